	.target	sm_80

	.elftype	@"ET_EXEC"


//--------------------- .note.nv.tkinfo           --------------------------
	.section	.note.nv.tkinfo,"",@"SHT_NOTE"
	.sectionflags	@"SHF_NOTE_NV_TKINFO"
	.tkinfo
        /*0018*/ 	.word	0x00000002
        /*0030*/ 	.string	""
        /*0030*/ 	.string	"ptxas"
        /*0030*/ 	.string	"Cuda compilation tools, release 13.0, V13.0.88"
        /*0030*/ 	.string	"Build cuda_13.0.r13.0/compiler.36424714_0"
        /*0030*/ 	.string	"-v  -suppress-debug-info  -lineinfo  -arch sm_80 "



//--------------------- .note.nv.cuinfo           --------------------------
	.section	.note.nv.cuinfo,"",@"SHT_NOTE"
	.sectionflags	@"SHF_NOTE_NV_CUINFO"
        /*0018*/ 	.short	0x0002
        /*001a*/ 	.short	0x0050
        /*001c*/ 	.short	0x0082
	.zero		2


//--------------------- .nv.info                  --------------------------
	.section	.nv.info,"",@"SHT_CUDA_INFO"
	.align	4


	//----- nvinfo : EIATTR_REGCOUNT
	.align		4
        /*0000*/ 	.byte	0x04, 0x2f
        /*0002*/ 	.short	(.L_1 - .L_0)
	.align		4
.L_0:
        /*0004*/ 	.word	index@(matmul_kernel)
        /*0008*/ 	.word	0x000000ff


	//----- nvinfo : EIATTR_FRAME_SIZE
	.align		4
.L_1:
        /*000c*/ 	.byte	0x04, 0x11
        /*000e*/ 	.short	(.L_3 - .L_2)
	.align		4
.L_2:
        /*0010*/ 	.word	index@(matmul_kernel)
        /*0014*/ 	.word	0x00001418


	//----- nvinfo : EIATTR_MIN_STACK_SIZE
	.align		4
.L_3:
        /*0018*/ 	.byte	0x04, 0x12
        /*001a*/ 	.short	(.L_5 - .L_4)
	.align		4
.L_4:
        /*001c*/ 	.word	index@(matmul_kernel)
        /*0020*/ 	.word	0x00001418
.L_5:


//--------------------- .nv.info.matmul_kernel    --------------------------
	.section	.nv.info.matmul_kernel,"",@"SHT_CUDA_INFO"
	.sectionflags	@""
	.align	4


	//----- nvinfo : EIATTR_CUDA_API_VERSION
	.align		4
        /*0000*/ 	.byte	0x04, 0x37
        /*0002*/ 	.short	(.L_7 - .L_6)
.L_6:
        /*0004*/ 	.word	0x00000082


	//----- nvinfo : EIATTR_SW2861232_WAR
	.align		4
.L_7:
        /*0008*/ 	.byte	0x01, 0x35
	.zero		2


	//----- nvinfo : EIATTR_PARAM_CBANK
	.align		4
        /*000c*/ 	.byte	0x04, 0x0a
        /*000e*/ 	.short	(.L_9 - .L_8)
	.align		4
.L_8:
        /*0010*/ 	.word	index@(.nv.constant0.matmul_kernel)
        /*0014*/ 	.short	0x0160
        /*0016*/ 	.short	0x0050


	//----- nvinfo : EIATTR_CBANK_PARAM_SIZE
	.align		4
.L_9:
        /*0018*/ 	.byte	0x03, 0x19
        /*001a*/ 	.short	0x0050


	//----- nvinfo : EIATTR_KPARAM_INFO
	.align		4
        /*001c*/ 	.byte	0x04, 0x17
        /*001e*/ 	.short	(.L_11 - .L_10)
.L_10:
        /*0020*/ 	.word	0x00000000
        /*0024*/ 	.short	0x000d
        /*0026*/ 	.short	0x0048
        /*0028*/ 	.byte	0x00, 0xf4, 0x21, 0x00


	//----- nvinfo : EIATTR_KPARAM_INFO
	.align		4
.L_11:
        /*002c*/ 	.byte	0x04, 0x17
        /*002e*/ 	.short	(.L_13 - .L_12)
.L_12:
        /*0030*/ 	.word	0x00000000
        /*0034*/ 	.short	0x000c
        /*0036*/ 	.short	0x0040
        /*0038*/ 	.byte	0x00, 0xf4, 0x21, 0x00


	//----- nvinfo : EIATTR_KPARAM_INFO
	.align		4
.L_13:
        /*003c*/ 	.byte	0x04, 0x17
        /*003e*/ 	.short	(.L_15 - .L_14)
.L_14:
        /*0040*/ 	.word	0x00000000
        /*0044*/ 	.short	0x000b
        /*0046*/ 	.short	0x0038
        /*0048*/ 	.byte	0x00, 0xf0, 0x11, 0x00


	//----- nvinfo : EIATTR_KPARAM_INFO
	.align		4
.L_15:
        /*004c*/ 	.byte	0x04, 0x17
        /*004e*/ 	.short	(.L_17 - .L_16)
.L_16:
        /*0050*/ 	.word	0x00000000
        /*0054*/ 	.short	0x000a
        /*0056*/ 	.short	0x0034
        /*0058*/ 	.byte	0x00, 0xf0, 0x11, 0x00


	//----- nvinfo : EIATTR_KPARAM_INFO
	.align		4
.L_17:
        /*005c*/ 	.byte	0x04, 0x17
        /*005e*/ 	.short	(.L_19 - .L_18)
.L_18:
        /*0060*/ 	.word	0x00000000
        /*0064*/ 	.short	0x0009
        /*0066*/ 	.short	0x0030
        /*0068*/ 	.byte	0x00, 0xf0, 0x11, 0x00


	//----- nvinfo : EIATTR_KPARAM_INFO
	.align		4
.L_19:
        /*006c*/ 	.byte	0x04, 0x17
        /*006e*/ 	.short	(.L_21 - .L_20)
.L_20:
        /*0070*/ 	.word	0x00000000
        /*0074*/ 	.short	0x0008
        /*0076*/ 	.short	0x002c
        /*0078*/ 	.byte	0x00, 0xf0, 0x11, 0x00


	//----- nvinfo : EIATTR_KPARAM_INFO
	.align		4
.L_21:
        /*007c*/ 	.byte	0x04, 0x17
        /*007e*/ 	.short	(.L_23 - .L_22)
.L_22:
        /*0080*/ 	.word	0x00000000
        /*0084*/ 	.short	0x0007
        /*0086*/ 	.short	0x0028
        /*0088*/ 	.byte	0x00, 0xf0, 0x11, 0x00


	//----- nvinfo : EIATTR_KPARAM_INFO
	.align		4
.L_23:
        /*008c*/ 	.byte	0x04, 0x17
        /*008e*/ 	.short	(.L_25 - .L_24)
.L_24:
        /*0090*/ 	.word	0x00000000
        /*0094*/ 	.short	0x0006
        /*0096*/ 	.short	0x0024
        /*0098*/ 	.byte	0x00, 0xf0, 0x11, 0x00


	//----- nvinfo : EIATTR_KPARAM_INFO
	.align		4
.L_25:
        /*009c*/ 	.byte	0x04, 0x17
        /*009e*/ 	.short	(.L_27 - .L_26)
.L_26:
        /*00a0*/ 	.word	0x00000000
        /*00a4*/ 	.short	0x0005
        /*00a6*/ 	.short	0x0020
        /*00a8*/ 	.byte	0x00, 0xf0, 0x11, 0x00


	//----- nvinfo : EIATTR_KPARAM_INFO
	.align		4
.L_27:
        /*00ac*/ 	.byte	0x04, 0x17
        /*00ae*/ 	.short	(.L_29 - .L_28)
.L_28:
        /*00b0*/ 	.word	0x00000000
        /*00b4*/ 	.short	0x0004
        /*00b6*/ 	.short	0x001c
        /*00b8*/ 	.byte	0x00, 0xf0, 0x11, 0x00


	//----- nvinfo : EIATTR_KPARAM_INFO
	.align		4
.L_29:
        /*00bc*/ 	.byte	0x04, 0x17
        /*00be*/ 	.short	(.L_31 - .L_30)
.L_30:
        /*00c0*/ 	.word	0x00000000
        /*00c4*/ 	.short	0x0003
        /*00c6*/ 	.short	0x0018
        /*00c8*/ 	.byte	0x00, 0xf0, 0x11, 0x00


	//----- nvinfo : EIATTR_KPARAM_INFO
	.align		4
.L_31:
        /*00cc*/ 	.byte	0x04, 0x17
        /*00ce*/ 	.short	(.L_33 - .L_32)
.L_32:
        /*00d0*/ 	.word	0x00000000
        /*00d4*/ 	.short	0x0002
        /*00d6*/ 	.short	0x0010
        /*00d8*/ 	.byte	0x00, 0xf4, 0x21, 0x00


	//----- nvinfo : EIATTR_KPARAM_INFO
	.align		4
.L_33:
        /*00dc*/ 	.byte	0x04, 0x17
        /*00de*/ 	.short	(.L_35 - .L_34)
.L_34:
        /*00e0*/ 	.word	0x00000000
        /*00e4*/ 	.short	0x0001
        /*00e6*/ 	.short	0x0008
        /*00e8*/ 	.byte	0x00, 0xf4, 0x21, 0x00


	//----- nvinfo : EIATTR_KPARAM_INFO
	.align		4
.L_35:
        /*00ec*/ 	.byte	0x04, 0x17
        /*00ee*/ 	.short	(.L_37 - .L_36)
.L_36:
        /*00f0*/ 	.word	0x00000000
        /*00f4*/ 	.short	0x0000
        /*00f6*/ 	.short	0x0000
        /*00f8*/ 	.byte	0x00, 0xf4, 0x21, 0x00


	//----- nvinfo : EIATTR_MAXREG_COUNT
	.align		4
.L_37:
        /*00fc*/ 	.byte	0x03, 0x1b
        /*00fe*/ 	.short	0x00ff


	//----- nvinfo : EIATTR_NUM_BARRIERS
	.align		4
        /*0100*/ 	.byte	0x02, 0x4c
        /*0102*/ 	.byte	0x01
	.zero		1


	//----- nvinfo : EIATTR_ANNOTATIONS
	.align		4
        /*0104*/ 	.byte	0x04, 0x55
        /*0106*/ 	.short	(.L_39 - .L_38)


	//   ....[0]....
.L_38:
        /*0108*/ 	.word	0x00000001
        /*010c*/ 	.byte	0x90, 0x05, 0x00, 0x00, 0x01, 0x00, 0x00, 0x00, 0x80, 0x0e, 0x00, 0x00, 0x01, 0x00, 0x00, 0x00
        /* <DEDUP_REMOVED lines=2458> */
        /*9abc*/ 	.byte	0xe0, 0xc3, 0x02, 0x00


	//----- nvinfo : EIATTR_MERCURY_ISA_VERSION
	.align		4
.L_39:
        /*9ac0*/ 	.byte	0x03, 0x5f
        /*9ac2*/ 	.short	0x0000


	//----- nvinfo : EIATTR_EXIT_INSTR_OFFSETS
	.align		4
        /*9ac4*/ 	.byte	0x04, 0x1c
        /*9ac6*/ 	.short	(.L_41 - .L_40)


	//   ....[0]....
.L_40:
        /*9ac8*/ 	.word	0x0002f540


	//   ....[1]....
        /*9acc*/ 	.word	0x0002f560


	//----- nvinfo : EIATTR_REQNTID
	.align		4
.L_41:
        /*9ad0*/ 	.byte	0x04, 0x10
        /*9ad2*/ 	.short	(.L_43 - .L_42)
.L_42:
        /*9ad4*/ 	.word	0x00000080
        /*9ad8*/ 	.word	0x00000001
        /*9adc*/ 	.word	0x00000001
.L_43:


//--------------------- .nv.callgraph             --------------------------
	.section	.nv.callgraph,"",@"SHT_CUDA_CALLGRAPH"
	.align	4
	.sectionentsize	8
	.align		4
        /*0000*/ 	.word	0x00000000
	.align		4
        /*0004*/ 	.word	0xffffffff
	.align		4
        /*0008*/ 	.word	0x00000000
	.align		4
        /*000c*/ 	.word	0xfffffffe
	.align		4
        /*0010*/ 	.word	0x00000000
	.align		4
        /*0014*/ 	.word	0xfffffffd
	.align		4
        /*0018*/ 	.word	0x00000000
	.align		4
        /*001c*/ 	.word	0xfffffffc


//--------------------- .nv.rel.action            --------------------------
	.section	.nv.rel.action,"",@"SHT_CUDA_RELOCINFO"
	.align	8
	.sectionentsize	8
        /*0000*/ 	.byte	0x73, 0x00, 0x00, 0x00, 0x00, 0x00, 0x00, 0x00, 0x00, 0x00, 0x00, 0x11, 0x25, 0x00, 0x05, 0x36


//--------------------- .nv.constant0.matmul_kernel --------------------------
	.section	.nv.constant0.matmul_kernel,"a",@progbits
	.sectionflags	@""
	.align	4
.nv.constant0.matmul_kernel:
	.zero		432


//--------------------- .text.matmul_kernel       --------------------------
	.section	.text.matmul_kernel,"ax",@progbits
	.sectioninfo	@"SHI_REGISTERS=255"
	.align	128
        .global         matmul_kernel
        .type           matmul_kernel,@function
        .size           matmul_kernel,(.L_x_3 - matmul_kernel)
        .other          matmul_kernel,@"STO_CUDA_ENTRY STV_DEFAULT"
matmul_kernel:
.text.matmul_kernel:
[----:B------:R-:W-:-:S03]  /*0000*/  IMAD.MOV.U32 R1, RZ, RZ, c[0x0][0x28] ;  /* 0x00000a00ff017624 */ /* 0x000fc600078e00ff */
[----:B------:R-:W-:Y:S01]  /*0010*/  IMAD.MOV.U32 R0, RZ, RZ, c[0x0][0x17c] ;  /* 0x00005f00ff007624 */ /* 0x000fe200078e00ff */
[----:B------:R-:W1:Y:S01]  /*0020*/  S2R R5, SR_CTAID.X ;  /* 0x0000000000057919 */ /* 0x000e620000002500 */
[----:B------:R-:W-:Y:S01]  /*0030*/  IADD3 R1, R1, -0x1418, RZ ;  /* 0xffffebe801017810 */ /* 0x000fe20007ffe0ff */
[----:B------:R-:W-:Y:S01]  /*0040*/  IMAD.MOV.U32 R83, RZ, RZ, c[0x0][0x180] ;  /* 0x00006000ff537624 */ /* 0x000fe200078e00ff */
[----:B------:R-:W-:Y:S01]  /*0050*/  ULDC.64 UR4, c[0x0][0x118] ;  /* 0x0000460000047ab9 */ /* 0x000fe20000000a00 */
[----:B------:R-:W-:Y:S01]  /*0060*/  IADD3 R0, R0, 0x7f, RZ ;  /* 0x0000007f00007810 */ /* 0x000fe20007ffe0ff */
[----:B------:R-:W2:Y:S01]  /*0070*/  S2R R234, SR_TID.X ;  /* 0x0000000000ea7919 */ /* 0x000ea20000002100 */
[----:B------:R-:W-:Y:S02]  /*0080*/  IMAD.MOV.U32 R232, RZ, RZ, 0x1f ;  /* 0x0000001fffe87424 */ /* 0x000fe400078e00ff */
[----:B------:R-:W-:-:S04]  /*0090*/  SHF.R.S32.HI R3, RZ, 0x1f, R0 ;  /* 0x0000001fff037819 */ /* 0x000fc80000011400 */
[----:B------:R-:W-:-:S04]  /*00a0*/  LEA.HI R3, R3, R0, RZ, 0x7 ;  /* 0x0000000003037211 */ /* 0x000fc800078f38ff */
[----:B------:R-:W-:-:S05]  /*00b0*/  SHF.R.S32.HI R3, RZ, 0x7, R3 ;  /* 0x00000007ff037819 */ /* 0x000fca0000011403 */
[----:B------:R-:W-:Y:S01]  /*00c0*/  IMAD.SHL.U32 R4, R3, 0x8, RZ ;  /* 0x0000000803047824 */ /* 0x000fe200078e00ff */
[----:B-1----:R-:W-:-:S04]  /*00d0*/  IABS R8, R5 ;  /* 0x0000000500087213 */ /* 0x002fc80000000000 */
[-C--:B------:R-:W-:Y:S02]  /*00e0*/  IABS R7, R4.reuse ;  /* 0x0000000400077213 */ /* 0x080fe40000000000 */
[----:B------:R-:W-:Y:S02]  /*00f0*/  IABS R10, R4 ;  /* 0x00000004000a7213 */ /* 0x000fe40000000000 */
[----:B------:R-:W1:Y:S01]  /*0100*/  I2F.RP R0, R7 ;  /* 0x0000000700007306 */ /* 0x000e620000209400 */
[C---:B--2---:R-:W-:Y:S02]  /*0110*/  LOP3.LUT R82, R234.reuse, 0x7f, RZ, 0xc0, !PT ;  /* 0x0000007fea527812 */ /* 0x044fe400078ec0ff */
[----:B------:R-:W-:-:S05]  /*0120*/  LOP3.LUT R233, R234, 0x1f, RZ, 0xc0, !PT ;  /* 0x0000001feae97812 */ /* 0x000fca00078ec0ff */
[----:B-1----:R-:W1:Y:S02]  /*0130*/  MUFU.RCP R0, R0 ;  /* 0x0000000000007308 */ /* 0x002e640000001000 */
[----:B-1----:R-:W-:Y:S01]  /*0140*/  IADD3 R2, R0, 0xffffffe, RZ ;  /* 0x0ffffffe00027810 */ /* 0x002fe20007ffe0ff */
[----:B------:R-:W-:-:S05]  /*0150*/  IMAD.MOV R0, RZ, RZ, -R10 ;  /* 0x000000ffff007224 */ /* 0x000fca00078e0a0a */
[----:B------:R1:W2:Y:S02]  /*0160*/  F2I.FTZ.U32.TRUNC.NTZ R3, R2 ;  /* 0x0000000200037305 */ /* 0x0002a4000021f000 */
[----:B-1----:R-:W-:Y:S02]  /*0170*/  IMAD.MOV.U32 R2, RZ, RZ, RZ ;  /* 0x000000ffff027224 */ /* 0x002fe400078e00ff */
[----:B--2---:R-:W-:-:S04]  /*0180*/  IMAD.MOV R6, RZ, RZ, -R3 ;  /* 0x000000ffff067224 */ /* 0x004fc800078e0a03 */
[----:B------:R-:W-:Y:S02]  /*0190*/  IMAD R9, R6, R7, RZ ;  /* 0x0000000706097224 */ /* 0x000fe400078e02ff */
[----:B------:R-:W-:Y:S02]  /*01a0*/  IMAD.MOV.U32 R6, RZ, RZ, R8 ;  /* 0x000000ffff067224 */ /* 0x000fe400078e0008 */
[----:B------:R-:W-:-:S06]  /*01b0*/  IMAD.HI.U32 R3, R3, R9, R2 ;  /* 0x0000000903037227 */ /* 0x000fcc00078e0002 */
[----:B------:R-:W-:-:S04]  /*01c0*/  IMAD.HI.U32 R3, R3, R6, RZ ;  /* 0x0000000603037227 */ /* 0x000fc800078e00ff */
[----:B------:R-:W-:-:S05]  /*01d0*/  IMAD R0, R3, R0, R6 ;  /* 0x0000000003007224 */ /* 0x000fca00078e0206 */
[----:B------:R-:W-:-:S13]  /*01e0*/  ISETP.GT.U32.AND P1, PT, R7, R0, PT ;  /* 0x000000000700720c */ /* 0x000fda0003f24070 */
[----:B------:R-:W-:Y:S01]  /*01f0*/  @!P1 IMAD.IADD R0, R0, 0x1, -R7 ;  /* 0x0000000100009824 */ /* 0x000fe200078e0a07 */
[----:B------:R-:W-:Y:S02]  /*0200*/  @!P1 IADD3 R3, R3, 0x1, RZ ;  /* 0x0000000103039810 */ /* 0x000fe40007ffe0ff */
[----:B------:R-:W-:Y:S02]  /*0210*/  ISETP.NE.AND P1, PT, R4, RZ, PT ;  /* 0x000000ff0400720c */ /* 0x000fe40003f25270 */
[----:B------:R-:W-:Y:S02]  /*0220*/  ISETP.GE.U32.AND P0, PT, R0, R7, PT ;  /* 0x000000070000720c */ /* 0x000fe40003f06070 */
[----:B------:R-:W-:-:S04]  /*0230*/  LOP3.LUT R0, R5, R4, RZ, 0x3c, !PT ;  /* 0x0000000405007212 */ /* 0x000fc800078e3cff */
[----:B------:R-:W-:Y:S01]  /*0240*/  ISETP.GE.AND P2, PT, R0, RZ, PT ;  /* 0x000000ff0000720c */ /* 0x000fe20003f46270 */
[----:B------:R-:W-:-:S05]  /*0250*/  IMAD.MOV.U32 R0, RZ, RZ, c[0x0][0x178] ;  /* 0x00005e00ff007624 */ /* 0x000fca00078e00ff */
[----:B------:R-:W-:Y:S02]  /*0260*/  IADD3 R0, R0, 0x1ff, RZ ;  /* 0x000001ff00007810 */ /* 0x000fe40007ffe0ff */
[----:B------:R-:W-:-:S05]  /*0270*/  @P0 IADD3 R3, R3, 0x1, RZ ;  /* 0x0000000103030810 */ /* 0x000fca0007ffe0ff */
[----:B------:R-:W-:Y:S01]  /*0280*/  IMAD.MOV.U32 R2, RZ, RZ, R3 ;  /* 0x000000ffff027224 */ /* 0x000fe200078e0003 */
[----:B------:R-:W-:-:S04]  /*0290*/  SHF.R.S32.HI R3, RZ, 0x1f, R0 ;  /* 0x0000001fff037819 */ /* 0x000fc80000011400 */
[----:B------:R-:W-:Y:S02]  /*02a0*/  @!P2 IADD3 R2, -R2, RZ, RZ ;  /* 0x000000ff0202a210 */ /* 0x000fe40007ffe1ff */
[----:B------:R-:W-:Y:S02]  /*02b0*/  @!P1 LOP3.LUT R2, RZ, R4, RZ, 0x33, !PT ;  /* 0x00000004ff029212 */ /* 0x000fe400078e33ff */
[----:B------:R-:W-:-:S03]  /*02c0*/  LEA.HI R3, R3, R0, RZ, 0x9 ;  /* 0x0000000003037211 */ /* 0x000fc600078f48ff */
[----:B------:R-:W-:Y:S02]  /*02d0*/  IMAD.SHL.U32 R12, R2, 0x8, RZ ;  /* 0x00000008020c7824 */ /* 0x000fe400078e00ff */
[----:B------:R-:W-:-:S03]  /*02e0*/  IMAD.MOV R2, RZ, RZ, -R2 ;  /* 0x000000ffff027224 */ /* 0x000fc600078e0a02 */
[----:B------:R-:W-:Y:S01]  /*02f0*/  LEA.HI.SX32 R3, R3, -R12, 0x17 ;  /* 0x8000000c03037211 */ /* 0x000fe200078fbaff */
[----:B------:R-:W-:Y:S02]  /*0300*/  IMAD R11, R4, R2, R5 ;  /* 0x00000002040b7224 */ /* 0x000fe400078e0205 */
[----:B------:R-:W-:Y:S01]  /*0310*/  IMAD.MOV.U32 R2, RZ, RZ, RZ ;  /* 0x000000ffff027224 */ /* 0x000fe200078e00ff */
[----:B------:R-:W-:Y:S02]  /*0320*/  IMNMX R14, R3, 0x8, PT ;  /* 0x00000008030e7817 */ /* 0x000fe40003800200 */
[----:B------:R-:W-:Y:S02]  /*0330*/  IABS R4, R11 ;  /* 0x0000000b00047213 */ /* 0x000fe40000000000 */
[----:B------:R-:W-:-:S04]  /*0340*/  IABS R7, R14 ;  /* 0x0000000e00077213 */ /* 0x000fc80000000000 */
[----:B------:R-:W1:Y:S08]  /*0350*/  I2F.RP R0, R7 ;  /* 0x0000000700007306 */ /* 0x000e700000209400 */
[----:B-1----:R-:W1:Y:S02]  /*0360*/  MUFU.RCP R0, R0 ;  /* 0x0000000000007308 */ /* 0x002e640000001000 */
[----:B-1----:R-:W-:-:S02]  /*0370*/  IADD3 R3, R0, 0xffffffe, RZ ;  /* 0x0ffffffe00037810 */ /* 0x002fc40007ffe0ff */
[----:B------:R-:W-:-:S04]  /*0380*/  IABS R0, c[0x0][0x17c] ;  /* 0x00005f0000007a13 */ /* 0x000fc80000000000 */
[----:B------:R-:W1:Y:S02]  /*0390*/  F2I.FTZ.U32.TRUNC.NTZ R3, R3 ;  /* 0x0000000300037305 */ /* 0x000e64000021f000 */
[----:B-1----:R-:W-:-:S04]  /*03a0*/  IMAD.MOV R6, RZ, RZ, -R3 ;  /* 0x000000ffff067224 */ /* 0x002fc800078e0a03 */
[----:B------:R-:W-:Y:S01]  /*03b0*/  IMAD R5, R6, R7, RZ ;  /* 0x0000000706057224 */ /* 0x000fe200078e02ff */
[----:B------:R-:W-:-:S03]  /*03c0*/  IABS R6, R14 ;  /* 0x0000000e00067213 */ /* 0x000fc60000000000 */
[----:B------:R-:W-:-:S04]  /*03d0*/  IMAD.HI.U32 R2, R3, R5, R2 ;  /* 0x0000000503027227 */ /* 0x000fc800078e0002 */
[----:B------:R-:W-:Y:S02]  /*03e0*/  IMAD.MOV R5, RZ, RZ, -R6 ;  /* 0x000000ffff057224 */ /* 0x000fe400078e0a06 */
[----:B------:R-:W-:Y:S01]  /*03f0*/  IMAD.HI.U32 R3, R2, R4, RZ ;  /* 0x0000000402037227 */ /* 0x000fe200078e00ff */
[----:B------:R-:W1:Y:S01]  /*0400*/  I2F.RP R6, R0 ;  /* 0x0000000000067306 */ /* 0x000e620000209400 */
[----:B------:R-:W-:Y:S02]  /*0410*/  IABS R2, c[0x0][0x178] ;  /* 0x00005e0000027a13 */ /* 0x000fe40000000000 */
[----:B------:R-:W-:-:S05]  /*0420*/  IMAD R4, R3, R5, R4 ;  /* 0x0000000503047224 */ /* 0x000fca00078e0204 */
[----:B------:R-:W-:Y:S01]  /*0430*/  ISETP.GT.U32.AND P1, PT, R7, R4, PT ;  /* 0x000000040700720c */ /* 0x000fe20003f24070 */
[----:B------:R-:W2:Y:S08]  /*0440*/  I2F.RP R5, R2 ;  /* 0x0000000200057306 */ /* 0x000eb00000209400 */
[----:B-1----:R-:W1:Y:S04]  /*0450*/  MUFU.RCP R6, R6 ;  /* 0x0000000600067308 */ /* 0x002e680000001000 */
[----:B------:R-:W-:Y:S01]  /*0460*/  @!P1 IMAD.IADD R4, R4, 0x1, -R7 ;  /* 0x0000000104049824 */ /* 0x000fe200078e0a07 */
[----:B------:R-:W-:-:S02]  /*0470*/  @!P1 IADD3 R3, R3, 0x1, RZ ;  /* 0x0000000103039810 */ /* 0x000fc40007ffe0ff */
[----:B------:R-:W-:Y:S01]  /*0480*/  ISETP.NE.AND P1, PT, R14, RZ, PT ;  /* 0x000000ff0e00720c */ /* 0x000fe20003f25270 */
[----:B--2---:R-:W-:Y:S01]  /*0490*/  MUFU.RCP R5, R5 ;  /* 0x0000000500057308 */ /* 0x004fe20000001000 */
[----:B------:R-:W-:Y:S02]  /*04a0*/  ISETP.GE.U32.AND P0, PT, R4, R7, PT ;  /* 0x000000070400720c */ /* 0x000fe40003f06070 */
[----:B------:R-:W-:-:S04]  /*04b0*/  LOP3.LUT R4, R11, R14, RZ, 0x3c, !PT ;  /* 0x0000000e0b047212 */ /* 0x000fc800078e3cff */
[----:B------:R-:W-:Y:S02]  /*04c0*/  ISETP.GE.AND P2, PT, R4, RZ, PT ;  /* 0x000000ff0400720c */ /* 0x000fe40003f46270 */
[----:B-1----:R-:W-:Y:S01]  /*04d0*/  IADD3 R7, R6, 0xffffffe, RZ ;  /* 0x0ffffffe06077810 */ /* 0x002fe20007ffe0ff */
[----:B------:R-:W-:-:S04]  /*04e0*/  IMAD.MOV.U32 R6, RZ, RZ, RZ ;  /* 0x000000ffff067224 */ /* 0x000fc800078e00ff */
[----:B------:R-:W-:Y:S01]  /*04f0*/  @P0 IADD3 R3, R3, 0x1, RZ ;  /* 0x0000000103030810 */ /* 0x000fe20007ffe0ff */
[----:B------:R-:W1:Y:S04]  /*0500*/  F2I.FTZ.U32.TRUNC.NTZ R7, R7 ;  /* 0x0000000700077305 */ /* 0x000e68000021f000 */
[----:B------:R-:W-:Y:S01]  /*0510*/  IMAD.MOV.U32 R15, RZ, RZ, R3 ;  /* 0x000000ffff0f7224 */ /* 0x000fe200078e0003 */
[----:B------:R-:W-:-:S03]  /*0520*/  SHF.R.U32.HI R3, RZ, 0x5, R234 ;  /* 0x00000005ff037819 */ /* 0x000fc600000116ea */
[----:B------:R-:W-:Y:S01]  /*0530*/  @!P2 IMAD.MOV R15, RZ, RZ, -R15 ;  /* 0x000000ffff0fa224 */ /* 0x000fe200078e0a0f */
[----:B------:R-:W-:Y:S02]  /*0540*/  @!P1 LOP3.LUT R15, RZ, R14, RZ, 0x33, !PT ;  /* 0x0000000eff0f9212 */ /* 0x000fe400078e33ff */
[----:B------:R-:W-:-:S03]  /*0550*/  SGXT.U32 R3, R3, 0x2 ;  /* 0x000000020303781a */ /* 0x000fc60000000000 */
[----:B------:R-:W-:Y:S02]  /*0560*/  IMAD.SHL.U32 R13, R15, 0x80, RZ ;  /* 0x000000800f0d7824 */ /* 0x000fe400078e00ff */
[----:B-1----:R-:W-:-:S03]  /*0570*/  IMAD.MOV R4, RZ, RZ, -R7 ;  /* 0x000000ffff047224 */ /* 0x002fc600078e0a07 */
[----:B------:R-:W-:Y:S01]  /*0580*/  LOP3.LUT R8, R13, R3, RZ, 0xfc, !PT ;  /* 0x000000030d087212 */ /* 0x000fe200078efcff */
[----:B------:R1:W-:Y:S01]  /*0590*/  STL [R1+0x934], R13 ;  /* 0x0009340d01007387 */ /* 0x0003e20000100800 */
[----:B------:R-:W-:Y:S02]  /*05a0*/  MOV R3, R4 ;  /* 0x0000000400037202 */ /* 0x000fe40000000f00 */
[----:B------:R-:W-:Y:S02]  /*05b0*/  IADD3 R4, R5, 0xffffffe, RZ ;  /* 0x0ffffffe05047810 */ /* 0x000fe40007ffe0ff */
[----:B------:R-:W-:Y:S01]  /*05c0*/  LOP3.LUT R16, R8, 0x7c, RZ, 0xfc, !PT ;  /* 0x0000007c08107812 */ /* 0x000fe200078efcff */
[----:B------:R-:W-:Y:S01]  /*05d0*/  IMAD R3, R3, R0, RZ ;  /* 0x0000000003037224 */ /* 0x000fe200078e02ff */
[----:B------:R-:W2:Y:S01]  /*05e0*/  F2I.FTZ.U32.TRUNC.NTZ R5, R4 ;  /* 0x0000000400057305 */ /* 0x000ea2000021f000 */
[----:B------:R-:W-:Y:S02]  /*05f0*/  IABS R9, R8 ;  /* 0x0000000800097213 */ /* 0x000fe40000000000 */
[----:B------:R-:W-:Y:S01]  /*0600*/  IMAD.HI.U32 R6, R7, R3, R6 ;  /* 0x0000000307067227 */ /* 0x000fe200078e0006 */
[----:B-1----:R-:W-:-:S02]  /*0610*/  IABS R13, R16 ;  /* 0x00000010000d7213 */ /* 0x002fc40000000000 */
[----:B------:R-:W-:Y:S02]  /*0620*/  ISETP.GE.AND P4, PT, R16, RZ, PT ;  /* 0x000000ff1000720c */ /* 0x000fe40003f86270 */
[----:B------:R-:W-:Y:S01]  /*0630*/  LOP3.LUT R16, R8, 0x10, RZ, 0xfc, !PT ;  /* 0x0000001008107812 */ /* 0x000fe200078efcff */
[----:B------:R-:W-:Y:S01]  /*0640*/  IMAD.HI.U32 R7, R6, R13, RZ ;  /* 0x0000000d06077227 */ /* 0x000fe200078e00ff */
[C---:B------:R-:W-:Y:S02]  /*0650*/  LOP3.LUT R18, R8.reuse, 0x14, RZ, 0xfc, !PT ;  /* 0x0000001408127812 */ /* 0x040fe400078efcff */
[----:B------:R-:W-:Y:S01]  /*0660*/  IABS R19, R16 ;  /* 0x0000001000137213 */ /* 0x000fe20000000000 */
[----:B------:R-:W-:Y:S01]  /*0670*/  IMAD.MOV R10, RZ, RZ, -R7 ;  /* 0x000000ffff0a7224 */ /* 0x000fe200078e0a07 */
[----:B------:R-:W-:Y:S01]  /*0680*/  LOP3.LUT R20, R8, 0x40, RZ, 0xfc, !PT ;  /* 0x0000004008147812 */ /* 0x000fe200078efcff */
[----:B------:R-:W-:Y:S01]  /*0690*/  IMAD.HI.U32 R3, R6, R9, RZ ;  /* 0x0000000906037227 */ /* 0x000fe200078e00ff */
[----:B------:R-:W-:-:S02]  /*06a0*/  LOP3.LUT R22, R8, 0x48, RZ, 0xfc, !PT ;  /* 0x0000004808167812 */ /* 0x000fc400078efcff */
[----:B------:R-:W-:Y:S01]  /*06b0*/  IABS R43, R20 ;  /* 0x00000014002b7213 */ /* 0x000fe20000000000 */
[----:B------:R-:W-:Y:S01]  /*06c0*/  IMAD R13, R0, R10, R13 ;  /* 0x0000000a000d7224 */ /* 0x000fe200078e020d */
[----:B------:R-:W-:Y:S01]  /*06d0*/  LOP3.LUT R10, R8, 0x4, RZ, 0xfc, !PT ;  /* 0x00000004080a7812 */ /* 0x000fe200078efcff */
[----:B--2---:R-:W-:Y:S01]  /*06e0*/  IMAD.MOV R17, RZ, RZ, -R5 ;  /* 0x000000ffff117224 */ /* 0x004fe200078e0a05 */
[----:B------:R-:W-:Y:S01]  /*06f0*/  IABS R45, R22 ;  /* 0x00000016002d7213 */ /* 0x000fe20000000000 */
[----:B------:R-:W-:Y:S01]  /*0700*/  IMAD.MOV R7, RZ, RZ, -R3 ;  /* 0x000000ffff077224 */ /* 0x000fe200078e0a03 */
[----:B------:R-:W-:Y:S01]  /*0710*/  IABS R4, R10 ;  /* 0x0000000a00047213 */ /* 0x000fe20000000000 */
[----:B------:R-:W-:Y:S01]  /*0720*/  IMAD.MOV R3, RZ, RZ, -R15 ;  /* 0x000000ffff037224 */ /* 0x000fe200078e0a0f */
[----:B------:R-:W-:Y:S01]  /*0730*/  ISETP.GT.U32.AND P1, PT, R0, R13, PT ;  /* 0x0000000d0000720c */ /* 0x000fe20003f24070 */
[----:B------:R-:W-:Y:S01]  /*0740*/  IMAD.MOV.U32 R15, RZ, RZ, R17 ;  /* 0x000000ffff0f7224 */ /* 0x000fe200078e0011 */
[----:B------:R-:W-:Y:S01]  /*0750*/  ISETP.GE.AND P3, PT, R10, RZ, PT ;  /* 0x000000ff0a00720c */ /* 0x000fe20003f66270 */
[----:B------:R-:W-:Y:S01]  /*0760*/  IMAD R3, R14, R3, R11 ;  /* 0x000000030e037224 */ /* 0x000fe200078e020b */
[----:B------:R-:W-:Y:S01]  /*0770*/  LOP3.LUT R14, R8, 0x8, RZ, 0xfc, !PT ;  /* 0x00000008080e7812 */ /* 0x000fe200078efcff */
[----:B------:R-:W-:Y:S01]  /*0780*/  IMAD R7, R0, R7, R9 ;  /* 0x0000000700077224 */ /* 0x000fe200078e0209 */
[----:B------:R-:W-:Y:S01]  /*0790*/  LOP3.LUT R10, R8, 0xc, RZ, 0xfc, !PT ;  /* 0x0000000c080a7812 */ /* 0x000fe200078efcff */
[----:B------:R-:W-:Y:S01]  /*07a0*/  IMAD.MOV.U32 R11, RZ, RZ, R4 ;  /* 0x000000ffff0b7224 */ /* 0x000fe200078e0004 */
[----:B------:R-:W-:Y:S01]  /*07b0*/  ISETP.GE.AND P2, PT, R14, RZ, PT ;  /* 0x000000ff0e00720c */ /* 0x000fe20003f46270 */
[----:B------:R-:W-:Y:S01]  /*07c0*/  IMAD R9, R15, R2, RZ ;  /* 0x000000020f097224 */ /* 0x000fe200078e02ff */
[----:B------:R-:W-:Y:S01]  /*07d0*/  ISETP.GT.U32.AND P0, PT, R0, R7, PT ;  /* 0x000000070000720c */ /* 0x000fe20003f04070 */
[----:B------:R-:W-:Y:S01]  /*07e0*/  IMAD.MOV.U32 R4, RZ, RZ, RZ ;  /* 0x000000ffff047224 */ /* 0x000fe200078e00ff */
[----:B------:R-:W-:Y:S01]  /*07f0*/  IABS R15, R14 ;  /* 0x0000000e000f7213 */ /* 0x000fe20000000000 */
[----:B------:R-:W-:Y:S01]  /*0800*/  @!P1 IMAD.IADD R13, R13, 0x1, -R0 ;  /* 0x000000010d0d9824 */ /* 0x000fe200078e0a00 */
[----:B------:R-:W-:Y:S01]  /*0810*/  ISETP.GE.AND P1, PT, R10, RZ, PT ;  /* 0x000000ff0a00720c */ /* 0x000fe20003f26270 */
[----:B------:R-:W-:Y:S01]  /*0820*/  IMAD.HI.U32 R5, R5, R9, R4 ;  /* 0x0000000905057227 */ /* 0x000fe200078e0004 */
[----:B------:R-:W-:-:S02]  /*0830*/  IABS R17, R18 ;  /* 0x0000001200117213 */ /* 0x000fc40000000000 */
[----:B------:R-:W-:Y:S01]  /*0840*/  ISETP.GT.U32.AND P5, PT, R0, R13, PT ;  /* 0x0000000d0000720c */ /* 0x000fe20003fa4070 */
[----:B------:R-:W-:Y:S01]  /*0850*/  IMAD.HI.U32 R9, R6, R11, RZ ;  /* 0x0000000b06097227 */ /* 0x000fe200078e00ff */
[C---:B------:R-:W-:Y:S02]  /*0860*/  LOP3.LUT R26, R8.reuse, 0x54, RZ, 0xfc, !PT ;  /* 0x00000054081a7812 */ /* 0x040fe400078efcff */
[----:B------:R-:W-:Y:S01]  /*0870*/  LOP3.LUT R24, R8, 0x50, RZ, 0xfc, !PT ;  /* 0x0000005008187812 */ /* 0x000fe200078efcff */
[----:B------:R-:W-:Y:S01]  /*0880*/  @!P0 IMAD.IADD R7, R7, 0x1, -R0 ;  /* 0x0000000107078824 */ /* 0x000fe200078e0a00 */
[----:B------:R-:W-:Y:S01]  /*0890*/  IADD3 R9, -R9, RZ, RZ ;  /* 0x000000ff09097210 */ /* 0x000fe20007ffe1ff */
[----:B------:R-:W-:Y:S01]  /*08a0*/  IMAD.IADD R4, R12, 0x1, R3 ;  /* 0x000000010c047824 */ /* 0x000fe200078e0203 */
[----:B------:R-:W-:Y:S01]  /*08b0*/  IABS R53, R26 ;  /* 0x0000001a00357213 */ /* 0x000fe20000000000 */
[----:B------:R-:W-:Y:S01]  /*08c0*/  IMAD.HI.U32 R3, R6, R15, RZ ;  /* 0x0000000f06037227 */ /* 0x000fe200078e00ff */
[----:B------:R-:W-:-:S02]  /*08d0*/  ISETP.GT.U32.AND P0, PT, R0, R7, PT ;  /* 0x000000070000720c */ /* 0x000fc40003f04070 */
[----:B------:R-:W-:Y:S01]  /*08e0*/  IABS R51, R24 ;  /* 0x0000001800337213 */ /* 0x000fe20000000000 */
[----:B------:R-:W-:Y:S02]  /*08f0*/  IMAD R9, R0, R9, R11 ;  /* 0x0000000900097224 */ /* 0x000fe400078e020b */
[----:B------:R-:W-:Y:S02]  /*0900*/  IMAD.MOV R3, RZ, RZ, -R3 ;  /* 0x000000ffff037224 */ /* 0x000fe400078e0a03 */
[----:B------:R-:W-:Y:S01]  /*0910*/  IMAD.HI.U32 R12, R6, R19, RZ ;  /* 0x00000013060c7227 */ /* 0x000fe200078e00ff */
[----:B------:R-:W-:-:S03]  /*0920*/  ISETP.GT.U32.AND P6, PT, R0, R9, PT ;  /* 0x000000090000720c */ /* 0x000fc60003fc4070 */
[C---:B------:R-:W-:Y:S01]  /*0930*/  IMAD R11, R0.reuse, R3, R15 ;  /* 0x00000003000b7224 */ /* 0x040fe200078e020f */
[----:B------:R-:W-:Y:S01]  /*0940*/  IABS R15, R10 ;  /* 0x0000000a000f7213 */ /* 0x000fe20000000000 */
[--C-:B------:R-:W-:Y:S02]  /*0950*/  @!P0 IMAD.IADD R7, R7, 0x1, -R0.reuse ;  /* 0x0000000107078824 */ /* 0x100fe400078e0a00 */
[----:B------:R-:W-:Y:S01]  /*0960*/  @!P5 IMAD.IADD R13, R13, 0x1, -R0 ;  /* 0x000000010d0dd824 */ /* 0x000fe200078e0a00 */
[----:B------:R-:W-:Y:S01]  /*0970*/  ISETP.GT.U32.AND P0, PT, R0, R11, PT ;  /* 0x0000000b0000720c */ /* 0x000fe20003f04070 */
[----:B------:R-:W-:Y:S01]  /*0980*/  IMAD.HI.U32 R3, R6, R15, RZ ;  /* 0x0000000f06037227 */ /* 0x000fe200078e00ff */
[----:B------:R-:W-:-:S03]  /*0990*/  ISETP.GE.AND P5, PT, R8, RZ, PT ;  /* 0x000000ff0800720c */ /* 0x000fc60003fa6270 */
[----:B------:R-:W-:Y:S02]  /*09a0*/  @!P6 IMAD.IADD R9, R9, 0x1, -R0 ;  /* 0x000000010909e824 */ /* 0x000fe400078e0a00 */
[----:B------:R-:W-:Y:S02]  /*09b0*/  IMAD.MOV R3, RZ, RZ, -R3 ;  /* 0x000000ffff037224 */ /* 0x000fe400078e0a03 */
[----:B------:R-:W-:Y:S01]  /*09c0*/  IMAD.MOV R14, RZ, RZ, -R12 ;  /* 0x000000ffff0e7224 */ /* 0x000fe200078e0a0c */
[C---:B------:R-:W-:Y:S01]  /*09d0*/  ISETP.GT.U32.AND P6, PT, R0.reuse, R9, PT ;  /* 0x000000090000720c */ /* 0x040fe20003fc4070 */
[----:B------:R-:W-:Y:S02]  /*09e0*/  IMAD.MOV.U32 R10, RZ, RZ, R7 ;  /* 0x000000ffff0a7224 */ /* 0x000fe400078e0007 */
[----:B------:R-:W-:Y:S01]  /*09f0*/  IMAD R7, R0, R3, R15 ;  /* 0x0000000300077224 */ /* 0x000fe200078e020f */
[----:B------:R-:W-:Y:S01]  /*0a00*/  MOV R3, R13 ;  /* 0x0000000d00037202 */ /* 0x000fe20000000f00 */
[----:B------:R-:W-:-:S02]  /*0a10*/  @!P0 IMAD.IADD R11, R11, 0x1, -R0 ;  /* 0x000000010b0b8824 */ /* 0x000fc400078e0a00 */
[----:B------:R-:W-:Y:S01]  /*0a20*/  IMAD R19, R0, R14, R19 ;  /* 0x0000000e00137224 */ /* 0x000fe200078e0213 */
[----:B------:R-:W-:Y:S01]  /*0a30*/  LOP3.LUT R14, R8, 0x1c, RZ, 0xfc, !PT ;  /* 0x0000001c080e7812 */ /* 0x000fe200078efcff */
[----:B------:R-:W-:Y:S01]  /*0a40*/  IMAD.HI.U32 R12, R6, R17, RZ ;  /* 0x00000011060c7227 */ /* 0x000fe200078e00ff */
[----:B------:R-:W-:Y:S02]  /*0a50*/  ISETP.GT.U32.AND P0, PT, R0, R11, PT ;  /* 0x0000000b0000720c */ /* 0x000fe40003f04070 */
[----:B------:R-:W-:Y:S01]  /*0a60*/  IABS R25, R14 ;  /* 0x0000000e00197213 */ /* 0x000fe20000000000 */
[----:B------:R-:W-:Y:S01]  /*0a70*/  @!P6 IMAD.IADD R9, R9, 0x1, -R0 ;  /* 0x000000010909e824 */ /* 0x000fe200078e0a00 */
[----:B------:R-:W-:Y:S01]  /*0a80*/  ISETP.GE.AND P6, PT, R18, RZ, PT ;  /* 0x000000ff1200720c */ /* 0x000fe20003fc6270 */
[----:B------:R-:W-:Y:S01]  /*0a90*/  IMAD.MOV R12, RZ, RZ, -R12 ;  /* 0x000000ffff0c7224 */ /* 0x000fe200078e0a0c */
[----:B------:R-:W-:Y:S01]  /*0aa0*/  LOP3.LUT R18, R8, 0x24, RZ, 0xfc, !PT ;  /* 0x0000002408127812 */ /* 0x000fe200078efcff */
[----:B------:R-:W-:-:S02]  /*0ab0*/  IMAD.MOV.U32 R13, RZ, RZ, R9 ;  /* 0x000000ffff0d7224 */ /* 0x000fc400078e0009 */
[----:B------:R-:W-:Y:S01]  /*0ac0*/  IMAD R9, R0, R12, R17 ;  /* 0x0000000c00097224 */ /* 0x000fe200078e0211 */
[----:B------:R-:W-:Y:S01]  /*0ad0*/  LOP3.LUT R12, R8, 0x18, RZ, 0xfc, !PT ;  /* 0x00000018080c7812 */ /* 0x000fe200078efcff */
[----:B------:R-:W-:Y:S01]  /*0ae0*/  @!P3 IMAD.MOV R13, RZ, RZ, -R13 ;  /* 0x000000ffff0db224 */ /* 0x000fe200078e0a0d */
[C---:B------:R-:W-:Y:S01]  /*0af0*/  ISETP.GT.U32.AND P3, PT, R0.reuse, R19, PT ;  /* 0x000000130000720c */ /* 0x040fe20003f64070 */
[----:B------:R-:W-:Y:S01]  /*0b00*/  @!P0 IMAD.IADD R11, R11, 0x1, -R0 ;  /* 0x000000010b0b8824 */ /* 0x000fe200078e0a00 */
[----:B------:R-:W-:Y:S01]  /*0b10*/  IABS R17, R12 ;  /* 0x0000000c00117213 */ /* 0x000fe20000000000 */
[----:B------:R-:W-:Y:S01]  /*0b20*/  @!P4 IMAD.MOV R3, RZ, RZ, -R3 ;  /* 0x000000ffff03c224 */ /* 0x000fe200078e0a03 */
[----:B------:R-:W-:Y:S01]  /*0b30*/  ISETP.GT.U32.AND P4, PT, R0, R7, PT ;  /* 0x000000070000720c */ /* 0x000fe20003f84070 */
[----:B------:R-:W-:Y:S01]  /*0b40*/  IMAD.MOV.U32 R15, RZ, RZ, R11 ;  /* 0x000000ffff0f7224 */ /* 0x000fe200078e000b */
[----:B------:R-:W-:Y:S01]  /*0b50*/  ISETP.GE.AND P0, PT, R12, RZ, PT ;  /* 0x000000ff0c00720c */ /* 0x000fe20003f06270 */
[----:B------:R-:W-:Y:S01]  /*0b60*/  IMAD.HI.U32 R11, R6, R17, RZ ;  /* 0x00000011060b7227 */ /* 0x000fe200078e00ff */
[----:B------:R-:W-:-:S03]  /*0b70*/  IABS R29, R18 ;  /* 0x00000012001d7213 */ /* 0x000fc60000000000 */
[----:B------:R-:W-:Y:S01]  /*0b80*/  @!P2 IMAD.MOV R15, RZ, RZ, -R15 ;  /* 0x000000ffff0fa224 */ /* 0x000fe200078e0a0f */
[----:B------:R-:W-:Y:S01]  /*0b90*/  IADD3 R11, -R11, RZ, RZ ;  /* 0x000000ff0b0b7210 */ /* 0x000fe20007ffe1ff */
[----:B------:R-:W-:Y:S01]  /*0ba0*/  @!P3 IMAD.IADD R19, R19, 0x1, -R0 ;  /* 0x000000011313b824 */ /* 0x000fe200078e0a00 */
[----:B------:R-:W-:Y:S01]  /*0bb0*/  ISETP.GT.U32.AND P2, PT, R0, R9, PT ;  /* 0x000000090000720c */ /* 0x000fe20003f44070 */
[----:B------:R-:W-:Y:S01]  /*0bc0*/  @!P5 IMAD.MOV R10, RZ, RZ, -R10 ;  /* 0x000000ffff0ad224 */ /* 0x000fe200078e0a0a */
[----:B------:R-:W-:Y:S01]  /*0bd0*/  ISETP.GE.AND P5, PT, R16, RZ, PT ;  /* 0x000000ff1000720c */ /* 0x000fe20003fa6270 */
[C---:B------:R-:W-:Y:S01]  /*0be0*/  IMAD R11, R0.reuse, R11, R17 ;  /* 0x0000000b000b7224 */ /* 0x040fe200078e0211 */
[----:B------:R-:W-:Y:S01]  /*0bf0*/  ISETP.GT.U32.AND P3, PT, R0, R19, PT ;  /* 0x000000130000720c */ /* 0x000fe20003f64070 */
[----:B------:R-:W-:Y:S01]  /*0c00*/  @!P4 IMAD.IADD R7, R7, 0x1, -R0 ;  /* 0x000000010707c824 */ /* 0x000fe200078e0a00 */
[----:B------:R-:W-:Y:S01]  /*0c10*/  LOP3.LUT R16, R8, 0x20, RZ, 0xfc, !PT ;  /* 0x0000002008107812 */ /* 0x000fe200078efcff */
[----:B------:R-:W-:-:S03]  /*0c20*/  IMAD.HI.U32 R12, R6, R25, RZ ;  /* 0x00000019060c7227 */ /* 0x000fc600078e00ff */
[C---:B------:R-:W-:Y:S01]  /*0c30*/  ISETP.GT.U32.AND P4, PT, R0.reuse, R7, PT ;  /* 0x000000070000720c */ /* 0x040fe20003f84070 */
[----:B------:R-:W-:Y:S01]  /*0c40*/  IMAD.MOV R12, RZ, RZ, -R12 ;  /* 0x000000ffff0c7224 */ /* 0x000fe200078e0a0c */
[----:B------:R-:W-:Y:S01]  /*0c50*/  IABS R21, R16 ;  /* 0x0000001000157213 */ /* 0x000fe20000000000 */
[--C-:B------:R-:W-:Y:S02]  /*0c60*/  @!P2 IMAD.IADD R9, R9, 0x1, -R0.reuse ;  /* 0x000000010909a824 */ /* 0x100fe400078e0a00 */
[C---:B------:R-:W-:Y:S02]  /*0c70*/  IMAD R25, R0.reuse, R12, R25 ;  /* 0x0000000c00197224 */ /* 0x040fe400078e0219 */
[----:B------:R-:W-:Y:S01]  /*0c80*/  @!P3 IMAD.IADD R19, R19, 0x1, -R0 ;  /* 0x000000011313b824 */ /* 0x000fe200078e0a00 */
[----:B------:R-:W-:Y:S01]  /*0c90*/  ISETP.GT.U32.AND P3, PT, R0, R11, PT ;  /* 0x0000000b0000720c */ /* 0x000fe20003f64070 */
[----:B------:R-:W-:Y:S01]  /*0ca0*/  IMAD.HI.U32 R12, R6, R21, RZ ;  /* 0x00000015060c7227 */ /* 0x000fe200078e00ff */
[----:B------:R-:W-:-:S03]  /*0cb0*/  ISETP.GT.U32.AND P2, PT, R0, R9, PT ;  /* 0x000000090000720c */ /* 0x000fc60003f44070 */
[----:B------:R-:W-:Y:S01]  /*0cc0*/  @!P4 IMAD.IADD R7, R7, 0x1, -R0 ;  /* 0x000000010707c824 */ /* 0x000fe200078e0a00 */
[----:B------:R-:W-:Y:S01]  /*0cd0*/  ISETP.GE.AND P4, PT, R14, RZ, PT ;  /* 0x000000ff0e00720c */ /* 0x000fe20003f86270 */
[----:B------:R-:W-:Y:S02]  /*0ce0*/  IMAD.MOV R12, RZ, RZ, -R12 ;  /* 0x000000ffff0c7224 */ /* 0x000fe400078e0a0c */
[----:B------:R-:W-:-:S04]  /*0cf0*/  IMAD.HI.U32 R14, R6, R29, RZ ;  /* 0x0000001d060e7227 */ /* 0x000fc800078e00ff */
[----:B------:R-:W-:Y:S02]  /*0d00*/  @!P3 IMAD.IADD R11, R11, 0x1, -R0 ;  /* 0x000000010b0bb824 */ /* 0x000fe400078e0a00 */
[----:B------:R-:W-:Y:S01]  /*0d10*/  IMAD.MOV.U32 R17, RZ, RZ, R7 ;  /* 0x000000ffff117224 */ /* 0x000fe200078e0007 */
[----:B------:R-:W-:Y:S01]  /*0d20*/  @!P2 IADD3 R9, R9, -R0, RZ ;  /* 0x800000000909a210 */ /* 0x000fe20007ffe0ff */
[C---:B------:R-:W-:Y:S01]  /*0d30*/  IMAD R7, R0.reuse, R12, R21 ;  /* 0x0000000c00077224 */ /* 0x040fe200078e0215 */
[C---:B------:R-:W-:Y:S01]  /*0d40*/  ISETP.GT.U32.AND P3, PT, R0.reuse, R11, PT ;  /* 0x0000000b0000720c */ /* 0x040fe20003f64070 */
[----:B------:R-:W-:Y:S02]  /*0d50*/  IMAD.MOV R14, RZ, RZ, -R14 ;  /* 0x000000ffff0e7224 */ /* 0x000fe400078e0a0e */
[----:B------:R-:W-:Y:S01]  /*0d60*/  @!P5 IMAD.MOV R19, RZ, RZ, -R19 ;  /* 0x000000ffff13d224 */ /* 0x000fe200078e0a13 */
[C---:B------:R-:W-:Y:S01]  /*0d70*/  ISETP.GT.U32.AND P2, PT, R0.reuse, R7, PT ;  /* 0x000000070000720c */ /* 0x040fe20003f44070 */
[----:B------:R-:W-:Y:S01]  /*0d80*/  IMAD R29, R0, R14, R29 ;  /* 0x0000000e001d7224 */ /* 0x000fe200078e021d */
[----:B------:R-:W-:Y:S01]  /*0d90*/  ISETP.GE.AND P5, PT, R16, RZ, PT ;  /* 0x000000ff1000720c */ /* 0x000fe20003fa6270 */
[----:B------:R-:W-:Y:S01]  /*0da0*/  @!P1 IMAD.MOV R17, RZ, RZ, -R17 ;  /* 0x000000ffff119224 */ /* 0x000fe200078e0a11 */
[----:B------:R-:W-:Y:S01]  /*0db0*/  LOP3.LUT R16, R8, 0x28, RZ, 0xfc, !PT ;  /* 0x0000002808107812 */ /* 0x000fe200078efcff */
[----:B------:R-:W-:Y:S01]  /*0dc0*/  IMAD.MOV.U32 R21, RZ, RZ, R9 ;  /* 0x000000ffff157224 */ /* 0x000fe200078e0009 */
[----:B------:R-:W-:Y:S01]  /*0dd0*/  ISETP.GT.U32.AND P1, PT, R0, R25, PT ;  /* 0x000000190000720c */ /* 0x000fe20003f24070 */
[----:B------:R-:W-:Y:S01]  /*0de0*/  IMAD R34, R4, 0x200, R82 ;  /* 0x0000020004227824 */ /* 0x000fe200078e0252 */
[----:B------:R-:W-:Y:S01]  /*0df0*/  IABS R27, R16 ;  /* 0x00000010001b7213 */ /* 0x000fe20000000000 */
[--C-:B------:R-:W-:Y:S01]  /*0e00*/  @!P3 IMAD.IADD R11, R11, 0x1, -R0.reuse ;  /* 0x000000010b0bb824 */ /* 0x100fe200078e0a00 */
[----:B------:R-:W-:Y:S01]  /*0e10*/  ISETP.GT.U32.AND P3, PT, R0, R29, PT ;  /* 0x0000001d0000720c */ /* 0x000fe20003f64070 */
[----:B------:R-:W-:Y:S01]  /*0e20*/  @!P6 IMAD.MOV R21, RZ, RZ, -R21 ;  /* 0x000000ffff15e224 */ /* 0x000fe200078e0a15 */
[----:B------:R-:W-:Y:S01]  /*0e30*/  LOP3.LUT R14, R8, 0x2c, RZ, 0xfc, !PT ;  /* 0x0000002c080e7812 */ /* 0x000fe200078efcff */
[----:B------:R-:W-:Y:S01]  /*0e40*/  @!P2 IMAD.IADD R7, R7, 0x1, -R0 ;  /* 0x000000010707a824 */ /* 0x000fe200078e0a00 */
[----:B------:R-:W-:Y:S01]  /*0e50*/  ISETP.GE.AND P6, PT, R18, RZ, PT ;  /* 0x000000ff1200720c */ /* 0x000fe20003fc6270 */
[----:B------:R-:W-:Y:S01]  /*0e60*/  IMAD.HI.U32 R9, R6, R27, RZ ;  /* 0x0000001b06097227 */ /* 0x000fe200078e00ff */
[----:B------:R-:W-:Y:S01]  /*0e70*/  IABS R31, R14 ;  /* 0x0000000e001f7213 */ /* 0x000fe20000000000 */
[----:B------:R-:W-:Y:S01]  /*0e80*/  STL [R1+0x938], R34 ;  /* 0x0009382201007387 */ /* 0x000fe20000100800 */
[----:B------:R-:W-:Y:S01]  /*0e90*/  ISETP.GT.U32.AND P2, PT, R0, R7, PT ;  /* 0x000000070000720c */ /* 0x000fe20003f44070 */
[----:B------:R-:W-:Y:S01]  /*0ea0*/  IMAD.MOV R9, RZ, RZ, -R9 ;  /* 0x000000ffff097224 */ /* 0x000fe200078e0a09 */
[----:B------:R-:W-:Y:S01]  /*0eb0*/  LOP3.LUT R18, R8, 0x3c, RZ, 0xfc, !PT ;  /* 0x0000003c08127812 */ /* 0x000fe200078efcff */
[----:B------:R-:W-:Y:S01]  /*0ec0*/  IMAD.HI.U32 R12, R6, R31, RZ ;  /* 0x0000001f060c7227 */ /* 0x000fe200078e00ff */
[----:B------:R-:W-:-:S02]  /*0ed0*/  IADD3 R32, R34, 0x80, RZ ;  /* 0x0000008022207810 */ /* 0x000fc40007ffe0ff */
[----:B------:R-:W-:Y:S01]  /*0ee0*/  @!P3 IADD3 R29, R29, -R0, RZ ;  /* 0x800000001d1db210 */ /* 0x000fe20007ffe0ff */
[C---:B------:R-:W-:Y:S01]  /*0ef0*/  IMAD R9, R0.reuse, R9, R27 ;  /* 0x0000000900097224 */ /* 0x040fe200078e021b */
[----:B------:R-:W-:Y:S01]  /*0f00*/  IABS R41, R18 ;  /* 0x0000001200297213 */ /* 0x000fe20000000000 */
[----:B------:R-:W-:Y:S01]  /*0f10*/  @!P1 IMAD.IADD R25, R25, 0x1, -R0 ;  /* 0x0000000119199824 */ /* 0x000fe200078e0a00 */
[----:B------:R-:W-:Y:S01]  /*0f20*/  ISETP.GT.U32.AND P3, PT, R0, R29, PT ;  /* 0x0000001d0000720c */ /* 0x000fe20003f64070 */
[----:B------:R-:W-:Y:S01]  /*0f30*/  IMAD.MOV R12, RZ, RZ, -R12 ;  /* 0x000000ffff0c7224 */ /* 0x000fe200078e0a0c */
[----:B------:R-:W-:Y:S01]  /*0f40*/  IADD3 R30, R34, 0x100, RZ ;  /* 0x00000100221e7810 */ /* 0x000fe20007ffe0ff */
[--C-:B------:R-:W-:Y:S01]  /*0f50*/  @!P2 IMAD.IADD R7, R7, 0x1, -R0.reuse ;  /* 0x000000010707a824 */ /* 0x100fe200078e0a00 */
[C---:B------:R-:W-:Y:S01]  /*0f60*/  ISETP.GT.U32.AND P2, PT, R0.reuse, R9, PT ;  /* 0x000000090000720c */ /* 0x040fe20003f44070 */
[----:B------:R-:W-:Y:S01]  /*0f70*/  IMAD.MOV.U32 R23, RZ, RZ, R11 ;  /* 0x000000ffff177224 */ /* 0x000fe200078e000b */
[C---:B------:R-:W-:Y:S01]  /*0f80*/  ISETP.GT.U32.AND P1, PT, R0.reuse, R25, PT ;  /* 0x000000190000720c */ /* 0x040fe20003f24070 */
[----:B------:R-:W-:Y:S01]  /*0f90*/  IMAD R11, R0, R12, R31 ;  /* 0x0000000c000b7224 */ /* 0x000fe200078e021f */
[----:B------:R-:W-:Y:S01]  /*0fa0*/  LOP3.LUT R12, R8, 0x30, RZ, 0xfc, !PT ;  /* 0x00000030080c7812 */ /* 0x000fe200078efcff */
[----:B------:R-:W-:Y:S01]  /*0fb0*/  IMAD.MOV.U32 R27, RZ, RZ, R7 ;  /* 0x000000ffff1b7224 */ /* 0x000fe200078e0007 */
[----:B------:R-:W-:Y:S01]  /*0fc0*/  IADD3 R28, R34, 0x180, RZ ;  /* 0x00000180221c7810 */ /* 0x000fe20007ffe0ff */
[----:B------:R-:W-:Y:S01]  /*0fd0*/  @!P0 IMAD.MOV R23, RZ, RZ, -R23 ;  /* 0x000000ffff178224 */ /* 0x000fe200078e0a17 */
[----:B------:R-:W-:Y:S01]  /*0fe0*/  IABS R31, R12 ;  /* 0x0000000c001f7213 */ /* 0x000fe20000000000 */
[--C-:B------:R-:W-:Y:S01]  /*0ff0*/  @!P3 IMAD.IADD R29, R29, 0x1, -R0.reuse ;  /* 0x000000011d1db824 */ /* 0x100fe200078e0a00 */
[----:B------:R-:W-:Y:S01]  /*1000*/  ISETP.GE.AND P0, PT, R16, RZ, PT ;  /* 0x000000ff1000720c */ /* 0x000fe20003f06270 */
[----:B------:R-:W-:Y:S01]  /*1010*/  @!P5 IMAD.MOV R27, RZ, RZ, -R27 ;  /* 0x000000ffff1bd224 */ /* 0x000fe200078e0a1b */
[----:B------:R-:W-:Y:S01]  /*1020*/  LOP3.LUT R16, R8, 0x38, RZ, 0xfc, !PT ;  /* 0x0000003808107812 */ /* 0x000fe200078efcff */
[----:B------:R-:W-:Y:S01]  /*1030*/  @!P6 IMAD.MOV R29, RZ, RZ, -R29 ;  /* 0x000000ffff1de224 */ /* 0x000fe200078e0a1d */
[----:B------:R-:W-:Y:S01]  /*1040*/  ISETP.GT.U32.AND P6, PT, R0, R11, PT ;  /* 0x0000000b0000720c */ /* 0x000fe20003fc4070 */
[--C-:B------:R-:W-:Y:S01]  /*1050*/  @!P2 IMAD.IADD R9, R9, 0x1, -R0.reuse ;  /* 0x000000010909a824 */ /* 0x100fe200078e0a00 */
[----:B------:R-:W-:Y:S01]  /*1060*/  IABS R39, R16 ;  /* 0x0000001000277213 */ /* 0x000fe20000000000 */
[--C-:B------:R-:W-:Y:S01]  /*1070*/  @!P1 IMAD.IADD R25, R25, 0x1, -R0.reuse ;  /* 0x0000000119199824 */ /* 0x100fe200078e0a00 */
[----:B------:R-:W-:Y:S01]  /*1080*/  ISETP.GE.AND P1, PT, R14, RZ, PT ;  /* 0x000000ff0e00720c */ /* 0x000fe20003f26270 */
[----:B------:R-:W-:Y:S01]  /*1090*/  IMAD.HI.U32 R7, R6, R31, RZ ;  /* 0x0000001f06077227 */ /* 0x000fe200078e00ff */
[----:B------:R-:W-:Y:S01]  /*10a0*/  ISETP.GT.U32.AND P2, PT, R0, R9, PT ;  /* 0x000000090000720c */ /* 0x000fe20003f44070 */
[----:B------:R1:W-:Y:S01]  /*10b0*/  STL [R1+0x93c], R32 ;  /* 0x00093c2001007387 */ /* 0x0003e20000100800 */
[----:B------:R-:W-:Y:S01]  /*10c0*/  LOP3.LUT R14, R8, 0x34, RZ, 0xfc, !PT ;  /* 0x00000034080e7812 */ /* 0x000fe200078efcff */
[----:B------:R-:W-:Y:S01]  /*10d0*/  IMAD.MOV R7, RZ, RZ, -R7 ;  /* 0x000000ffff077224 */ /* 0x000fe200078e0a07 */
[----:B------:R-:W-:Y:S01]  /*10e0*/  ISETP.GE.AND P3, PT, R16, RZ, PT ;  /* 0x000000ff1000720c */ /* 0x000fe20003f66270 */
[----:B------:R-:W-:Y:S01]  /*10f0*/  @!P4 IMAD.MOV R25, RZ, RZ, -R25 ;  /* 0x000000ffff19c224 */ /* 0x000fe200078e0a19 */
[----:B------:R-:W-:Y:S01]  /*1100*/  IABS R37, R14 ;  /* 0x0000000e00257213 */ /* 0x000fe20000000000 */
[----:B------:R-:W-:Y:S01]  /*1110*/  @!P6 IMAD.IADD R11, R11, 0x1, -R0 ;  /* 0x000000010b0be824 */ /* 0x000fe200078e0a00 */
[----:B------:R-:W-:Y:S01]  /*1120*/  ISETP.GE.AND P4, PT, R12, RZ, PT ;  /* 0x000000ff0c00720c */ /* 0x000fe20003f86270 */
[----:B------:R-:W-:Y:S01]  /*1130*/  IMAD R7, R0, R7, R31 ;  /* 0x0000000700077224 */ /* 0x000fe200078e021f */
[----:B------:R-:W-:Y:S01]  /*1140*/  ISETP.GE.AND P5, PT, R14, RZ, PT ;  /* 0x000000ff0e00720c */ /* 0x000fe20003fa6270 */
[----:B------:R-:W-:Y:S01]  /*1150*/  IMAD.HI.U32 R12, R6, R37, RZ ;  /* 0x00000025060c7227 */ /* 0x000fe200078e00ff */
[C---:B------:R-:W-:Y:S01]  /*1160*/  ISETP.GT.U32.AND P6, PT, R0.reuse, R11, PT ;  /* 0x0000000b0000720c */ /* 0x040fe20003fc4070 */
[----:B------:R2:W-:Y:S01]  /*1170*/  STL [R1+0x944], R30 ;  /* 0x0009441e01007387 */ /* 0x0005e20000100800 */
[----:B------:R-:W-:Y:S01]  /*1180*/  @!P2 IADD3 R9, R9, -R0, RZ ;  /* 0x800000000909a210 */ /* 0x000fe20007ffe0ff */
[----:B------:R-:W-:Y:S01]  /*1190*/  IMAD.MOV R14, RZ, RZ, -R12 ;  /* 0x000000ffff0e7224 */ /* 0x000fe200078e0a0c */
[----:B------:R-:W-:Y:S01]  /*11a0*/  ISETP.GT.U32.AND P2, PT, R0, R7, PT ;  /* 0x000000070000720c */ /* 0x000fe20003f44070 */
[----:B------:R-:W-:Y:S01]  /*11b0*/  IMAD.HI.U32 R12, R6, R39, RZ ;  /* 0x00000027060c7227 */ /* 0x000fe200078e00ff */
[----:B------:R-:W-:Y:S01]  /*11c0*/  LOP3.LUT R16, R8, 0x44, RZ, 0xfc, !PT ;  /* 0x0000004408107812 */ /* 0x000fe200078efcff */
[----:B------:R3:W-:Y:S02]  /*11d0*/  STL [R1+0x940], R28 ;  /* 0x0009401c01007387 */ /* 0x0007e40000100800 */
[----:B------:R-:W-:Y:S01]  /*11e0*/  IMAD R37, R0, R14, R37 ;  /* 0x0000000e00257224 */ /* 0x000fe200078e0225 */
[----:B------:R-:W-:Y:S01]  /*11f0*/  IABS R35, R16 ;  /* 0x0000001000237213 */ /* 0x000fe20000000000 */
[----:B------:R-:W-:-:S04]  /*1200*/  IMAD.HI.U32 R14, R6, R43, RZ ;  /* 0x0000002b060e7227 */ /* 0x000fc800078e00ff */
[--C-:B------:R-:W-:Y:S01]  /*1210*/  @!P6 IMAD.IADD R11, R11, 0x1, -R0.reuse ;  /* 0x000000010b0be824 */ /* 0x100fe200078e0a00 */
[C---:B------:R-:W-:Y:S01]  /*1220*/  ISETP.GT.U32.AND P6, PT, R0.reuse, R37, PT ;  /* 0x000000250000720c */ /* 0x040fe20003fc4070 */
[----:B------:R-:W-:Y:S02]  /*1230*/  @!P2 IMAD.IADD R7, R7, 0x1, -R0 ;  /* 0x000000010707a824 */ /* 0x000fe400078e0a00 */
[----:B------:R-:W-:Y:S02]  /*1240*/  IMAD.MOV R12, RZ, RZ, -R12 ;  /* 0x000000ffff0c7224 */ /* 0x000fe400078e0a0c */
[----:B------:R-:W-:Y:S01]  /*1250*/  IMAD.MOV R14, RZ, RZ, -R14 ;  /* 0x000000ffff0e7224 */ /* 0x000fe200078e0a0e */
[C---:B------:R-:W-:Y:S01]  /*1260*/  ISETP.GT.U32.AND P2, PT, R0.reuse, R7, PT ;  /* 0x000000070000720c */ /* 0x040fe20003f44070 */
[C---:B------:R-:W-:Y:S02]  /*1270*/  IMAD R39, R0.reuse, R12, R39 ;  /* 0x0000000c00277224 */ /* 0x040fe400078e0227 */
[----:B------:R-:W-:-:S02]  /*1280*/  IMAD R43, R0, R14, R43 ;  /* 0x0000000e002b7224 */ /* 0x000fc400078e022b */
[----:B------:R-:W-:Y:S02]  /*1290*/  IMAD.MOV.U32 R31, RZ, RZ, R9 ;  /* 0x000000ffff1f7224 */ /* 0x000fe400078e0009 */
[----:B------:R-:W-:-:S04]  /*12a0*/  IMAD.HI.U32 R12, R6, R41, RZ ;  /* 0x00000029060c7227 */ /* 0x000fc800078e00ff */
[----:B------:R-:W-:Y:S01]  /*12b0*/  @!P0 IMAD.MOV R31, RZ, RZ, -R31 ;  /* 0x000000ffff1f8224 */ /* 0x000fe200078e0a1f */
[C---:B------:R-:W-:Y:S01]  /*12c0*/  ISETP.GT.U32.AND P0, PT, R0.reuse, R39, PT ;  /* 0x000000270000720c */ /* 0x040fe20003f04070 */
[----:B------:R-:W-:Y:S01]  /*12d0*/  @!P6 IMAD.IADD R37, R37, 0x1, -R0 ;  /* 0x000000012525e824 */ /* 0x000fe200078e0a00 */
[C---:B------:R-:W-:Y:S01]  /*12e0*/  ISETP.GT.U32.AND P6, PT, R0.reuse, R43, PT ;  /* 0x0000002b0000720c */ /* 0x040fe20003fc4070 */
[----:B------:R-:W-:Y:S02]  /*12f0*/  IMAD.MOV R12, RZ, RZ, -R12 ;  /* 0x000000ffff0c7224 */ /* 0x000fe400078e0a0c */
[----:B------:R-:W-:Y:S02]  /*1300*/  IMAD.MOV.U32 R33, RZ, RZ, R11 ;  /* 0x000000ffff217224 */ /* 0x000fe400078e000b */
[----:B------:R-:W-:Y:S02]  /*1310*/  IMAD R41, R0, R12, R41 ;  /* 0x0000000c00297224 */ /* 0x000fe400078e0229 */
[----:B------:R-:W-:Y:S01]  /*1320*/  IMAD.HI.U32 R9, R6, R45, RZ ;  /* 0x0000002d06097227 */ /* 0x000fe200078e00ff */
[----:B------:R-:W-:-:S02]  /*1330*/  @!P1 IADD3 R33, -R33, RZ, RZ ;  /* 0x000000ff21219210 */ /* 0x000fc40007ffe1ff */
[----:B------:R-:W-:Y:S01]  /*1340*/  ISETP.GT.U32.AND P1, PT, R0, R41, PT ;  /* 0x000000290000720c */ /* 0x000fe20003f24070 */
[----:B------:R-:W-:Y:S01]  /*1350*/  @!P2 IMAD.IADD R7, R7, 0x1, -R0 ;  /* 0x000000010707a824 */ /* 0x000fe200078e0a00 */
[----:B------:R-:W-:Y:S01]  /*1360*/  ISETP.GE.AND P2, PT, R18, RZ, PT ;  /* 0x000000ff1200720c */ /* 0x000fe20003f46270 */
[----:B------:R-:W-:Y:S01]  /*1370*/  IMAD.HI.U32 R12, R6, R35, RZ ;  /* 0x00000023060c7227 */ /* 0x000fe200078e00ff */
[----:B------:R-:W-:-:S03]  /*1380*/  LOP3.LUT R18, R8, 0x4c, RZ, 0xfc, !PT ;  /* 0x0000004c08127812 */ /* 0x000fc600078efcff */
[----:B------:R-:W-:Y:S02]  /*1390*/  IMAD.MOV R11, RZ, RZ, -R9 ;  /* 0x000000ffff0b7224 */ /* 0x000fe400078e0a09 */
[----:B------:R-:W-:Y:S02]  /*13a0*/  IMAD.MOV R12, RZ, RZ, -R12 ;  /* 0x000000ffff0c7224 */ /* 0x000fe400078e0a0c */
[C---:B------:R-:W-:Y:S01]  /*13b0*/  IMAD R11, R0.reuse, R11, R45 ;  /* 0x0000000b000b7224 */ /* 0x040fe200078e022d */
[----:B------:R-:W-:Y:S01]  /*13c0*/  IABS R45, R18 ;  /* 0x00000012002d7213 */ /* 0x000fe20000000000 */
[--C-:B------:R-:W-:Y:S01]  /*13d0*/  @!P0 IMAD.IADD R39, R39, 0x1, -R0.reuse ;  /* 0x0000000127278824 */ /* 0x100fe200078e0a00 */
[C---:B------:R-:W-:Y:S01]  /*13e0*/  ISETP.GT.U32.AND P0, PT, R0.reuse, R37, PT ;  /* 0x000000250000720c */ /* 0x040fe20003f04070 */
[----:B------:R-:W-:Y:S02]  /*13f0*/  @!P6 IMAD.IADD R43, R43, 0x1, -R0 ;  /* 0x000000012b2be824 */ /* 0x000fe400078e0a00 */
[----:B------:R-:W-:-:S02]  /*1400*/  IMAD R9, R0, R12, R35 ;  /* 0x0000000c00097224 */ /* 0x000fc400078e0223 */
[----:B------:R-:W-:Y:S01]  /*1410*/  IMAD.MOV.U32 R35, RZ, RZ, R7 ;  /* 0x000000ffff237224 */ /* 0x000fe200078e0007 */
[----:B------:R-:W-:Y:S01]  /*1420*/  ISETP.GT.U32.AND P6, PT, R0, R43, PT ;  /* 0x0000002b0000720c */ /* 0x000fe20003fc4070 */
[----:B------:R-:W-:-:S04]  /*1430*/  IMAD.HI.U32 R7, R6, R45, RZ ;  /* 0x0000002d06077227 */ /* 0x000fc800078e00ff */
[--C-:B------:R-:W-:Y:S01]  /*1440*/  @!P1 IMAD.IADD R41, R41, 0x1, -R0.reuse ;  /* 0x0000000129299824 */ /* 0x100fe200078e0a00 */
[C---:B------:R-:W-:Y:S01]  /*1450*/  ISETP.GT.U32.AND P1, PT, R0.reuse, R39, PT ;  /* 0x000000270000720c */ /* 0x040fe20003f24070 */
[----:B------:R-:W-:Y:S02]  /*1460*/  IMAD.MOV R7, RZ, RZ, -R7 ;  /* 0x000000ffff077224 */ /* 0x000fe400078e0a07 */
[--C-:B------:R-:W-:Y:S01]  /*1470*/  @!P0 IMAD.IADD R37, R37, 0x1, -R0.reuse ;  /* 0x0000000125258824 */ /* 0x100fe200078e0a00 */
[C---:B------:R-:W-:Y:S01]  /*1480*/  ISETP.GT.U32.AND P0, PT, R0.reuse, R9, PT ;  /* 0x000000090000720c */ /* 0x040fe20003f04070 */
[C---:B------:R-:W-:Y:S02]  /*1490*/  IMAD R7, R0.reuse, R7, R45 ;  /* 0x0000000700077224 */ /* 0x040fe400078e022d */
[----:B------:R-:W-:Y:S01]  /*14a0*/  @!P4 IMAD.MOV R35, RZ, RZ, -R35 ;  /* 0x000000ffff23c224 */ /* 0x000fe200078e0a23 */
[C---:B------:R-:W-:Y:S01]  /*14b0*/  ISETP.GT.U32.AND P4, PT, R0.reuse, R41, PT ;  /* 0x000000290000720c */ /* 0x040fe20003f84070 */
[----:B------:R-:W-:Y:S01]  /*14c0*/  @!P6 IMAD.IADD R43, R43, 0x1, -R0 ;  /* 0x000000012b2be824 */ /* 0x000fe200078e0a00 */
[----:B------:R-:W-:Y:S01]  /*14d0*/  ISETP.GT.U32.AND P6, PT, R0, R7, PT ;  /* 0x000000070000720c */ /* 0x000fe20003fc4070 */
[----:B------:R-:W-:-:S02]  /*14e0*/  @!P5 IMAD.MOV R37, RZ, RZ, -R37 ;  /* 0x000000ffff25d224 */ /* 0x000fc400078e0a25 */
[----:B------:R-:W-:Y:S01]  /*14f0*/  @!P1 IMAD.IADD R39, R39, 0x1, -R0 ;  /* 0x0000000127279824 */ /* 0x000fe200078e0a00 */
[----:B------:R-:W-:Y:S01]  /*1500*/  ISETP.GT.U32.AND P1, PT, R0, R11, PT ;  /* 0x0000000b0000720c */ /* 0x000fe20003f24070 */
[----:B------:R-:W-:-:S04]  /*1510*/  IMAD.HI.U32 R14, R6, R53, RZ ;  /* 0x00000035060e7227 */ /* 0x000fc800078e00ff */
[--C-:B------:R-:W-:Y:S01]  /*1520*/  @!P0 IMAD.IADD R9, R9, 0x1, -R0.reuse ;  /* 0x0000000109098824 */ /* 0x100fe200078e0a00 */
[----:B------:R-:W-:Y:S01]  /*1530*/  ISETP.GE.AND P0, PT, R16, RZ, PT ;  /* 0x000000ff1000720c */ /* 0x000fe20003f06270 */
[----:B------:R-:W-:Y:S01]  /*1540*/  @!P3 IMAD.MOV R39, RZ, RZ, -R39 ;  /* 0x000000ffff27b224 */ /* 0x000fe200078e0a27 */
[----:B------:R-:W-:Y:S01]  /*1550*/  @!P4 IADD3 R41, R41, -R0, RZ ;  /* 0x800000002929c210 */ /* 0x000fe20007ffe0ff */
[----:B------:R-:W-:Y:S01]  /*1560*/  @!P6 IMAD.IADD R7, R7, 0x1, -R0 ;  /* 0x000000010707e824 */ /* 0x000fe200078e0a00 */
[----:B------:R-:W-:Y:S01]  /*1570*/  ISETP.GE.AND P4, PT, R20, RZ, PT ;  /* 0x000000ff1400720c */ /* 0x000fe20003f86270 */
[----:B------:R-:W-:Y:S01]  /*1580*/  IMAD.HI.U32 R12, R6, R51, RZ ;  /* 0x00000033060c7227 */ /* 0x000fe200078e00ff */
[----:B------:R-:W-:Y:S02]  /*1590*/  ISETP.GT.U32.AND P5, PT, R0, R9, PT ;  /* 0x000000090000720c */ /* 0x000fe40003fa4070 */
[----:B------:R-:W-:Y:S01]  /*15a0*/  LOP3.LUT R16, R8, 0x58, RZ, 0xfc, !PT ;  /* 0x0000005808107812 */ /* 0x000fe200078efcff */
[----:B------:R-:W-:Y:S01]  /*15b0*/  IMAD.MOV R14, RZ, RZ, -R14 ;  /* 0x000000ffff0e7224 */ /* 0x000fe200078e0a0e */
[----:B------:R-:W-:Y:S01]  /*15c0*/  ISETP.GT.U32.AND P3, PT, R0, R7, PT ;  /* 0x000000070000720c */ /* 0x000fe20003f64070 */
[----:B------:R-:W-:Y:S01]  /*15d0*/  @!P1 IMAD.IADD R11, R11, 0x1, -R0 ;  /* 0x000000010b0b9824 */ /* 0x000fe200078e0a00 */
[----:B------:R-:W-:Y:S01]  /*15e0*/  IABS R49, R16 ;  /* 0x0000001000317213 */ /* 0x000fe20000000000 */
[----:B------:R-:W-:Y:S01]  /*15f0*/  IMAD.MOV R12, RZ, RZ, -R12 ;  /* 0x000000ffff0c7224 */ /* 0x000fe200078e0a0c */
[----:B------:R-:W-:Y:S01]  /*1600*/  ISETP.GE.AND P1, PT, R22, RZ, PT ;  /* 0x000000ff1600720c */ /* 0x000fe20003f26270 */
[C---:B------:R-:W-:Y:S01]  /*1610*/  IMAD R53, R0.reuse, R14, R53 ;  /* 0x0000000e00357224 */ /* 0x040fe200078e0235 */
[C---:B------:R-:W-:Y:S01]  /*1620*/  ISETP.GT.U32.AND P6, PT, R0.reuse, R11, PT ;  /* 0x0000000b0000720c */ /* 0x040fe20003fc4070 */
[----:B------:R-:W-:Y:S01]  /*1630*/  IMAD R51, R0, R12, R51 ;  /* 0x0000000c00337224 */ /* 0x000fe200078e0233 */
[----:B------:R-:W-:Y:S01]  /*1640*/  LOP3.LUT R20, R8, 0x5c, RZ, 0xfc, !PT ;  /* 0x0000005c08147812 */ /* 0x000fe200078efcff */
[----:B------:R-:W-:Y:S01]  /*1650*/  @!P4 IMAD.MOV R43, RZ, RZ, -R43 ;  /* 0x000000ffff2bc224 */ /* 0x000fe200078e0a2b */
[----:B------:R-:W-:Y:S01]  /*1660*/  @!P5 IADD3 R9, R9, -R0, RZ ;  /* 0x800000000909d210 */ /* 0x000fe20007ffe0ff */
[----:B------:R-:W-:Y:S01]  /*1670*/  IMAD.HI.U32 R12, R6, R49, RZ ;  /* 0x00000031060c7227 */ /* 0x000fe200078e00ff */
[----:B------:R-:W-:-:S02]  /*1680*/  ISETP.GE.AND P4, PT, R18, RZ, PT ;  /* 0x000000ff1200720c */ /* 0x000fc40003f86270 */
[----:B------:R-:W-:Y:S01]  /*1690*/  ISETP.GT.U32.AND P5, PT, R0, R53, PT ;  /* 0x000000350000720c */ /* 0x000fe20003fa4070 */
[----:B------:R-:W-:Y:S01]  /*16a0*/  @!P3 IMAD.IADD R7, R7, 0x1, -R0 ;  /* 0x000000010707b824 */ /* 0x000fe200078e0a00 */
[----:B------:R-:W-:Y:S01]  /*16b0*/  IABS R55, R20 ;  /* 0x0000001400377213 */ /* 0x000fe20000000000 */
[----:B------:R-:W-:Y:S01]  /*16c0*/  IMAD.MOV R12, RZ, RZ, -R12 ;  /* 0x000000ffff0c7224 */ /* 0x000fe200078e0a0c */
[----:B------:R-:W-:Y:S01]  /*16d0*/  LOP3.LUT R22, R8, 0x70, RZ, 0xfc, !PT ;  /* 0x0000007008167812 */ /* 0x000fe200078efcff */
[----:B------:R-:W-:Y:S01]  /*16e0*/  @!P2 IMAD.MOV R41, RZ, RZ, -R41 ;  /* 0x000000ffff29a224 */ /* 0x000fe200078e0a29 */
[C---:B------:R-:W-:Y:S01]  /*16f0*/  ISETP.GT.U32.AND P2, PT, R0.reuse, R51, PT ;  /* 0x000000330000720c */ /* 0x040fe20003f44070 */
[----:B------:R-:W-:Y:S01]  /*1700*/  IMAD.MOV.U32 R45, RZ, RZ, R9 ;  /* 0x000000ffff2d7224 */ /* 0x000fe200078e0009 */
[----:B------:R-:W-:Y:S01]  /*1710*/  IABS R67, R22 ;  /* 0x0000001600437213 */ /* 0x000fe20000000000 */
[----:B------:R-:W-:Y:S01]  /*1720*/  IMAD R9, R0, R12, R49 ;  /* 0x0000000c00097224 */ /* 0x000fe200078e0231 */
[----:B------:R-:W-:Y:S01]  /*1730*/  MOV R49, R7 ;  /* 0x0000000700317202 */ /* 0x000fe20000000f00 */
[--C-:B------:R-:W-:Y:S01]  /*1740*/  @!P6 IMAD.IADD R11, R11, 0x1, -R0.reuse ;  /* 0x000000010b0be824 */ /* 0x100fe200078e0a00 */
[----:B------:R-:W-:Y:S01]  /*1750*/  LOP3.LUT R12, R8, 0x60, RZ, 0xfc, !PT ;  /* 0x00000060080c7812 */ /* 0x000fe200078efcff */
[--C-:B------:R-:W-:Y:S01]  /*1760*/  @!P5 IMAD.IADD R53, R53, 0x1, -R0.reuse ;  /* 0x000000013535d824 */ /* 0x100fe200078e0a00 */
[----:B------:R-:W-:Y:S01]  /*1770*/  ISETP.GE.AND P6, PT, R24, RZ, PT ;  /* 0x000000ff1800720c */ /* 0x000fe20003fc6270 */
[----:B------:R-:W-:Y:S01]  /*1780*/  IMAD.MOV.U32 R47, RZ, RZ, R11 ;  /* 0x000000ffff2f7224 */ /* 0x000fe200078e000b */
[----:B------:R-:W-:Y:S01]  /*1790*/  LOP3.LUT R7, R8, 0x64, RZ, 0xfc, !PT ;  /* 0x0000006408077812 */ /* 0x000fe200078efcff */
[----:B------:R-:W-:Y:S01]  /*17a0*/  @!P4 IMAD.MOV R49, RZ, RZ, -R49 ;  /* 0x000000ffff31c224 */ /* 0x000fe200078e0a31 */
[C---:B------:R-:W-:Y:S01]  /*17b0*/  ISETP.GT.U32.AND P4, PT, R0.reuse, R9, PT ;  /* 0x000000090000720c */ /* 0x040fe20003f84070 */
[----:B------:R-:W-:Y:S01]  /*17c0*/  @!P1 IMAD.MOV R47, RZ, RZ, -R47 ;  /* 0x000000ffff2f9224 */ /* 0x000fe200078e0a2f */
[----:B------:R-:W-:Y:S01]  /*17d0*/  ISETP.GT.U32.AND P1, PT, R0, R53, PT ;  /* 0x000000350000720c */ /* 0x000fe20003f24070 */
[----:B------:R-:W-:Y:S01]  /*17e0*/  @!P2 IMAD.IADD R51, R51, 0x1, -R0 ;  /* 0x000000013333a824 */ /* 0x000fe200078e0a00 */
[----:B------:R-:W-:Y:S01]  /*17f0*/  IABS R59, R12 ;  /* 0x0000000c003b7213 */ /* 0x000fe20000000000 */
[----:B------:R-:W-:Y:S01]  /*1800*/  @!P0 IMAD.MOV R45, RZ, RZ, -R45 ;  /* 0x000000ffff2d8224 */ /* 0x000fe200078e0a2d */
[----:B------:R-:W-:Y:S01]  /*1810*/  IABS R61, R7 ;  /* 0x00000007003d7213 */ /* 0x000fe20000000000 */
[----:B------:R-:W-:Y:S01]  /*1820*/  IMAD.HI.U32 R14, R6, R55, RZ ;  /* 0x00000037060e7227 */ /* 0x000fe200078e00ff */
[----:B------:R-:W-:-:S02]  /*1830*/  ISETP.GT.U32.AND P0, PT, R0, R51, PT ;  /* 0x000000330000720c */ /* 0x000fc40003f04070 */
[----:B------:R-:W-:Y:S01]  /*1840*/  ISETP.GE.AND P2, PT, R16, RZ, PT ;  /* 0x000000ff1000720c */ /* 0x000fe20003f46270 */
[----:B------:R-:W-:Y:S01]  /*1850*/  IMAD.MOV R14, RZ, RZ, -R14 ;  /* 0x000000ffff0e7224 */ /* 0x000fe200078e0a0e */
[----:B------:R-:W-:Y:S01]  /*1860*/  LOP3.LUT R16, R8, 0x68, RZ, 0xfc, !PT ;  /* 0x0000006808107812 */ /* 0x000fe200078efcff */
[--C-:B------:R-:W-:Y:S01]  /*1870*/  @!P4 IMAD.IADD R9, R9, 0x1, -R0.reuse ;  /* 0x000000010909c824 */ /* 0x100fe200078e0a00 */
[----:B------:R-:W-:Y:S01]  /*1880*/  ISETP.GE.AND P5, PT, R20, RZ, PT ;  /* 0x000000ff1400720c */ /* 0x000fe20003fa6270 */
[--C-:B------:R-:W-:Y:S01]  /*1890*/  @!P1 IMAD.IADD R53, R53, 0x1, -R0.reuse ;  /* 0x0000000135359824 */ /* 0x100fe200078e0a00 */
[----:B------:R-:W-:Y:S01]  /*18a0*/  ISETP.GE.AND P1, PT, R7, RZ, PT ;  /* 0x000000ff0700720c */ /* 0x000fe20003f26270 */
[----:B------:R-:W-:Y:S01]  /*18b0*/  IMAD.HI.U32 R7, R6, R59, RZ ;  /* 0x0000003b06077227 */ /* 0x000fe200078e00ff */
[----:B------:R-:W-:Y:S02]  /*18c0*/  ISETP.GT.U32.AND P4, PT, R0, R9, PT ;  /* 0x000000090000720c */ /* 0x000fe40003f84070 */
[----:B------:R-:W-:Y:S01]  /*18d0*/  LOP3.LUT R20, R8, 0x6c, RZ, 0xfc, !PT ;  /* 0x0000006c08147812 */ /* 0x000fe200078efcff */
[----:B------:R-:W-:Y:S01]  /*18e0*/  IMAD R11, R0, R14, R55 ;  /* 0x0000000e000b7224 */ /* 0x000fe200078e0237 */
[----:B------:R-:W-:Y:S01]  /*18f0*/  IABS R63, R16 ;  /* 0x00000010003f7213 */ /* 0x000fe20000000000 */
[--C-:B------:R-:W-:Y:S01]  /*1900*/  @!P0 IMAD.IADD R51, R51, 0x1, -R0.reuse ;  /* 0x0000000133338824 */ /* 0x100fe200078e0a00 */
[----:B------:R-:W-:Y:S01]  /*1910*/  ISETP.GE.AND P0, PT, R12, RZ, PT ;  /* 0x000000ff0c00720c */ /* 0x000fe20003f06270 */
[----:B------:R-:W-:Y:S01]  /*1920*/  IMAD.MOV R7, RZ, RZ, -R7 ;  /* 0x000000ffff077224 */ /* 0x000fe200078e0a07 */
[----:B------:R-:W-:Y:S01]  /*1930*/  IABS R65, R20 ;  /* 0x0000001400417213 */ /* 0x000fe20000000000 */
[----:B------:R-:W-:Y:S01]  /*1940*/  @!P6 IMAD.MOV R51, RZ, RZ, -R51 ;  /* 0x000000ffff33e224 */ /* 0x000fe200078e0a33 */
[C---:B------:R-:W-:Y:S01]  /*1950*/  ISETP.GT.U32.AND P6, PT, R0.reuse, R11, PT ;  /* 0x0000000b0000720c */ /* 0x040fe20003fc4070 */
[----:B------:R-:W-:Y:S01]  /*1960*/  IMAD R59, R0, R7, R59 ;  /* 0x00000007003b7224 */ /* 0x000fe200078e023b */
[C---:B------:R-:W-:Y:S01]  /*1970*/  LOP3.LUT R24, R8.reuse, 0x74, RZ, 0xfc, !PT ;  /* 0x0000007408187812 */ /* 0x040fe200078efcff */
[----:B------:R-:W-:Y:S01]  /*1980*/  @!P4 IMAD.IADD R9, R9, 0x1, -R0 ;  /* 0x000000010909c824 */ /* 0x000fe200078e0a00 */
[----:B------:R-:W-:Y:S01]  /*1990*/  LOP3.LUT R18, R8, 0x78, RZ, 0xfc, !PT ;  /* 0x0000007808127812 */ /* 0x000fe200078efcff */
[----:B------:R-:W-:Y:S01]  /*19a0*/  IMAD.HI.U32 R12, R6, R61, RZ ;  /* 0x0000003d060c7227 */ /* 0x000fe200078e00ff */
[----:B------:R-:W-:-:S02]  /*19b0*/  ISETP.GT.U32.AND P4, PT, R0, R59, PT ;  /* 0x0000003b0000720c */ /* 0x000fc40003f84070 */
[----:B------:R-:W-:Y:S01]  /*19c0*/  IABS R69, R24 ;  /* 0x0000001800457213 */ /* 0x000fe20000000000 */
[----:B------:R-:W-:Y:S01]  /*19d0*/  IMAD.HI.U32 R14, R6, R63, RZ ;  /* 0x0000003f060e7227 */ /* 0x000fe200078e00ff */
[----:B------:R-:W-:Y:S02]  /*19e0*/  ISETP.GE.AND P3, PT, R26, RZ, PT ;  /* 0x000000ff1a00720c */ /* 0x000fe40003f66270 */
[----:B------:R-:W-:Y:S01]  /*19f0*/  IABS R71, R18 ;  /* 0x0000001200477213 */ /* 0x000fe20000000000 */
[----:B------:R-:W-:Y:S02]  /*1a00*/  @!P6 IMAD.IADD R11, R11, 0x1, -R0 ;  /* 0x000000010b0be824 */ /* 0x000fe400078e0a00 */
[----:B------:R-:W-:Y:S02]  /*1a10*/  IMAD.MOV R12, RZ, RZ, -R12 ;  /* 0x000000ffff0c7224 */ /* 0x000fe400078e0a0c */
[----:B------:R-:W-:Y:S01]  /*1a20*/  IMAD.HI.U32 R7, R6, R65, RZ ;  /* 0x0000004106077227 */ /* 0x000fe200078e00ff */
[----:B------:R-:W-:-:S03]  /*1a30*/  ISETP.GT.U32.AND P6, PT, R0, R11, PT ;  /* 0x0000000b0000720c */ /* 0x000fc60003fc4070 */
[----:B------:R-:W-:Y:S01]  /*1a40*/  @!P4 IMAD.IADD R59, R59, 0x1, -R0 ;  /* 0x000000013b3bc824 */ /* 0x000fe200078e0a00 */
[----:B------:R-:W-:Y:S01]  /*1a50*/  IADD3 R7, -R7, RZ, RZ ;  /* 0x000000ff07077210 */ /* 0x000fe20007ffe1ff */
[C---:B------:R-:W-:Y:S01]  /*1a60*/  IMAD R61, R0.reuse, R12, R61 ;  /* 0x0000000c003d7224 */ /* 0x040fe200078e023d */
[----:B------:R-:W-:Y:S01]  /*1a70*/  IABS R12, R32 ;  /* 0x00000020000c7213 */ /* 0x000fe20000000000 */
[----:B------:R-:W-:Y:S01]  /*1a80*/  IMAD.MOV R14, RZ, RZ, -R14 ;  /* 0x000000ffff0e7224 */ /* 0x000fe200078e0a0e */
[C---:B------:R-:W-:Y:S01]  /*1a90*/  ISETP.GT.U32.AND P4, PT, R0.reuse, R59, PT ;  /* 0x0000003b0000720c */ /* 0x040fe20003f84070 */
[C---:B------:R-:W-:Y:S02]  /*1aa0*/  IMAD R65, R0.reuse, R7, R65 ;  /* 0x0000000700417224 */ /* 0x040fe400078e0241 */
[C---:B------:R-:W-:Y:S01]  /*1ab0*/  IMAD R63, R0.reuse, R14, R63 ;  /* 0x0000000e003f7224 */ /* 0x040fe200078e023f */
[----:B------:R-:W-:Y:S01]  /*1ac0*/  IABS R14, R30 ;  /* 0x0000001e000e7213 */ /* 0x000fe20000000000 */
[----:B------:R-:W-:Y:S01]  /*1ad0*/  @!P6 IMAD.IADD R11, R11, 0x1, -R0 ;  /* 0x000000010b0be824 */ /* 0x000fe200078e0a00 */
[----:B------:R-:W-:Y:S01]  /*1ae0*/  ISETP.GT.U32.AND P6, PT, R0, R61, PT ;  /* 0x0000003d0000720c */ /* 0x000fe20003fc4070 */
[----:B------:R-:W-:-:S04]  /*1af0*/  IMAD.HI.U32 R7, R6, R67, RZ ;  /* 0x0000004306077227 */ /* 0x000fc800078e00ff */
[----:B------:R-:W-:Y:S02]  /*1b00*/  IMAD.MOV R7, RZ, RZ, -R7 ;  /* 0x000000ffff077224 */ /* 0x000fe400078e0a07 */
[----:B------:R-:W-:Y:S01]  /*1b10*/  @!P4 IMAD.IADD R59, R59, 0x1, -R0 ;  /* 0x000000013b3bc824 */ /* 0x000fe200078e0a00 */
[C---:B------:R-:W-:Y:S01]  /*1b20*/  ISETP.GT.U32.AND P4, PT, R0.reuse, R63, PT ;  /* 0x0000003f0000720c */ /* 0x040fe20003f84070 */
[----:B------:R-:W-:Y:S01]  /*1b30*/  IMAD R67, R0, R7, R67 ;  /* 0x0000000700437224 */ /* 0x000fe200078e0243 */
[----:B------:R-:W-:Y:S01]  /*1b40*/  IABS R7, R34 ;  /* 0x0000002200077213 */ /* 0x000fe20000000000 */
[----:B------:R-:W-:-:S04]  /*1b50*/  IMAD.HI.U32 R8, R6, R69, RZ ;  /* 0x0000004506087227 */ /* 0x000fc800078e00ff */
[----:B------:R-:W-:Y:S01]  /*1b60*/  @!P6 IMAD.IADD R61, R61, 0x1, -R0 ;  /* 0x000000013d3de824 */ /* 0x000fe200078e0a00 */
[C---:B------:R-:W-:Y:S01]  /*1b70*/  ISETP.GT.U32.AND P6, PT, R0.reuse, R65, PT ;  /* 0x000000410000720c */ /* 0x040fe20003fc4070 */
[----:B------:R-:W-:Y:S02]  /*1b80*/  IMAD.MOV R8, RZ, RZ, -R8 ;  /* 0x000000ffff087224 */ /* 0x000fe400078e0a08 */
[----:B------:R-:W-:Y:S02]  /*1b90*/  IMAD.MOV.U32 R55, RZ, RZ, R9 ;  /* 0x000000ffff377224 */ /* 0x000fe400078e0009 */
[----:B------:R-:W-:Y:S01]  /*1ba0*/  @!P4 IMAD.IADD R63, R63, 0x1, -R0 ;  /* 0x000000013f3fc824 */ /* 0x000fe200078e0a00 */
[C---:B------:R-:W-:Y:S01]  /*1bb0*/  ISETP.GT.U32.AND P4, PT, R0.reuse, R67, PT ;  /* 0x000000430000720c */ /* 0x040fe20003f84070 */
[----:B------:R-:W-:Y:S02]  /*1bc0*/  IMAD R69, R0, R8, R69 ;  /* 0x0000000800457224 */ /* 0x000fe400078e0245 */
[----:B------:R-:W-:-:S04]  /*1bd0*/  IMAD.HI.U32 R4, R5, R7, RZ ;  /* 0x0000000705047227 */ /* 0x000fc800078e00ff */
[----:B------:R-:W-:Y:S01]  /*1be0*/  @!P6 IMAD.IADD R65, R65, 0x1, -R0 ;  /* 0x000000014141e824 */ /* 0x000fe200078e0a00 */
[----:B------:R-:W-:Y:S01]  /*1bf0*/  ISETP.GT.U32.AND P6, PT, R0, R69, PT ;  /* 0x000000450000720c */ /* 0x000fe20003fc4070 */
[----:B------:R-:W-:Y:S01]  /*1c00*/  IMAD.HI.U32 R6, R6, R71, RZ ;  /* 0x0000004706067227 */ /* 0x000fe200078e00ff */
[----:B------:R-:W-:-:S03]  /*1c10*/  IADD3 R8, -R4, RZ, RZ ;  /* 0x000000ff04087210 */ /* 0x000fc60007ffe1ff */
[----:B------:R-:W-:Y:S01]  /*1c20*/  @!P4 IMAD.IADD R67, R67, 0x1, -R0 ;  /* 0x000000014343c824 */ /* 0x000fe200078e0a00 */
[C---:B------:R-:W-:Y:S01]  /*1c30*/  ISETP.GT.U32.AND P4, PT, R0.reuse, R61, PT ;  /* 0x0000003d0000720c */ /* 0x040fe20003f84070 */
[----:B------:R-:W-:Y:S01]  /*1c40*/  @!P2 IMAD.MOV R55, RZ, RZ, -R55 ;  /* 0x000000ffff37a224 */ /* 0x000fe200078e0a37 */
[----:B------:R-:W-:Y:S01]  /*1c50*/  ISETP.GT.U32.AND P2, PT, R0, R63, PT ;  /* 0x0000003f0000720c */ /* 0x000fe20003f44070 */
[----:B------:R-:W-:Y:S02]  /*1c60*/  IMAD.MOV.U32 R57, RZ, RZ, R11 ;  /* 0x000000ffff397224 */ /* 0x000fe400078e000b */
[----:B------:R-:W-:Y:S01]  /*1c70*/  @!P3 IMAD.MOV R53, RZ, RZ, -R53 ;  /* 0x000000ffff35b224 */ /* 0x000fe200078e0a35 */
[----:B------:R-:W-:Y:S01]  /*1c80*/  ISETP.GE.AND P3, PT, R16, RZ, PT ;  /* 0x000000ff1000720c */ /* 0x000fe20003f66270 */
[----:B------:R-:W-:Y:S01]  /*1c90*/  IMAD.MOV R6, RZ, RZ, -R6 ;  /* 0x000000ffff067224 */ /* 0x000fe200078e0a06 */
[----:B------:R-:W-:Y:S01]  /*1ca0*/  IABS R16, R28 ;  /* 0x0000001c00107213 */ /* 0x000fe20000000000 */
[----:B------:R-:W-:Y:S01]  /*1cb0*/  @!P5 IMAD.MOV R57, RZ, RZ, -R57 ;  /* 0x000000ffff39d224 */ /* 0x000fe200078e0a39 */
[----:B------:R-:W-:Y:S01]  /*1cc0*/  ISETP.GT.U32.AND P5, PT, R0, R65, PT ;  /* 0x000000410000720c */ /* 0x000fe20003fa4070 */
[----:B------:R-:W-:-:S04]  /*1cd0*/  IMAD.HI.U32 R4, R5, R12, RZ ;  /* 0x0000000c05047227 */ /* 0x000fc800078e00ff */
[----:B------:R-:W-:Y:S02]  /*1ce0*/  IMAD R71, R0, R6, R71 ;  /* 0x0000000600477224 */ /* 0x000fe400078e0247 */
[----:B------:R-:W-:Y:S02]  /*1cf0*/  IMAD R7, R2, R8, R7 ;  /* 0x0000000802077224 */ /* 0x000fe400078e0207 */
[----:B------:R-:W-:-:S04]  /*1d00*/  IMAD.HI.U32 R6, R5, R14, RZ ;  /* 0x0000000e05067227 */ /* 0x000fc800078e00ff */
[----:B------:R-:W-:-:S04]  /*1d10*/  IMAD.HI.U32 R8, R5, R16, RZ ;  /* 0x0000001005087227 */ /* 0x000fc800078e00ff */
[----:B------:R-:W-:Y:S01]  /*1d20*/  @!P6 IMAD.IADD R69, R69, 0x1, -R0 ;  /* 0x000000014545e824 */ /* 0x000fe200078e0a00 */
[----:B------:R-:W-:Y:S01]  /*1d30*/  IADD3 R11, -R8, RZ, RZ ;  /* 0x000000ff080b7210 */ /* 0x000fe20007ffe1ff */
[----:B------:R-:W-:Y:S01]  /*1d40*/  IMAD.MOV R5, RZ, RZ, -R4 ;  /* 0x000000ffff057224 */ /* 0x000fe200078e0a04 */
[----:B------:R-:W-:Y:S01]  /*1d50*/  IADD3 R4, R83, -0x1, RZ ;  /* 0xffffffff53047810 */ /* 0x000fe20007ffe0ff */
[----:B------:R-:W-:Y:S01]  /*1d60*/  @!P4 IMAD.IADD R61, R61, 0x1, -R0 ;  /* 0x000000013d3dc824 */ /* 0x000fe200078e0a00 */
[----:B------:R-:W-:Y:S01]  /*1d70*/  ISETP.GT.U32.AND P6, PT, R0, R69, PT ;  /* 0x000000450000720c */ /* 0x000fe20003fc4070 */
[----:B------:R-:W-:Y:S01]  /*1d80*/  IMAD R5, R2, R5, R12 ;  /* 0x0000000502057224 */ /* 0x000fe200078e020c */
[----:B------:R-:W-:Y:S01]  /*1d90*/  ISETP.GT.U32.AND P4, PT, R0, R71, PT ;  /* 0x000000470000720c */ /* 0x000fe20003f84070 */
[--C-:B------:R-:W-:Y:S01]  /*1da0*/  @!P2 IMAD.IADD R63, R63, 0x1, -R0.reuse ;  /* 0x000000013f3fa824 */ /* 0x100fe200078e0a00 */
[----:B------:R-:W-:Y:S01]  /*1db0*/  ISETP.GT.U32.AND P2, PT, R2, R7, PT ;  /* 0x000000070200720c */ /* 0x000fe20003f44070 */
[----:B------:R-:W-:Y:S01]  /*1dc0*/  @!P0 IMAD.MOV R59, RZ, RZ, -R59 ;  /* 0x000000ffff3b8224 */ /* 0x000fe200078e0a3b */
[----:B------:R-:W-:Y:S01]  /*1dd0*/  ISETP.GT.U32.AND P0, PT, R0, R67, PT ;  /* 0x000000430000720c */ /* 0x000fe20003f04070 */
[----:B------:R-:W-:Y:S01]  /*1de0*/  @!P5 IMAD.IADD R65, R65, 0x1, -R0 ;  /* 0x000000014141d824 */ /* 0x000fe200078e0a00 */
[----:B------:R-:W-:Y:S01]  /*1df0*/  ISETP.GT.U32.AND P5, PT, R2, R5, PT ;  /* 0x000000050200720c */ /* 0x000fe20003fa4070 */
[----:B------:R-:W-:-:S02]  /*1e00*/  IMAD.MOV R9, RZ, RZ, -R6 ;  /* 0x000000ffff097224 */ /* 0x000fc400078e0a06 */
[C---:B------:R-:W-:Y:S02]  /*1e10*/  IMAD R11, R2.reuse, R11, R16 ;  /* 0x0000000b020b7224 */ /* 0x040fe400078e0210 */
[C---:B------:R-:W-:Y:S02]  /*1e20*/  IMAD R9, R2.reuse, R9, R14 ;  /* 0x0000000902097224 */ /* 0x040fe400078e020e */
[--C-:B------:R-:W-:Y:S01]  /*1e30*/  @!P6 IMAD.IADD R69, R69, 0x1, -R0.reuse ;  /* 0x000000014545e824 */ /* 0x100fe200078e0a00 */
[----:B------:R-:W-:Y:S01]  /*1e40*/  ISETP.GT.U32.AND P6, PT, R2, R11, PT ;  /* 0x0000000b0200720c */ /* 0x000fe20003fc4070 */
[----:B------:R-:W-:Y:S01]  /*1e50*/  @!P4 IMAD.IADD R71, R71, 0x1, -R0 ;  /* 0x000000014747c824 */ /* 0x000fe200078e0a00 */
[----:B------:R-:W-:Y:S01]  /*1e60*/  ISETP.GE.AND P4, PT, R20, RZ, PT ;  /* 0x000000ff1400720c */ /* 0x000fe20003f86270 */
[----:B------:R-:W-:Y:S01]  /*1e70*/  @!P2 IMAD.IADD R7, R7, 0x1, -R2 ;  /* 0x000000010707a824 */ /* 0x000fe200078e0a02 */
[----:B------:R-:W-:Y:S01]  /*1e80*/  ISETP.GE.U32.AND P2, PT, R4, 0x7fffffe0, PT ;  /* 0x7fffffe00400780c */ /* 0x000fe20003f46070 */
[----:B------:R-:W-:Y:S01]  /*1e90*/  @!P0 IMAD.IADD R67, R67, 0x1, -R0 ;  /* 0x0000000143438824 */ /* 0x000fe200078e0a00 */
[----:B------:R-:W-:Y:S01]  /*1ea0*/  ISETP.GT.U32.AND P0, PT, R2, R9, PT ;  /* 0x000000090200720c */ /* 0x000fe20003f04070 */
[----:B------:R-:W-:Y:S01]  /*1eb0*/  @!P1 IMAD.MOV R61, RZ, RZ, -R61 ;  /* 0x000000ffff3d9224 */ /* 0x000fe200078e0a3d */
[----:B------:R-:W-:Y:S01]  /*1ec0*/  ISETP.GT.U32.AND P1, PT, R0, R71, PT ;  /* 0x000000470000720c */ /* 0x000fe20003f24070 */
[--C-:B------:R-:W-:Y:S01]  /*1ed0*/  @!P5 IMAD.IADD R5, R5, 0x1, -R2.reuse ;  /* 0x000000010505d824 */ /* 0x100fe200078e0a02 */
[----:B------:R-:W-:Y:S01]  /*1ee0*/  ISETP.GT.U32.AND P5, PT, R2, R7, PT ;  /* 0x000000070200720c */ /* 0x000fe20003fa4070 */
[----:B------:R-:W-:Y:S01]  /*1ef0*/  @!P3 IMAD.MOV R63, RZ, RZ, -R63 ;  /* 0x000000ffff3fb224 */ /* 0x000fe200078e0a3f */
[----:B------:R-:W-:Y:S01]  /*1f00*/  IADD3 R4, R83, -0x9, RZ ;  /* 0xfffffff753047810 */ /* 0x000fe20007ffe0ff */
[----:B------:R-:W-:Y:S01]  /*1f10*/  @!P6 IMAD.IADD R11, R11, 0x1, -R2 ;  /* 0x000000010b0be824 */ /* 0x000fe200078e0a02 */
[----:B------:R-:W-:Y:S01]  /*1f20*/  ISETP.GE.AND P6, PT, R22, RZ, PT ;  /* 0x000000ff1600720c */ /* 0x000fe20003fc6270 */
[----:B------:R-:W-:-:S02]  /*1f30*/  @!P4 IMAD.MOV R65, RZ, RZ, -R65 ;  /* 0x000000ffff41c224 */ /* 0x000fc400078e0a41 */
[----:B------:R-:W-:Y:S01]  /*1f40*/  IMAD R14, R233, c[0x0][0x18c], RZ ;  /* 0x00006300e90e7a24 */ /* 0x000fe200078e02ff */
[C---:B------:R-:W-:Y:S02]  /*1f50*/  ISETP.GT.U32.AND P4, PT, R2.reuse, R11, PT ;  /* 0x0000000b0200720c */ /* 0x040fe40003f84070 */
[----:B------:R-:W-:Y:S01]  /*1f60*/  @!P0 IADD3 R9, R9, -R2, RZ ;  /* 0x8000000209098210 */ /* 0x000fe20007ffe0ff */
[----:B------:R-:W-:Y:S01]  /*1f70*/  @!P1 IMAD.IADD R71, R71, 0x1, -R0 ;  /* 0x0000000147479824 */ /* 0x000fe200078e0a00 */
[----:B------:R-:W-:Y:S01]  /*1f80*/  ISETP.GT.U32.AND P0, PT, R2, R5, PT ;  /* 0x000000050200720c */ /* 0x000fe20003f04070 */
[----:B------:R-:W-:Y:S01]  /*1f90*/  @!P5 IMAD.IADD R7, R7, 0x1, -R2 ;  /* 0x000000010707d824 */ /* 0x000fe200078e0a02 */
[----:B------:R-:W-:Y:S02]  /*1fa0*/  ISETP.GE.AND P1, PT, R24, RZ, PT ;  /* 0x000000ff1800720c */ /* 0x000fe40003f26270 */
[----:B------:R-:W-:Y:S01]  /*1fb0*/  ISETP.GE.AND P5, PT, R18, RZ, PT ;  /* 0x000000ff1200720c */ /* 0x000fe20003fa6270 */
[----:B------:R-:W-:Y:S01]  /*1fc0*/  @!P6 IMAD.MOV R67, RZ, RZ, -R67 ;  /* 0x000000ffff43e224 */ /* 0x000fe200078e0a43 */
[----:B------:R-:W-:-:S02]  /*1fd0*/  ISETP.GT.U32.AND P3, PT, R2, R9, PT ;  /* 0x000000090200720c */ /* 0x000fc40003f64070 */
[----:B------:R-:W-:Y:S01]  /*1fe0*/  IADD3 R0, R83, -0x5, RZ ;  /* 0xfffffffb53007810 */ /* 0x000fe20007ffe0ff */
[--C-:B------:R-:W-:Y:S01]  /*1ff0*/  @!P4 IMAD.IADD R11, R11, 0x1, -R2.reuse ;  /* 0x000000010b0bc824 */ /* 0x100fe200078e0a02 */
[----:B------:R-:W-:Y:S02]  /*2000*/  ISETP.NE.AND P4, PT, RZ, c[0x0][0x17c], PT ;  /* 0x00005f00ff007a0c */ /* 0x000fe40003f85270 */
[----:B------:R-:W-:Y:S01]  /*2010*/  ISETP.GE.AND P6, PT, R32, RZ, PT ;  /* 0x000000ff2000720c */ /* 0x000fe20003fc6270 */
[--C-:B------:R-:W-:Y:S01]  /*2020*/  @!P0 IMAD.IADD R5, R5, 0x1, -R2.reuse ;  /* 0x0000000105058824 */ /* 0x100fe200078e0a02 */
[----:B------:R-:W-:Y:S01]  /*2030*/  ISETP.GE.U32.AND P0, PT, R0, 0x7fffffdc, PT ;  /* 0x7fffffdc0000780c */ /* 0x000fe20003f06070 */
[----:B------:R-:W-:Y:S01]  /*2040*/  @!P1 IMAD.MOV R69, RZ, RZ, -R69 ;  /* 0x000000ffff459224 */ /* 0x000fe200078e0a45 */
[----:B------:R-:W-:Y:S02]  /*2050*/  LOP3.LUT R0, RZ, c[0x0][0x17c], RZ, 0x33, !PT ;  /* 0x00005f00ff007a12 */ /* 0x000fe400078e33ff */
[----:B------:R-:W-:Y:S01]  /*2060*/  @!P5 IADD3 R71, -R71, RZ, RZ ;  /* 0x000000ff4747d210 */ /* 0x000fe20007ffe1ff */
[----:B------:R-:W-:Y:S01]  /*2070*/  @!P3 IMAD.IADD R9, R9, 0x1, -R2 ;  /* 0x000000010909b824 */ /* 0x000fe200078e0a02 */
[----:B------:R-:W-:-:S02]  /*2080*/  ISETP.GE.U32.AND P3, PT, R4, 0x7fffffd8, PT ;  /* 0x7fffffd80400780c */ /* 0x000fc40003f66070 */
[----:B------:R-:W-:Y:S02]  /*2090*/  ISETP.GE.AND P1, PT, R34, RZ, PT ;  /* 0x000000ff2200720c */ /* 0x000fe40003f26270 */
[C---:B------:R-:W-:Y:S01]  /*20a0*/  SEL R10, R0.reuse, R10, !P4 ;  /* 0x0000000a000a7207 */ /* 0x040fe20006000000 */
[----:B------:R-:W-:Y:S01]  /*20b0*/  @!P6 IMAD.MOV R5, RZ, RZ, -R5 ;  /* 0x000000ffff05e224 */ /* 0x000fe200078e0a05 */
[C---:B------:R-:W-:Y:S02]  /*20c0*/  SEL R13, R0.reuse, R13, !P4 ;  /* 0x0000000d000d7207 */ /* 0x040fe40006000000 */
[----:B------:R-:W-:Y:S01]  /*20d0*/  SEL R15, R0, R15, !P4 ;  /* 0x0000000f000f7207 */ /* 0x000fe20006000000 */
[----:B------:R-:W-:Y:S01]  /*20e0*/  IMAD R10, R10, c[0x0][0x190], RZ ;  /* 0x000064000a0a7a24 */ /* 0x000fe200078e02ff */
[C---:B------:R-:W-:Y:S02]  /*20f0*/  SEL R17, R0.reuse, R17, !P4 ;  /* 0x0000001100117207 */ /* 0x040fe40006000000 */
[C---:B------:R-:W-:Y:S01]  /*2100*/  SEL R19, R0.reuse, R19, !P4 ;  /* 0x0000001300137207 */ /* 0x040fe20006000000 */
[----:B------:R-:W-:Y:S01]  /*2110*/  IMAD R15, R15, c[0x0][0x190], RZ ;  /* 0x000064000f0f7a24 */ /* 0x000fe200078e02ff */
[C---:B------:R-:W-:Y:S01]  /*2120*/  SEL R21, R0.reuse, R21, !P4 ;  /* 0x0000001500157207 */ /* 0x040fe20006000000 */
[----:B------:R-:W-:Y:S01]  /*2130*/  @!P1 IMAD.MOV R7, RZ, RZ, -R7 ;  /* 0x000000ffff079224 */ /* 0x000fe200078e0a07 */
[C---:B------:R-:W-:Y:S01]  /*2140*/  SEL R23, R0.reuse, R23, !P4 ;  /* 0x0000001700177207 */ /* 0x040fe20006000000 */
[----:B------:R-:W-:Y:S01]  /*2150*/  IMAD R17, R17, c[0x0][0x190], RZ ;  /* 0x0000640011117a24 */ /* 0x000fe200078e02ff */
        /* <DEDUP_REMOVED lines=9> */
[----:B------:R-:W-:Y:S01]  /*21f0*/  STL [R1+0x320], R10 ;  /* 0x0003200a01007387 */ /* 0x000fe20000100800 */
        /* <DEDUP_REMOVED lines=9> */
[----:B-1----:R-:W-:Y:S01]  /*2290*/  IMAD R32, R37, c[0x0][0x190], RZ ;  /* 0x0000640025207a24 */ /* 0x002fe200078e02ff */
[C---:B------:R-:W-:Y:S01]  /*22a0*/  SEL R45, R0.reuse, R45, !P4 ;  /* 0x0000002d002d7207 */ /* 0x040fe20006000000 */
[----:B------:R-:W-:Y:S01]  /*22b0*/  IMAD R34, R35, c[0x0][0x190], RZ ;  /* 0x0000640023227a24 */ /* 0x000fe200078e02ff */
[----:B------:R-:W-:-:S02]  /*22c0*/  SEL R47, R0, R47, !P4 ;  /* 0x0000002f002f7207 */ /* 0x000fc40006000000 */
[C---:B------:R-:W-:Y:S01]  /*22d0*/  SEL R49, R0.reuse, R49, !P4 ;  /* 0x0000003100317207 */ /* 0x040fe20006000000 */
[----:B------:R-:W-:Y:S01]  /*22e0*/  IMAD R26, R45, c[0x0][0x190], RZ ;  /* 0x000064002d1a7a24 */ /* 0x000fe200078e02ff */
[C---:B------:R-:W-:Y:S01]  /*22f0*/  SEL R4, R0.reuse, R51, !P4 ;  /* 0x0000003300047207 */ /* 0x040fe20006000000 */
[----:B------:R-:W-:Y:S01]  /*2300*/  IMAD R24, R47, c[0x0][0x190], RZ ;  /* 0x000064002f187a24 */ /* 0x000fe200078e02ff */
[C---:B------:R-:W-:Y:S02]  /*2310*/  SEL R53, R0.reuse, R53, !P4 ;  /* 0x0000003500357207 */ /* 0x040fe40006000000 */
[----:B------:R-:W-:Y:S01]  /*2320*/  SEL R55, R0, R55, !P4 ;  /* 0x0000003700377207 */ /* 0x000fe20006000000 */
[----:B------:R-:W-:Y:S01]  /*2330*/  IMAD R22, R4, c[0x0][0x190], RZ ;  /* 0x0000640004167a24 */ /* 0x000fe200078e02ff */
[C---:B------:R-:W-:Y:S01]  /*2340*/  SEL R57, R0.reuse, R57, !P4 ;  /* 0x0000003900397207 */ /* 0x040fe20006000000 */
[----:B------:R-:W-:Y:S01]  /*2350*/  IMAD R4, R53, c[0x0][0x190], RZ ;  /* 0x0000640035047a24 */ /* 0x000fe200078e02ff */
[----:B------:R-:W-:-:S02]  /*2360*/  SEL R59, R0, R59, !P4 ;  /* 0x0000003b003b7207 */ /* 0x000fc40006000000 */
[C---:B------:R-:W-:Y:S02]  /*2370*/  SEL R61, R0.reuse, R61, !P4 ;  /* 0x0000003d003d7207 */ /* 0x040fe40006000000 */
[C---:B------:R-:W-:Y:S02]  /*2380*/  SEL R63, R0.reuse, R63, !P4 ;  /* 0x0000003f003f7207 */ /* 0x040fe40006000000 */
[C---:B------:R-:W-:Y:S02]  /*2390*/  SEL R65, R0.reuse, R65, !P4 ;  /* 0x0000004100417207 */ /* 0x040fe40006000000 */
[C---:B------:R-:W-:Y:S02]  /*23a0*/  SEL R6, R0.reuse, R67, !P4 ;  /* 0x0000004300067207 */ /* 0x040fe40006000000 */
[C---:B------:R-:W-:Y:S02]  /*23b0*/  SEL R8, R0.reuse, R69, !P4 ;  /* 0x0000004500087207 */ /* 0x040fe40006000000 */
[----:B------:R-:W-:-:S02]  /*23c0*/  SEL R12, R0, R71, !P4 ;  /* 0x00000047000c7207 */ /* 0x000fc40006000000 */
[----:B------:R-:W-:Y:S02]  /*23d0*/  SEL R3, R0, R3, !P4 ;  /* 0x0000000300037207 */ /* 0x000fe40006000000 */
[----:B------:R-:W-:Y:S01]  /*23e0*/  ISETP.GE.AND P5, PT, R30, RZ, PT ;  /* 0x000000ff1e00720c */ /* 0x000fe20003fa6270 */
[----:B--2---:R-:W-:Y:S01]  /*23f0*/  IMAD R30, R39, c[0x0][0x190], RZ ;  /* 0x00006400271e7a24 */ /* 0x004fe200078e02ff */
[----:B------:R-:W-:Y:S01]  /*2400*/  ISETP.GE.AND P4, PT, R28, RZ, PT ;  /* 0x000000ff1c00720c */ /* 0x000fe20003f86270 */
[----:B---3--:R-:W-:Y:S01]  /*2410*/  IMAD R28, R43, c[0x0][0x190], RZ ;  /* 0x000064002b1c7a24 */ /* 0x008fe200078e02ff */
[----:B------:R-:W-:Y:S02]  /*2420*/  IADD3 R0, R83, -0xd, RZ ;  /* 0xfffffff353007810 */ /* 0x000fe40007ffe0ff */
[----:B------:R-:W-:Y:S02]  /*2430*/  ISETP.NE.AND P6, PT, RZ, c[0x0][0x178], PT ;  /* 0x00005e00ff007a0c */ /* 0x000fe40003fc5270 */
[----:B------:R-:W-:-:S02]  /*2440*/  ISETP.GE.U32.AND P1, PT, R0, 0x7fffffd4, PT ;  /* 0x7fffffd40000780c */ /* 0x000fc40003f26070 */
[----:B------:R-:W-:Y:S02]  /*2450*/  LOP3.LUT R0, RZ, c[0x0][0x178], RZ, 0x33, !PT ;  /* 0x00005e00ff007a12 */ /* 0x000fe400078e33ff */
[----:B------:R-:W-:Y:S01]  /*2460*/  IADD3 R2, R83, -0x11, RZ ;  /* 0xffffffef53027810 */ /* 0x000fe20007ffe0ff */
[----:B------:R-:W-:Y:S01]  /*2470*/  @!P5 IMAD.MOV R9, RZ, RZ, -R9 ;  /* 0x000000ffff09d224 */ /* 0x000fe200078e0a09 */
[C---:B------:R-:W-:Y:S01]  /*2480*/  SEL R7, R0.reuse, R7, !P6 ;  /* 0x0000000700077207 */ /* 0x040fe20007000000 */
[----:B------:R-:W-:Y:S01]  /*2490*/  @!P4 IMAD.MOV R11, RZ, RZ, -R11 ;  /* 0x000000ffff0bc224 */ /* 0x000fe200078e0a0b */
[C---:B------:R-:W-:Y:S02]  /*24a0*/  SEL R5, R0.reuse, R5, !P6 ;  /* 0x0000000500057207 */ /* 0x040fe40007000000 */
[C---:B------:R-:W-:Y:S02]  /*24b0*/  SEL R252, R0.reuse, R9, !P6 ;  /* 0x0000000900fc7207 */ /* 0x040fe40007000000 */
[----:B------:R-:W-:Y:S01]  /*24c0*/  SEL R0, R0, R11, !P6 ;  /* 0x0000000b00007207 */ /* 0x000fe20007000000 */
[----:B------:R-:W-:Y:S01]  /*24d0*/  IMAD R11, R13, c[0x0][0x190], RZ ;  /* 0x000064000d0b7a24 */ /* 0x000fe200078e02ff */
[----:B------:R-:W-:Y:S01]  /*24e0*/  LEA R52, P4, R14, c[0x0][0x168], 0x2 ;  /* 0x00005a000e347a11 */ /* 0x000fe200078810ff */
[----:B------:R-:W-:Y:S01]  /*24f0*/  IMAD R13, R65, c[0x0][0x190], RZ ;  /* 0x00006400410d7a24 */ /* 0x000fe200078e02ff */
[----:B------:R-:W-:Y:S01]  /*2500*/  ISETP.GE.U32.AND P5, PT, R2, 0x7fffffd0, PT ;  /* 0x7fffffd00200780c */ /* 0x000fe20003fa6070 */
[----:B------:R-:W-:Y:S01]  /*2510*/  IMAD R252, R252, c[0x0][0x184], RZ ;  /* 0x00006100fcfc7a24 */ /* 0x000fe200078e02ff */
[----:B------:R-:W-:Y:S01]  /*2520*/  LEA.HI.X.SX32 R2, R14, c[0x0][0x16c], 0x2, P4 ;  /* 0x00005b000e027a11 */ /* 0x000fe200020f16ff */
[----:B------:R1:W-:Y:S01]  /*2530*/  STL [R1+0x31c], R11 ;  /* 0x00031c0b01007387 */ /* 0x0003e20000100800 */
[-C--:B------:R-:W-:Y:S01]  /*2540*/  LEA R80, P4, R11, R52.reuse, 0x2 ;  /* 0x000000340b507211 */ /* 0x080fe200078810ff */
[----:B------:R-:W-:Y:S01]  /*2550*/  IMAD R14, R41, c[0x0][0x190], RZ ;  /* 0x00006400290e7a24 */ /* 0x000fe200078e02ff */
[----:B------:R-:W-:Y:S01]  /*2560*/  LEA R20, P6, R10, R52, 0x2 ;  /* 0x000000340a147211 */ /* 0x000fe200078c10ff */
[----:B------:R-:W-:Y:S01]  /*2570*/  STL [R1+0x318], R15 ;  /* 0x0003180f01007387 */ /* 0x000fe20000100800 */
[----:B------:R-:W-:Y:S01]  /*2580*/  LEA.HI.X.SX32 R81, R11, R2, 0x2, P4 ;  /* 0x000000020b517211 */ /* 0x000fe200020f16ff */
[----:B------:R-:W-:Y:S01]  /*2590*/  IMAD R0, R0, c[0x0][0x184], RZ ;  /* 0x0000610000007a24 */ /* 0x000fe200078e02ff */
[----:B------:R-:W-:Y:S01]  /*25a0*/  LEA R78, P4, R17, R52, 0x2 ;  /* 0x00000034114e7211 */ /* 0x000fe200078810ff */
[----:B------:R2:W-:Y:S01]  /*25b0*/  STL [R1+0x314], R17 ;  /* 0x0003141101007387 */ /* 0x0005e20000100800 */
[----:B------:R-:W-:Y:S01]  /*25c0*/  LEA.HI.X.SX32 R21, R10, R2, 0x2, P6 ;  /* 0x000000020a157211 */ /* 0x000fe200030f16ff */
[----:B-1----:R-:W-:Y:S01]  /*25d0*/  IMAD R11, R49, c[0x0][0x190], RZ ;  /* 0x00006400310b7a24 */ /* 0x002fe200078e02ff */
[----:B------:R-:W-:Y:S01]  /*25e0*/  LEA R50, P6, R15, R52, 0x2 ;  /* 0x000000340f327211 */ /* 0x000fe200078c10ff */
[----:B------:R-:W-:Y:S01]  /*25f0*/  STL [R1+0x310], R38 ;  /* 0x0003102601007387 */ /* 0x000fe20000100800 */
[----:B------:R-:W-:Y:S01]  /*2600*/  LEA.HI.X.SX32 R79, R17, R2, 0x2, P4 ;  /* 0x00000002114f7211 */ /* 0x000fe200020f16ff */
[----:B------:R-:W-:Y:S01]  /*2610*/  IMAD R10, R57, c[0x0][0x190], RZ ;  /* 0x00006400390a7a24 */ /* 0x000fe200078e02ff */
[----:B------:R-:W-:Y:S01]  /*2620*/  LEA R18, P4, R36, R52, 0x2 ;  /* 0x0000003424127211 */ /* 0x000fe200078810ff */
[----:B------:R-:W-:Y:S01]  /*2630*/  STL [R1+0x30c], R36 ;  /* 0x00030c2401007387 */ /* 0x000fe20000100800 */
[----:B------:R-:W-:Y:S01]  /*2640*/  LEA.HI.X.SX32 R51, R15, R2, 0x2, P6 ;  /* 0x000000020f337211 */ /* 0x000fe200030f16ff */
[----:B--2---:R-:W-:Y:S01]  /*2650*/  IMAD R17, R55, c[0x0][0x190], RZ ;  /* 0x0000640037117a24 */ /* 0x004fe200078e02ff */
[----:B------:R-:W-:Y:S01]  /*2660*/  LEA R48, P6, R38, R52, 0x2 ;  /* 0x0000003426307211 */ /* 0x000fe200078c10ff */
[----:B------:R-:W-:Y:S01]  /*2670*/  STL [R1+0x308], R23 ;  /* 0x0003081701007387 */ /* 0x000fe20000100800 */
[----:B------:R-:W-:Y:S01]  /*2680*/  LEA.HI.X.SX32 R19, R36, R2, 0x2, P4 ;  /* 0x0000000224137211 */ /* 0x000fe200020f16ff */
[----:B------:R-:W-:Y:S01]  /*2690*/  IMAD R15, R61, c[0x0][0x190], RZ ;  /* 0x000064003d0f7a24 */ /* 0x000fe200078e02ff */
[----:B------:R-:W-:Y:S01]  /*26a0*/  LEA R76, P4, R25, R52, 0x2 ;  /* 0x00000034194c7211 */ /* 0x000fe200078810ff */
[----:B------:R-:W-:Y:S01]  /*26b0*/  STL [R1+0x304], R25 ;  /* 0x0003041901007387 */ /* 0x000fe20000100800 */
[----:B------:R-:W-:-:S02]  /*26c0*/  LEA.HI.X.SX32 R49, R38, R2, 0x2, P6 ;  /* 0x0000000226317211 */ /* 0x000fc400030f16ff */
[----:B------:R-:W-:Y:S01]  /*26d0*/  LEA R46, P6, R23, R52, 0x2 ;  /* 0x00000034172e7211 */ /* 0x000fe200078c10ff */
[----:B------:R-:W-:Y:S01]  /*26e0*/  STL [R1+0x300], R27 ;  /* 0x0003001b01007387 */ /* 0x000fe20000100800 */
[----:B------:R-:W-:Y:S02]  /*26f0*/  LEA.HI.X.SX32 R77, R25, R2, 0x2, P4 ;  /* 0x00000002194d7211 */ /* 0x000fe400020f16ff */
[----:B------:R-:W-:Y:S01]  /*2700*/  LEA R74, P4, R29, R52, 0x2 ;  /* 0x000000341d4a7211 */ /* 0x000fe200078810ff */
[----:B------:R-:W-:Y:S01]  /*2710*/  STL [R1+0x2fc], R29 ;  /* 0x0002fc1d01007387 */ /* 0x000fe20000100800 */
[----:B------:R-:W-:Y:S02]  /*2720*/  LEA.HI.X.SX32 R47, R23, R2, 0x2, P6 ;  /* 0x00000002172f7211 */ /* 0x000fe400030f16ff */
[----:B------:R-:W-:Y:S01]  /*2730*/  LEA R44, P6, R27, R52, 0x2 ;  /* 0x000000341b2c7211 */ /* 0x000fe200078c10ff */
[----:B------:R-:W-:Y:S01]  /*2740*/  STL [R1+0x2f8], R31 ;  /* 0x0002f81f01007387 */ /* 0x000fe20000100800 */
[----:B------:R-:W-:-:S02]  /*2750*/  LEA.HI.X.SX32 R75, R29, R2, 0x2, P4 ;  /* 0x000000021d4b7211 */ /* 0x000fc400020f16ff */
[C---:B------:R-:W-:Y:S01]  /*2760*/  LEA R72, P4, R16.reuse, R52, 0x2 ;  /* 0x0000003410487211 */ /* 0x040fe200078810ff */
[----:B------:R1:W-:Y:S01]  /*2770*/  STL [R1+0x2f4], R16 ;  /* 0x0002f41001007387 */ /* 0x0003e20000100800 */
[----:B------:R-:W-:Y:S02]  /*2780*/  LEA.HI.X.SX32 R45, R27, R2, 0x2, P6 ;  /* 0x000000021b2d7211 */ /* 0x000fe400030f16ff */
[C---:B------:R-:W-:Y:S01]  /*2790*/  LEA R42, P6, R31.reuse, R52, 0x2 ;  /* 0x000000341f2a7211 */ /* 0x040fe200078c10ff */
[----:B------:R-:W-:Y:S01]  /*27a0*/  STL [R1+0x2f0], R34 ;  /* 0x0002f02201007387 */ /* 0x000fe20000100800 */
[----:B------:R-:W-:Y:S02]  /*27b0*/  LEA.HI.X.SX32 R73, R16, R2, 0x2, P4 ;  /* 0x0000000210497211 */ /* 0x000fe400020f16ff */
[----:B------:R-:W-:Y:S01]  /*27c0*/  LEA R70, P4, R32, R52, 0x2 ;  /* 0x0000003420467211 */ /* 0x000fe200078810ff */
[----:B------:R-:W-:Y:S01]  /*27d0*/  STL [R1+0x2ac], R32 ;  /* 0x0002ac2001007387 */ /* 0x000fe20000100800 */
[----:B------:R-:W-:Y:S01]  /*27e0*/  LEA.HI.X.SX32 R43, R31, R2, 0x2, P6 ;  /* 0x000000021f2b7211 */ /* 0x000fe200030f16ff */
[----:B-1----:R-:W-:Y:S01]  /*27f0*/  IMAD R16, R59, c[0x0][0x190], RZ ;  /* 0x000064003b107a24 */ /* 0x002fe200078e02ff */
[----:B------:R-:W-:Y:S01]  /*2800*/  LEA R40, P6, R34, R52, 0x2 ;  /* 0x0000003422287211 */ /* 0x000fe200078c10ff */
[----:B------:R-:W-:Y:S01]  /*2810*/  STL [R1+0x2a8], R30 ;  /* 0x0002a81e01007387 */ /* 0x000fe20000100800 */
[----:B------:R-:W-:-:S02]  /*2820*/  LEA.HI.X.SX32 R71, R32, R2, 0x2, P4 ;  /* 0x0000000220477211 */ /* 0x000fc400020f16ff */
[----:B------:R-:W-:Y:S01]  /*2830*/  LEA R68, P4, R14, R52, 0x2 ;  /* 0x000000340e447211 */ /* 0x000fe200078810ff */
[----:B------:R1:W-:Y:S01]  /*2840*/  STL [R1+0x2a4], R14 ;  /* 0x0002a40e01007387 */ /* 0x0003e20000100800 */
[----:B------:R-:W-:Y:S02]  /*2850*/  LEA.HI.X.SX32 R41, R34, R2, 0x2, P6 ;  /* 0x0000000222297211 */ /* 0x000fe400030f16ff */
[----:B------:R-:W-:Y:S01]  /*2860*/  LEA R38, P6, R30, R52, 0x2 ;  /* 0x000000341e267211 */ /* 0x000fe200078c10ff */
        /* <DEDUP_REMOVED lines=9> */
[C---:B------:R-:W-:Y:S01]  /*2900*/  LEA R64, P4, R11.reuse, R52, 0x2 ;  /* 0x000000340b407211 */ /* 0x040fe200078810ff */
[----:B------:R1:W-:Y:S01]  /*2910*/  STL [R1+0x274], R11 ;  /* 0x0002740b01007387 */ /* 0x0003e20000100800 */
[----:B------:R-:W-:Y:S02]  /*2920*/  LEA.HI.X.SX32 R37, R28, R2, 0x2, P6 ;  /* 0x000000021c257211 */ /* 0x000fe400030f16ff */
[----:B------:R-:W-:Y:S01]  /*2930*/  LEA R34, P6, R24, R52, 0x2 ;  /* 0x0000003418227211 */ /* 0x000fe200078c10ff */
[----:B------:R-:W-:Y:S01]  /*2940*/  STL [R1+0x270], R22 ;  /* 0x0002701601007387 */ /* 0x000fe20000100800 */
[----:B------:R-:W-:Y:S02]  /*2950*/  LEA.HI.X.SX32 R65, R11, R2, 0x2, P4 ;  /* 0x000000020b417211 */ /* 0x000fe400020f16ff */
        /* <DEDUP_REMOVED lines=9> */
[----:B------:R1:W-:Y:S01]  /*29f0*/  STL [R1+0x1e4], R10 ;  /* 0x0001e40a01007387 */ /* 0x0003e20000100800 */
        /* <DEDUP_REMOVED lines=8> */
[----:B------:R-:W-:Y:S01]  /*2a80*/  LEA.HI.X.SX32 R31, R17, R2, 0x2, P6 ;  /* 0x00000002111f7211 */ /* 0x000fe200030f16ff */
[----:B-1----:R-:W-:Y:S01]  /*2a90*/  IMAD R10, R12, c[0x0][0x190], RZ ;  /* 0x000064000c0a7a24 */ /* 0x002fe200078e02ff */
[----:B------:R-:W-:Y:S01]  /*2aa0*/  LEA R28, P6, R16, R52, 0x2 ;  /* 0x00000034101c7211 */ /* 0x000fe200078c10ff */
[----:B------:R-:W-:Y:S01]  /*2ab0*/  STL [R1+0x1d8], R14 ;  /* 0x0001d80e01007387 */ /* 0x000fe20000100800 */
[----:B------:R-:W-:Y:S01]  /*2ac0*/  LEA.HI.X.SX32 R59, R15, R2, 0x2, P4 ;  /* 0x000000020f3b7211 */ /* 0x000fe200020f16ff */
[----:B------:R-:W-:Y:S01]  /*2ad0*/  IMAD.SHL.U32 R3, R6, 0x4, RZ ;  /* 0x0000000406037824 */ /* 0x000fe200078e00ff */
[----:B------:R-:W-:Y:S01]  /*2ae0*/  LEA R56, P4, R13, R52, 0x2 ;  /* 0x000000340d387211 */ /* 0x000fe200078810ff */
[----:B------:R-:W-:Y:S01]  /*2af0*/  STL [R1+0x1d4], R13 ;  /* 0x0001d40d01007387 */ /* 0x000fe20000100800 */
[----:B------:R-:W-:-:S02]  /*2b00*/  LEA.HI.X.SX32 R29, R16, R2, 0x2, P6 ;  /* 0x00000002101d7211 */ /* 0x000fc400030f16ff */
[----:B------:R-:W-:Y:S01]  /*2b10*/  LEA R26, P6, R14, R52, 0x2 ;  /* 0x000000340e1a7211 */ /* 0x000fe200078c10ff */
[----:B------:R-:W-:Y:S01]  /*2b20*/  STL [R1+0x1d0], R11 ;  /* 0x0001d00b01007387 */ /* 0x000fe20000100800 */
[----:B------:R-:W-:Y:S02]  /*2b30*/  LEA.HI.X.SX32 R57, R13, R2, 0x2, P4 ;  /* 0x000000020d397211 */ /* 0x000fe400020f16ff */
[----:B------:R-:W-:Y:S01]  /*2b40*/  LEA R54, P4, R4, R52, 0x2 ;  /* 0x0000003404367211 */ /* 0x000fe200078810ff */
[----:B------:R1:W-:Y:S01]  /*2b50*/  STL [R1+0x1cc], R4 ;  /* 0x0001cc0401007387 */ /* 0x0003e20000100800 */
[----:B------:R-:W-:Y:S02]  /*2b60*/  LEA.HI.X.SX32 R27, R14, R2, 0x2, P6 ;  /* 0x000000020e1b7211 */ /* 0x000fe400030f16ff */
[----:B------:R-:W-:Y:S01]  /*2b70*/  LEA R24, P6, R11, R52, 0x2 ;  /* 0x000000340b187211 */ /* 0x000fe200078c10ff */
[----:B------:R-:W-:Y:S01]  /*2b80*/  STL [R1+0x1c8], R10 ;  /* 0x0001c80a01007387 */ /* 0x000fe20000100800 */
[----:B------:R-:W-:-:S02]  /*2b90*/  LEA.HI.X.SX32 R55, R4, R2, 0x2, P4 ;  /* 0x0000000204377211 */ /* 0x000fc400020f16ff */
[----:B------:R-:W-:Y:S01]  /*2ba0*/  LEA.HI.X.SX32 R25, R11, R2, 0x2, P6 ;  /* 0x000000020b197211 */ /* 0x000fe200030f16ff */
[----:B------:R-:W-:Y:S01]  /*2bb0*/  STL [R1+0x1c4], R8 ;  /* 0x0001c40801007387 */ /* 0x000fe20000100800 */
[-C--:B------:R-:W-:Y:S01]  /*2bc0*/  LEA R22, P6, R10, R52.reuse, 0x2 ;  /* 0x000000340a167211 */ /* 0x080fe200078c10ff */
[----:B-1----:R-:W-:Y:S01]  /*2bd0*/  IMAD R4, R5, c[0x0][0x184], RZ ;  /* 0x0000610005047a24 */ /* 0x002fe200078e02ff */
[----:B------:R-:W-:Y:S01]  /*2be0*/  LEA R52, P4, R8, R52, 0x2 ;  /* 0x0000003408347211 */ /* 0x000fe200078810ff */
[----:B------:R-:W-:Y:S01]  /*2bf0*/  STL [R1+0x1b4], R6 ;  /* 0x0001b40601007387 */ /* 0x000fe20000100800 */
[-C--:B------:R-:W-:Y:S01]  /*2c00*/  LEA.HI.X.SX32 R23, R10, R2.reuse, 0x2, P6 ;  /* 0x000000020a177211 */ /* 0x080fe200030f16ff */
[----:B------:R-:W-:Y:S01]  /*2c10*/  IMAD.SHL.U32 R5, R4, 0x4, RZ ;  /* 0x0000000404057824 */ /* 0x000fe200078e00ff */
[----:B------:R-:W-:Y:S01]  /*2c20*/  LEA.HI.X.SX32 R53, R8, R2, 0x2, P4 ;  /* 0x0000000208357211 */ /* 0x000fe200020f16ff */
[----:B------:R-:W-:Y:S01]  /*2c30*/  IMAD.SHL.U32 R2, R252, 0x4, RZ ;  /* 0x00000004fc027824 */ /* 0x000fe200078e00ff */
[----:B------:R-:W-:Y:S01]  /*2c40*/  IADD3 R86, P4, R3, c[0x0][0x160], RZ ;  /* 0x0000580003567a10 */ /* 0x000fe20007f9e0ff */
[----:B------:R1:W-:Y:S01]  /*2c50*/  STL [R1+0x1b0], R4 ;  /* 0x0001b00401007387 */ /* 0x0003e20000100800 */
[----:B------:R-:W-:-:S02]  /*2c60*/  IADD3 R84, P6, R5, c[0x0][0x160], RZ ;  /* 0x0000580005547a10 */ /* 0x000fc40007fde0ff */
[----:B------:R-:W-:Y:S01]  /*2c70*/  LEA.HI.X.SX32 R87, R6, c[0x0][0x164], 0x2, P4 ;  /* 0x0000590006577a11 */ /* 0x000fe200020f16ff */
[----:B------:R2:W-:Y:S01]  /*2c80*/  STL [R1+0xe78], R3 ;  /* 0x000e780301007387 */ /* 0x0005e20000100800 */
[----:B------:R-:W-:Y:S02]  /*2c90*/  LEA.HI.X.SX32 R85, R4, c[0x0][0x164], 0x2, P6 ;  /* 0x0000590004557a11 */ /* 0x000fe400030f16ff */
[----:B------:R-:W-:Y:S01]  /*2ca0*/  IADD3 R12, P4, R2, c[0x0][0x160], RZ ;  /* 0x00005800020c7a10 */ /* 0x000fe20007f9e0ff */
[----:B------:R3:W-:Y:S01]  /*2cb0*/  STL [R1+0xe74], R5 ;  /* 0x000e740501007387 */ /* 0x0007e20000100800 */
[----:B------:R-:W-:Y:S01]  /*2cc0*/  IADD3 R9, R83, -0x15, RZ ;  /* 0xffffffeb53097810 */ /* 0x000fe20007ffe0ff */
[----:B-1----:R-:W-:Y:S01]  /*2cd0*/  IMAD.MOV.U32 R4, RZ, RZ, c[0x0][0x188] ;  /* 0x00006200ff047624 */ /* 0x002fe200078e00ff */
[----:B------:R-:W-:Y:S01]  /*2ce0*/  LEA.HI.X.SX32 R13, R252, c[0x0][0x164], 0x2, P4 ;  /* 0x00005900fc0d7a11 */ /* 0x000fe200020f16ff */
[----:B------:R1:W-:Y:S01]  /*2cf0*/  STL [R1+0xe70], R2 ;  /* 0x000e700201007387 */ /* 0x0003e20000100800 */
[----:B------:R-:W-:Y:S01]  /*2d00*/  ISETP.GE.U32.AND P4, PT, R9, 0x7fffffcc, PT ;  /* 0x7fffffcc0900780c */ /* 0x000fe20003f86070 */
[----:B--2---:R-:W-:Y:S01]  /*2d10*/  IMAD.SHL.U32 R3, R0, 0x4, RZ ;  /* 0x0000000400037824 */ /* 0x004fe200078e00ff */
[----:B---3--:R-:W-:-:S04]  /*2d20*/  SHF.L.U32 R5, R4, 0x2, RZ ;  /* 0x0000000204057819 */ /* 0x008fc800000006ff */
[----:B------:R-:W-:Y:S01]  /*2d30*/  STL [R1+0xe6c], R3 ;  /* 0x000e6c0301007387 */ /* 0x000fe20000100800 */
[----:B------:R-:W-:Y:S02]  /*2d40*/  IADD3 R16, P6, R3, c[0x0][0x160], RZ ;  /* 0x0000580003107a10 */ /* 0x000fe40007fde0ff */
[----:B-1----:R-:W-:Y:S01]  /*2d50*/  IADD3 R2, R83, -0x19, RZ ;  /* 0xffffffe753027810 */ /* 0x002fe20007ffe0ff */
[----:B------:R1:W-:Y:S01]  /*2d60*/  STL [R1+0xe8c], R252 ;  /* 0x000e8cfc01007387 */ /* 0x0003e20000100800 */
[----:B------:R-:W-:Y:S01]  /*2d70*/  LEA.HI.X.SX32 R17, R0, c[0x0][0x164], 0x2, P6 ;  /* 0x0000590000117a11 */ /* 0x000fe200030f16ff */
[C---:B------:R-:W-:Y:S01]  /*2d80*/  IMAD.WIDE R14, R5.reuse, 0x4, R86 ;  /* 0x00000004050e7825 */ /* 0x040fe200078e0256 */
[----:B------:R-:W-:Y:S01]  /*2d90*/  ISETP.GE.U32.AND P6, PT, R2, 0x7fffffc8, PT ;  /* 0x7fffffc80200780c */ /* 0x000fe20003fc6070 */
[----:B------:R2:W-:Y:S02]  /*2da0*/  STL [R1+0xe90], R0 ;  /* 0x000e900001007387 */ /* 0x0005e40000100800 */
[----:B------:R-:W-:-:S02]  /*2db0*/  IMAD.WIDE R10, R5, 0x4, R84 ;  /* 0x00000004050a7825 */ /* 0x000fc400078e0254 */
[----:B------:R3:W-:Y:S02]  /*2dc0*/  STL.64 [R1+0xb0], R14 ;  /* 0x0000b00e01007387 */ /* 0x0007e40000100a00 */
[----:B-1----:R-:W-:Y:S02]  /*2dd0*/  IMAD.SHL.U32 R252, R82, 0x4, RZ ;  /* 0x0000000452fc7824 */ /* 0x002fe400078e00ff */
[----:B------:R-:W-:Y:S01]  /*2de0*/  IMAD.SHL.U32 R3, R4, 0x8, RZ ;  /* 0x0000000804037824 */ /* 0x000fe200078e00ff */
[----:B------:R1:W-:Y:S01]  /*2df0*/  STL.64 [R1+0xa8], R10 ;  /* 0x0000a80a01007387 */ /* 0x0003e20000100a00 */
[----:B--2---:R-:W-:Y:S02]  /*2e00*/  IMAD.MOV.U32 R0, RZ, RZ, c[0x0][0x180] ;  /* 0x00006000ff007624 */ /* 0x004fe400078e00ff */
[C---:B------:R-:W-:Y:S01]  /*2e10*/  IMAD.WIDE R8, R5.reuse, 0x4, R12 ;  /* 0x0000000405087825 */ /* 0x040fe200078e020c */
[----:B------:R2:W-:Y:S02]  /*2e20*/  LDGSTS.E [R252], [R86.64], !P2 ;  /* 0x0000000056fc7fae */ /* 0x0005e4000d121844 */
[C---:B------:R-:W-:Y:S01]  /*2e30*/  IADD3 R2, R0.reuse, -0x1d, RZ ;  /* 0xffffffe300027810 */ /* 0x040fe20007ffe0ff */
[----:B------:R-:W-:Y:S01]  /*2e40*/  IMAD.WIDE R6, R5, 0x4, R16 ;  /* 0x0000000405067825 */ /* 0x000fe200078e0210 */
[----:B------:R4:W-:Y:S01]  /*2e50*/  LDGSTS.E [R252+0x200], [R84.64], !P2 ;  /* 0x0020000054fc7fae */ /* 0x0009e2000d121844 */
[----:B------:R-:W-:-:S02]  /*2e60*/  IADD3 R112, R0, -0x1a, RZ ;  /* 0xffffffe600707810 */ /* 0x000fc40007ffe0ff */
[----:B------:R-:W-:Y:S01]  /*2e70*/  IMAD R5, R4, 0xc, RZ ;  /* 0x0000000c04057824 */ /* 0x000fe200078e02ff */
[----:B------:R1:W-:Y:S01]  /*2e80*/  LDGSTS.E [R252+0x400], [R12.64], !P2 ;  /* 0x004000000cfc7fae */ /* 0x0003e2000d121844 */
[----:B------:R-:W-:Y:S02]  /*2e90*/  IADD3 R114, R0, -0x18, RZ ;  /* 0xffffffe800727810 */ /* 0x000fe40007ffe0ff */
[C---:B------:R-:W-:Y:S01]  /*2ea0*/  IMAD.WIDE R118, R5.reuse, 0x4, R84 ;  /* 0x0000000405767825 */ /* 0x040fe200078e0254 */
[----:B------:R1:W-:Y:S01]  /*2eb0*/  LDGSTS.E [R252+0x600], [R16.64], !P2 ;  /* 0x0060000010fc7fae */ /* 0x0003e2000d121844 */
[----:B------:R-:W-:Y:S02]  /*2ec0*/  ISETP.GE.U32.AND P2, PT, R2, 0x7fffffc4, PT ;  /* 0x7fffffc40200780c */ /* 0x000fe40003f46070 */
[C---:B------:R-:W-:Y:S01]  /*2ed0*/  IADD3 R2, R0.reuse, -0x2, RZ ;  /* 0xfffffffe00027810 */ /* 0x040fe20007ffe0ff */
[----:B------:R3:W-:Y:S01]  /*2ee0*/  LDGSTS.E [R252+0x2000], [R14.64], !P0 ;  /* 0x020000000efc7fae */ /* 0x0007e2000c121844 */
[----:B------:R-:W-:Y:S01]  /*2ef0*/  IMAD.WIDE R90, R5, 0x4, R16 ;  /* 0x00000004055a7825 */ /* 0x000fe200078e0210 */
[----:B------:R-:W-:-:S02]  /*2f00*/  IADD3 R194, R0, -0x1c, RZ ;  /* 0xffffffe400c27810 */ /* 0x000fc40007ffe0ff */
[----:B------:R1:W-:Y:S01]  /*2f10*/  LDGSTS.E [R252+0x2200], [R10.64], !P0 ;  /* 0x022000000afc7fae */ /* 0x0003e2000c121844 */
[C---:B------:R-:W-:Y:S02]  /*2f20*/  IADD3 R200, R0.reuse, -0x21, RZ ;  /* 0xffffffdf00c87810 */ /* 0x040fe40007ffe0ff */
[C---:B------:R-:W-:Y:S01]  /*2f30*/  IADD3 R208, R0.reuse, -0x25, RZ ;  /* 0xffffffdb00d07810 */ /* 0x040fe20007ffe0ff */
[----:B------:R2:W-:Y:S01]  /*2f40*/  STL.64 [R1+0xa0], R8 ;  /* 0x0000a00801007387 */ /* 0x0005e20000100a00 */
[C---:B------:R-:W-:Y:S02]  /*2f50*/  IADD3 R216, R0.reuse, -0x29, RZ ;  /* 0xffffffd700d87810 */ /* 0x040fe40007ffe0ff */
[----:B------:R-:W-:Y:S01]  /*2f60*/  IADD3 R224, R0, -0x2d, RZ ;  /* 0xffffffd300e07810 */ /* 0x000fe20007ffe0ff */
[C---:B---3--:R-:W-:Y:S01]  /*2f70*/  IMAD.WIDE R14, R3.reuse, 0x4, R86 ;  /* 0x00000004030e7825 */ /* 0x048fe200078e0256 */
[----:B------:R2:W-:Y:S03]  /*2f80*/  LDGSTS.E [R252+0x2400], [R8.64], !P0 ;  /* 0x0240000008fc7fae */ /* 0x0005e6000c121844 */
[----:B-1----:R-:W-:Y:S01]  /*2f90*/  IMAD.WIDE R10, R3, 0x4, R84 ;  /* 0x00000004030a7825 */ /* 0x002fe200078e0254 */
[----:B------:R1:W-:Y:S04]  /*2fa0*/  STL.64 [R1+0x98], R6 ;  /* 0x0000980601007387 */ /* 0x0003e80000100a00 */
[----:B------:R1:W-:Y:S01]  /*2fb0*/  LDGSTS.E [R252+0x2600], [R6.64], !P0 ;  /* 0x0260000006fc7fae */ /* 0x0003e2000c121844 */
[----:B------:R-:W-:-:S02]  /*2fc0*/  ISETP.GE.U32.AND P0, PT, R2, 0x7fffffdf, PT ;  /* 0x7fffffdf0200780c */ /* 0x000fc40003f06070 */
[----:B------:R-:W-:Y:S01]  /*2fd0*/  IADD3 R2, R0, -0x6, RZ ;  /* 0xfffffffa00027810 */ /* 0x000fe20007ffe0ff */
[C---:B--2---:R-:W-:Y:S01]  /*2fe0*/  IMAD.WIDE R8, R3.reuse, 0x4, R12 ;  /* 0x0000000403087825 */ /* 0x044fe200078e020c */
[----:B------:R-:W-:Y:S04]  /*2ff0*/  STL.64 [R1+0x30], R14 ;  /* 0x0000300e01007387 */ /* 0x000fe80000100a00 */
[----:B------:R2:W-:Y:S01]  /*3000*/  LDGSTS.E [R252+0x4000], [R14.64], !P3 ;  /* 0x040000000efc7fae */ /* 0x0005e2000d921844 */
[----:B-1----:R-:W-:-:S03]  /*3010*/  IMAD.WIDE R6, R3, 0x4, R16 ;  /* 0x0000000403067825 */ /* 0x002fc600078e0210 */
[----:B------:R1:W-:Y:S01]  /*3020*/  STL.64 [R1+0x28], R10 ;  /* 0x0000280a01007387 */ /* 0x0003e20000100a00 */
[----:B------:R-:W-:-:S03]  /*3030*/  IMAD.SHL.U32 R3, R4, 0x10, RZ ;  /* 0x0000001004037824 */ /* 0x000fc600078e00ff */
[----:B------:R1:W-:Y:S01]  /*3040*/  LDGSTS.E [R252+0x4200], [R10.64], !P3 ;  /* 0x042000000afc7fae */ /* 0x0003e2000d921844 */
[----:B------:R-:W-:Y:S02]  /*3050*/  IMAD R4, R4, 0x14, RZ ;  /* 0x0000001404047824 */ /* 0x000fe400078e02ff */
[C---:B------:R-:W-:Y:S01]  /*3060*/  IMAD.WIDE R82, R3.reuse, 0x4, R86 ;  /* 0x0000000403527825 */ /* 0x040fe200078e0256 */
[----:B------:R3:W-:Y:S03]  /*3070*/  STL.64 [R1+0x20], R8 ;  /* 0x0000200801007387 */ /* 0x0007e60000100a00 */
[C---:B------:R-:W-:Y:S01]  /*3080*/  IMAD.WIDE R96, R3.reuse, 0x4, R84 ;  /* 0x0000000403607825 */ /* 0x040fe200078e0254 */
[----:B------:R3:W-:Y:S03]  /*3090*/  LDGSTS.E [R252+0x4400], [R8.64], !P3 ;  /* 0x0440000008fc7fae */ /* 0x0007e6000d921844 */
[----:B------:R-:W-:Y:S01]  /*30a0*/  IMAD.WIDE R88, R3, 0x4, R12 ;  /* 0x0000000403587825 */ /* 0x000fe200078e020c */
[----:B------:R2:W-:Y:S03]  /*30b0*/  STL.64 [R1+0x18], R6 ;  /* 0x0000180601007387 */ /* 0x0005e60000100a00 */
[----:B-1----:R-:W-:Y:S01]  /*30c0*/  IMAD.WIDE R10, R5, 0x4, R86 ;  /* 0x00000004050a7825 */ /* 0x002fe200078e0256 */
[----:B------:R1:W-:Y:S01]  /*30d0*/  LDGSTS.E [R252+0x4600], [R6.64], !P3 ;  /* 0x0460000006fc7fae */ /* 0x0003e2000d921844 */
[----:B------:R-:W-:-:S02]  /*30e0*/  ISETP.GE.U32.AND P3, PT, R2, 0x7fffffdb, PT ;  /* 0x7fffffdb0200780c */ /* 0x000fc40003f66070 */
[----:B------:R-:W-:Y:S01]  /*30f0*/  IADD3 R2, R0, -0xa, RZ ;  /* 0xfffffff600027810 */ /* 0x000fe20007ffe0ff */
[----:B---3--:R-:W-:Y:S01]  /*3100*/  IMAD.WIDE R8, R5, 0x4, R12 ;  /* 0x0000000405087825 */ /* 0x008fe200078e020c */
[----:B------:R3:W-:Y:S03]  /*3110*/  LDGSTS.E [R252+0x6000], [R10.64], !P1 ;  /* 0x060000000afc7fae */ /* 0x0007e6000c921844 */
[C---:B--2---:R-:W-:Y:S01]  /*3120*/  IMAD.WIDE R14, R4.reuse, 0x4, R86 ;  /* 0x00000004040e7825 */ /* 0x044fe200078e0256 */
[----:B------:R-:W-:Y:S03]  /*3130*/  STL.64 [R1+0xed0], R10 ;  /* 0x000ed00a01007387 */ /* 0x000fe60000100a00 */
[----:B-1----:R-:W-:Y:S01]  /*3140*/  IMAD.WIDE R6, R3, 0x4, R16 ;  /* 0x0000000403067825 */ /* 0x002fe200078e0210 */
[----:B------:R1:W-:Y:S03]  /*3150*/  LDGSTS.E [R252+0x6200], [R118.64], !P1 ;  /* 0x0620000076fc7fae */ /* 0x0003e6000c921844 */
[C---:B------:R-:W-:Y:S01]  /*3160*/  IMAD.WIDE R102, R4.reuse, 0x4, R84 ;  /* 0x0000000404667825 */ /* 0x040fe200078e0254 */
[----:B------:R-:W-:Y:S03]  /*3170*/  STL.64 [R1+0xed8], R118 ;  /* 0x000ed87601007387 */ /* 0x000fe60000100a00 */
[C---:B------:R-:W-:Y:S01]  /*3180*/  IMAD.WIDE R92, R4.reuse, 0x4, R12 ;  /* 0x00000004045c7825 */ /* 0x040fe200078e020c */
[----:B------:R2:W-:Y:S03]  /*3190*/  LDGSTS.E [R252+0x6400], [R8.64], !P1 ;  /* 0x0640000008fc7fae */ /* 0x0005e6000c921844 */
[----:B------:R-:W-:Y:S01]  /*31a0*/  IMAD.WIDE R104, R4, 0x4, R16 ;  /* 0x0000000404687825 */ /* 0x000fe200078e0210 */
[----:B------:R-:W-:Y:S04]  /*31b0*/  STL.64 [R1+0xee0], R8 ;  /* 0x000ee00801007387 */ /* 0x000fe80000100a00 */
[----:B------:R1:W-:Y:S01]  /*31c0*/  LDGSTS.E [R252+0x6600], [R90.64], !P1 ;  /* 0x066000005afc7fae */ /* 0x0003e2000c921844 */
[----:B------:R-:W-:-:S02]  /*31d0*/  ISETP.GE.U32.AND P1, PT, R2, 0x7fffffd7, PT ;  /* 0x7fffffd70200780c */ /* 0x000fc40003f26070 */
[----:B------:R-:W-:Y:S01]  /*31e0*/  IADD3 R2, R0, -0xe, RZ ;  /* 0xfffffff200027810 */ /* 0x000fe20007ffe0ff */
[----:B------:R-:W-:Y:S04]  /*31f0*/  STL.64 [R1+0xee8], R90 ;  /* 0x000ee85a01007387 */ /* 0x000fe80000100a00 */
[----:B------:R1:W-:Y:S04]  /*3200*/  LDGSTS.E [R252+0x8000], [R82.64], !P5 ;  /* 0x0800000052fc7fae */ /* 0x0003e8000e921844 */
[----:B------:R-:W-:Y:S04]  /*3210*/  STL.64 [R1+0xef0], R82 ;  /* 0x000ef05201007387 */ /* 0x000fe80000100a00 */
[----:B------:R1:W-:Y:S04]  /*3220*/  LDGSTS.E [R252+0x8200], [R96.64], !P5 ;  /* 0x0820000060fc7fae */ /* 0x0003e8000e921844 */
[----:B------:R-:W-:Y:S04]  /*3230*/  STL.64 [R1+0xef8], R96 ;  /* 0x000ef86001007387 */ /* 0x000fe80000100a00 */
[----:B------:R1:W-:Y:S04]  /*3240*/  LDGSTS.E [R252+0x8400], [R88.64], !P5 ;  /* 0x0840000058fc7fae */ /* 0x0003e8000e921844 */
[----:B------:R1:W-:Y:S04]  /*3250*/  STL.64 [R1+0xf00], R88 ;  /* 0x000f005801007387 */ /* 0x0003e80000100a00 */
[----:B------:R2:W-:Y:S01]  /*3260*/  LDGSTS.E [R252+0x8600], [R6.64], !P5 ;  /* 0x0860000006fc7fae */ /* 0x0005e2000e921844 */
[----:B------:R-:W-:-:S02]  /*3270*/  ISETP.GE.U32.AND P5, PT, R2, 0x7fffffd3, PT ;  /* 0x7fffffd30200780c */ /* 0x000fc40003fa6070 */
[----:B------:R-:W-:Y:S01]  /*3280*/  IADD3 R2, R0, -0x12, RZ ;  /* 0xffffffee00027810 */ /* 0x000fe20007ffe0ff */
[----:B------:R2:W-:Y:S01]  /*3290*/  LDGSTS.E [R252+0xa000], [R14.64], !P4 ;  /* 0x0a0000000efc7fae */ /* 0x0005e2000e121844 */
[----:B-1----:R-:W-:-:S03]  /*32a0*/  IMAD.MOV.U32 R89, RZ, RZ, c[0x0][0x188] ;  /* 0x00006200ff597624 */ /* 0x002fc600078e00ff */
[----:B------:R1:W-:Y:S01]  /*32b0*/  LDGSTS.E [R252+0xa200], [R102.64], !P4 ;  /* 0x0a20000066fc7fae */ /* 0x0003e2000e121844 */
[----:B------:R-:W-:-:S03]  /*32c0*/  IMAD R3, R89, 0x18, RZ ;  /* 0x0000001859037824 */ /* 0x000fc600078e02ff */
[----:B------:R1:W-:Y:S01]  /*32d0*/  LDGSTS.E [R252+0xa400], [R92.64], !P4 ;  /* 0x0a4000005cfc7fae */ /* 0x0003e2000e121844 */
[----:B------:R-:W-:-:S03]  /*32e0*/  IMAD.WIDE R82, R89, 0x4, R86 ;  /* 0x0000000459527825 */ /* 0x000fc600078e0256 */
[----:B------:R1:W-:Y:S01]  /*32f0*/  LDGSTS.E [R252+0xa600], [R104.64], !P4 ;  /* 0x0a60000068fc7fae */ /* 0x0003e2000e121844 */
[C---:B------:R-:W-:Y:S01]  /*3300*/  IMAD.WIDE R98, R3.reuse, 0x4, R86 ;  /* 0x0000000403627825 */ /* 0x040fe200078e0256 */
[----:B------:R-:W-:Y:S02]  /*3310*/  ISETP.GE.U32.AND P4, PT, R2, 0x7fffffcf, PT ;  /* 0x7fffffcf0200780c */ /* 0x000fe40003f86070 */
[----:B------:R2:W-:Y:S01]  /*3320*/  STL.64 [R1+0xf08], R6 ;  /* 0x000f080601007387 */ /* 0x0005e20000100a00 */
[C---:B------:R-:W-:Y:S01]  /*3330*/  IMAD.WIDE R100, R3.reuse, 0x4, R84 ;  /* 0x0000000403647825 */ /* 0x040fe200078e0254 */
[----:B------:R-:W-:Y:S02]  /*3340*/  IADD3 R2, R0, -0x16, RZ ;  /* 0xffffffea00027810 */ /* 0x000fe40007ffe0ff */
[----:B------:R1:W-:Y:S01]  /*3350*/  LDGSTS.E [R252+0xc000], [R98.64], !P6 ;  /* 0x0c00000062fc7fae */ /* 0x0003e2000f121844 */
[----:B------:R-:W-:-:S03]  /*3360*/  IMAD.WIDE R94, R3, 0x4, R12 ;  /* 0x00000004035e7825 */ /* 0x000fc600078e020c */
[----:B------:R1:W-:Y:S01]  /*3370*/  LDGSTS.E [R252+0xc200], [R100.64], !P6 ;  /* 0x0c20000064fc7fae */ /* 0x0003e2000f121844 */
[----:B------:R-:W-:-:S03]  /*3380*/  IMAD.WIDE R110, R3, 0x4, R16 ;  /* 0x00000004036e7825 */ /* 0x000fc600078e0210 */
[----:B------:R1:W-:Y:S01]  /*3390*/  LDGSTS.E [R252+0xc400], [R94.64], !P6 ;  /* 0x0c4000005efc7fae */ /* 0x0003e2000f121844 */
[C---:B--2---:R-:W-:Y:S02]  /*33a0*/  IMAD R6, R89.reuse, 0x1c, RZ ;  /* 0x0000001c59067824 */ /* 0x044fe400078e02ff */
[----:B------:R-:W-:Y:S01]  /*33b0*/  IMAD R7, R89, 0x5, RZ ;  /* 0x0000000559077824 */ /* 0x000fe200078e02ff */
[----:B------:R2:W-:Y:S01]  /*33c0*/  LDGSTS.E [R252+0xc600], [R110.64], !P6 ;  /* 0x0c6000006efc7fae */ /* 0x0005e2000f121844 */
[----:B------:R-:W-:Y:S01]  /*33d0*/  ISETP.GE.U32.AND P6, PT, R2, 0x7fffffcb, PT ;  /* 0x7fffffcb0200780c */ /* 0x000fe20003fc6070 */
[C---:B------:R-:W-:Y:S02]  /*33e0*/  IMAD.WIDE R4, R6.reuse, 0x4, R86 ;  /* 0x0000000406047825 */ /* 0x040fe400078e0256 */
[----:B------:R1:W-:Y:S02]  /*33f0*/  STL.64 [R1+0xf10], R14 ;  /* 0x000f100e01007387 */ /* 0x0003e40000100a00 */
[----:B------:R-:W-:-:S02]  /*3400*/  IMAD.WIDE R2, R6, 0x4, R84 ;  /* 0x0000000406027825 */ /* 0x000fc400078e0254 */
[----:B------:R2:W-:Y:S02]  /*3410*/  LDGSTS.E [R252+0xe000], [R4.64], !P2 ;  /* 0x0e00000004fc7fae */ /* 0x0005e4000d121844 */
[C---:B------:R-:W-:Y:S02]  /*3420*/  IMAD.WIDE R106, R6.reuse, 0x4, R12 ;  /* 0x00000004066a7825 */ /* 0x040fe400078e020c */
[----:B------:R2:W-:Y:S02]  /*3430*/  LDGSTS.E [R252+0xe200], [R2.64], !P2 ;  /* 0x0e20000002fc7fae */ /* 0x0005e4000d121844 */
[----:B------:R-:W-:Y:S01]  /*3440*/  IMAD.WIDE R108, R6, 0x4, R16 ;  /* 0x00000004066c7825 */ /* 0x000fe200078e0210 */
[----:B------:R-:W-:Y:S01]  /*3450*/  LOP3.LUT R6, R252, 0x20, RZ, 0x3c, !PT ;  /* 0x00000020fc067812 */ /* 0x000fe200078e3cff */
[----:B------:R2:W-:Y:S02]  /*3460*/  LDGSTS.E [R252+0xe400], [R106.64], !P2 ;  /* 0x0e4000006afc7fae */ /* 0x0005e4000d121844 */
[----:B-1----:R-:W-:-:S02]  /*3470*/  IMAD.WIDE R14, R89, 0x4, R84 ;  /* 0x00000004590e7825 */ /* 0x002fc400078e0254 */
[----:B------:R1:W-:Y:S01]  /*3480*/  LDGSTS.E [R252+0xe600], [R108.64], !P2 ;  /* 0x0e6000006cfc7fae */ /* 0x0003e2000d121844 */
[----:B------:R-:W-:Y:S01]  /*3490*/  ISETP.GE.U32.AND P2, PT, R112, 0x7fffffc7, PT ;  /* 0x7fffffc77000780c */ /* 0x000fe20003f46070 */
[C---:B---3--:R-:W-:Y:S01]  /*34a0*/  IMAD.WIDE R10, R89.reuse, 0x4, R12 ;  /* 0x00000004590a7825 */ /* 0x048fe200078e020c */
[----:B------:R-:W-:Y:S01]  /*34b0*/  IADD3 R112, R0, -0x1e, RZ ;  /* 0xffffffe200707810 */ /* 0x000fe20007ffe0ff */
[----:B------:R3:W-:Y:S02]  /*34c0*/  STL.64 [R1+0x110], R82 ;  /* 0x0001105201007387 */ /* 0x0007e40000100a00 */
[----:B------:R-:W-:Y:S02]  /*34d0*/  IMAD.WIDE R8, R89, 0x4, R16 ;  /* 0x0000000459087825 */ /* 0x000fe400078e0210 */
[----:B------:R3:W-:Y:S02]  /*34e0*/  LDGSTS.E [R6+0x800], [R82.64], !P0 ;  /* 0x0080000052067fae */ /* 0x0007e4000c121844 */
[----:B------:R-:W-:-:S02]  /*34f0*/  IMAD.WIDE R90, R7, 0x4, R86 ;  /* 0x00000004075a7825 */ /* 0x000fc400078e0256 */
[----:B------:R1:W-:Y:S04]  /*3500*/  STL.64 [R1+0x108], R14 ;  /* 0x0001080e01007387 */ /* 0x0003e80000100a00 */
[----:B------:R1:W-:Y:S04]  /*3510*/  LDGSTS.E [R6+0xa00], [R14.64], !P0 ;  /* 0x00a000000e067fae */ /* 0x0003e8000c121844 */
[----:B------:R2:W-:Y:S01]  /*3520*/  STL.64 [R1+0x100], R10 ;  /* 0x0001000a01007387 */ /* 0x0005e20000100a00 */
[----:B---3--:R-:W-:-:S03]  /*3530*/  IMAD R82, R89, 0x9, RZ ;  /* 0x0000000959527824 */ /* 0x008fc600078e02ff */
[----:B------:R2:W-:Y:S01]  /*3540*/  LDGSTS.E [R6+0xc00], [R10.64], !P0 ;  /* 0x00c000000a067fae */ /* 0x0005e2000c121844 */
[----:B------:R-:W-:-:S03]  /*3550*/  IMAD.WIDE R250, R82, 0x4, R16 ;  /* 0x0000000452fa7825 */ /* 0x000fc600078e0210 */
[----:B------:R3:W-:Y:S01]  /*3560*/  STL.64 [R1+0xf8], R8 ;  /* 0x0000f80801007387 */ /* 0x0007e20000100a00 */
[----:B-1----:R-:W-:-:S03]  /*3570*/  IMAD.WIDE R14, R7, 0x4, R84 ;  /* 0x00000004070e7825 */ /* 0x002fc600078e0254 */
[----:B------:R3:W-:Y:S01]  /*3580*/  LDGSTS.E [R6+0xe00], [R8.64], !P0 ;  /* 0x00e0000008067fae */ /* 0x0007e2000c121844 */
[----:B------:R-:W-:Y:S02]  /*3590*/  ISETP.GE.U32.AND P0, PT, R112, 0x7fffffc3, PT ;  /* 0x7fffffc37000780c */ /* 0x000fe40003f06070 */
[----:B------:R-:W-:Y:S01]  /*35a0*/  IADD3 R112, R0, -0x3, RZ ;  /* 0xfffffffd00707810 */ /* 0x000fe20007ffe0ff */
[C---:B--2---:R-:W-:Y:S01]  /*35b0*/  IMAD.WIDE R10, R7.reuse, 0x4, R12 ;  /* 0x00000004070a7825 */ /* 0x044fe200078e020c */
[----:B------:R-:W-:Y:S04]  /*35c0*/  STL.64 [R1+0x90], R90 ;  /* 0x0000905a01007387 */ /* 0x000fe80000100a00 */
[----:B------:R1:W-:Y:S01]  /*35d0*/  LDGSTS.E [R6+0x2800], [R90.64], !P3 ;  /* 0x028000005a067fae */ /* 0x0003e2000d921844 */
[----:B---3--:R-:W-:-:S03]  /*35e0*/  IMAD.WIDE R8, R7, 0x4, R16 ;  /* 0x0000000407087825 */ /* 0x008fc600078e0210 */
[----:B------:R2:W-:Y:S01]  /*35f0*/  STL.64 [R1+0x88], R14 ;  /* 0x0000880e01007387 */ /* 0x0005e20000100a00 */
[----:B------:R-:W-:-:S03]  /*3600*/  IMAD R7, R89, 0xd, RZ ;  /* 0x0000000d59077824 */ /* 0x000fc600078e02ff */
[----:B------:R2:W-:Y:S01]  /*3610*/  LDGSTS.E [R6+0x2a00], [R14.64], !P3 ;  /* 0x02a000000e067fae */ /* 0x0005e2000d921844 */
[----:B------:R-:W-:-:S03]  /*3620*/  IMAD.WIDE R192, R7, 0x4, R86 ;  /* 0x0000000407c07825 */ /* 0x000fc600078e0256 */
[----:B------:R3:W-:Y:S01]  /*3630*/  STL.64 [R1+0x80], R10 ;  /* 0x0000800a01007387 */ /* 0x0007e20000100a00 */
[----:B------:R-:W-:-:S03]  /*3640*/  IMAD.WIDE R186, R7, 0x4, R84 ;  /* 0x0000000407ba7825 */ /* 0x000fc600078e0254 */
[----:B------:R3:W-:Y:S01]  /*3650*/  LDGSTS.E [R6+0x2c00], [R10.64], !P3 ;  /* 0x02c000000a067fae */ /* 0x0007e2000d921844 */
[----:B------:R-:W-:-:S03]  /*3660*/  IMAD.WIDE R190, R7, 0x4, R12 ;  /* 0x0000000407be7825 */ /* 0x000fc600078e020c */
[----:B------:R1:W-:Y:S01]  /*3670*/  STL.64 [R1+0x78], R8 ;  /* 0x0000780801007387 */ /* 0x0003e20000100a00 */
[----:B--2---:R-:W-:-:S03]  /*3680*/  IMAD.WIDE R14, R82, 0x4, R86 ;  /* 0x00000004520e7825 */ /* 0x004fc600078e0256 */
[----:B------:R1:W-:Y:S01]  /*3690*/  LDGSTS.E [R6+0x2e00], [R8.64], !P3 ;  /* 0x02e0000008067fae */ /* 0x0003e2000d921844 */
[----:B------:R-:W-:Y:S02]  /*36a0*/  ISETP.GE.U32.AND P3, PT, R112, 0x7fffffde, PT ;  /* 0x7fffffde7000780c */ /* 0x000fe40003f66070 */
[----:B------:R-:W-:Y:S01]  /*36b0*/  IADD3 R112, R0, -0x7, RZ ;  /* 0xfffffff900707810 */ /* 0x000fe20007ffe0ff */
[C---:B---3--:R-:W-:Y:S01]  /*36c0*/  IMAD.WIDE R10, R82.reuse, 0x4, R84 ;  /* 0x00000004520a7825 */ /* 0x048fe200078e0254 */
[----:B------:R-:W-:Y:S03]  /*36d0*/  STL.64 [R1+0x10], R14 ;  /* 0x0000100e01007387 */ /* 0x000fe60000100a00 */
[----:B------:R-:W-:Y:S01]  /*36e0*/  IMAD.WIDE R182, R7, 0x4, R16 ;  /* 0x0000000407b67825 */ /* 0x000fe200078e0210 */
[----:B------:R2:W-:Y:S03]  /*36f0*/  LDGSTS.E [R6+0x4800], [R14.64], !P1 ;  /* 0x048000000e067fae */ /* 0x0005e6000c921844 */
[----:B-1----:R-:W-:Y:S01]  /*3700*/  IMAD.WIDE R8, R82, 0x4, R12 ;  /* 0x0000000452087825 */ /* 0x002fe200078e020c */
[----:B------:R-:W-:Y:S03]  /*3710*/  STL.64 [R1+0x8], R10 ;  /* 0x0000080a01007387 */ /* 0x000fe60000100a00 */
[----:B------:R-:W-:Y:S01]  /*3720*/  IMAD R7, R89, 0x15, RZ ;  /* 0x0000001559077824 */ /* 0x000fe200078e02ff */
[----:B------:R1:W-:Y:S03]  /*3730*/  LDGSTS.E [R6+0x4a00], [R10.64], !P1 ;  /* 0x04a000000a067fae */ /* 0x0003e6000c921844 */
[C---:B------:R-:W-:Y:S01]  /*3740*/  IMAD.WIDE R180, R7.reuse, 0x4, R86 ;  /* 0x0000000407b47825 */ /* 0x040fe200078e0256 */
[----:B------:R3:W-:Y:S03]  /*3750*/  STL.64 [R1], R8 ;  /* 0x0000000801007387 */ /* 0x0007e60000100a00 */
[C---:B------:R-:W-:Y:S01]  /*3760*/  IMAD.WIDE R170, R7.reuse, 0x4, R84 ;  /* 0x0000000407aa7825 */ /* 0x040fe200078e0254 */
[----:B------:R3:W-:Y:S03]  /*3770*/  LDGSTS.E [R6+0x4c00], [R8.64], !P1 ;  /* 0x04c0000008067fae */ /* 0x0007e6000c921844 */
[----:B------:R-:W-:Y:S01]  /*3780*/  IMAD.WIDE R176, R7, 0x4, R12 ;  /* 0x0000000407b07825 */ /* 0x000fe200078e020c */
[----:B------:R1:W-:Y:S01]  /*3790*/  LDGSTS.E [R6+0x4e00], [R250.64], !P1 ;  /* 0x04e00000fa067fae */ /* 0x0003e2000c921844 */
[----:B------:R-:W-:-:S02]  /*37a0*/  ISETP.GE.U32.AND P1, PT, R112, 0x7fffffda, PT ;  /* 0x7fffffda7000780c */ /* 0x000fc40003f26070 */
[----:B------:R-:W-:Y:S01]  /*37b0*/  IADD3 R112, R0, -0xb, RZ ;  /* 0xfffffff500707810 */ /* 0x000fe20007ffe0ff */
[----:B------:R1:W-:Y:S01]  /*37c0*/  LDGSTS.E [R6+0x6800], [R192.64], !P5 ;  /* 0x06800000c0067fae */ /* 0x0003e2000e921844 */
[----:B------:R-:W-:-:S03]  /*37d0*/  IMAD.WIDE R166, R7, 0x4, R16 ;  /* 0x0000000407a67825 */ /* 0x000fc600078e0210 */
[----:B------:R1:W-:Y:S01]  /*37e0*/  LDGSTS.E [R6+0x6a00], [R186.64], !P5 ;  /* 0x06a00000ba067fae */ /* 0x0003e2000e921844 */
[C---:B---3--:R-:W-:Y:S02]  /*37f0*/  IMAD R8, R89.reuse, 0x11, RZ ;  /* 0x0000001159087824 */ /* 0x048fe400078e02ff */
[----:B------:R-:W-:Y:S01]  /*3800*/  IMAD R7, R89, 0x1d, RZ ;  /* 0x0000001d59077824 */ /* 0x000fe200078e02ff */
[----:B------:R3:W-:Y:S01]  /*3810*/  LDGSTS.E [R6+0x6c00], [R190.64], !P5 ;  /* 0x06c00000be067fae */ /* 0x0007e2000e921844 */
[----:B------:R-:W-:-:S03]  /*3820*/  IMAD.WIDE R188, R8, 0x4, R86 ;  /* 0x0000000408bc7825 */ /* 0x000fc600078e0256 */
[----:B------:R3:W-:Y:S01]  /*3830*/  LDGSTS.E [R6+0x6e00], [R182.64], !P5 ;  /* 0x06e00000b6067fae */ /* 0x0007e2000e921844 */
[----:B------:R-:W-:Y:S01]  /*3840*/  IMAD.WIDE R178, R8, 0x4, R84 ;  /* 0x0000000408b27825 */ /* 0x000fe200078e0254 */
[----:B------:R-:W-:Y:S02]  /*3850*/  ISETP.GE.U32.AND P5, PT, R112, 0x7fffffd6, PT ;  /* 0x7fffffd67000780c */ /* 0x000fe40003fa6070 */
[----:B------:R3:W-:Y:S01]  /*3860*/  LDGSTS.E [R6+0x8800], [R188.64], !P4 ;  /* 0x08800000bc067fae */ /* 0x0007e2000e121844 */
[----:B------:R-:W-:Y:S01]  /*3870*/  IMAD.WIDE R184, R8, 0x4, R12 ;  /* 0x0000000408b87825 */ /* 0x000fe200078e020c */
[----:B------:R-:W-:Y:S02]  /*3880*/  IADD3 R112, R0, -0xf, RZ ;  /* 0xfffffff100707810 */ /* 0x000fe40007ffe0ff */
[----:B------:R3:W-:Y:S01]  /*3890*/  LDGSTS.E [R6+0x8a00], [R178.64], !P4 ;  /* 0x08a00000b2067fae */ /* 0x0007e2000e121844 */
[----:B------:R-:W-:-:S03]  /*38a0*/  IMAD.WIDE R174, R8, 0x4, R16 ;  /* 0x0000000408ae7825 */ /* 0x000fc600078e0210 */
[----:B------:R3:W-:Y:S01]  /*38b0*/  LDGSTS.E [R6+0x8c00], [R184.64], !P4 ;  /* 0x08c00000b8067fae */ /* 0x0007e2000e121844 */
[----:B------:R-:W-:Y:S02]  /*38c0*/  IMAD R8, R89, 0x19, RZ ;  /* 0x0000001959087824 */ /* 0x000fe400078e02ff */
[--C-:B------:R-:W-:Y:S01]  /*38d0*/  IMAD.WIDE R164, R7, 0x4, R86.reuse ;  /* 0x0000000407a47825 */ /* 0x100fe200078e0256 */
[----:B------:R3:W-:Y:S01]  /*38e0*/  LDGSTS.E [R6+0x8e00], [R174.64], !P4 ;  /* 0x08e00000ae067fae */ /* 0x0007e2000e121844 */
[----:B------:R-:W-:Y:S02]  /*38f0*/  ISETP.GE.U32.AND P4, PT, R112, 0x7fffffd2, PT ;  /* 0x7fffffd27000780c */ /* 0x000fe40003f86070 */
[----:B------:R-:W-:Y:S01]  /*3900*/  IMAD.WIDE R172, R8, 0x4, R86 ;  /* 0x0000000408ac7825 */ /* 0x000fe200078e0256 */
[----:B------:R3:W-:Y:S01]  /*3910*/  LDGSTS.E [R6+0xa800], [R180.64], !P6 ;  /* 0x0a800000b4067fae */ /* 0x0007e2000f121844 */
[----:B------:R-:W-:Y:S02]  /*3920*/  IADD3 R112, R0, -0x13, RZ ;  /* 0xffffffed00707810 */ /* 0x000fe40007ffe0ff */
[C---:B------:R-:W-:Y:S01]  /*3930*/  IMAD.WIDE R162, R8.reuse, 0x4, R84 ;  /* 0x0000000408a27825 */ /* 0x040fe200078e0254 */
[----:B------:R3:W-:Y:S03]  /*3940*/  LDGSTS.E [R6+0xaa00], [R170.64], !P6 ;  /* 0x0aa00000aa067fae */ /* 0x0007e6000f121844 */
[C---:B------:R-:W-:Y:S01]  /*3950*/  IMAD.WIDE R168, R8.reuse, 0x4, R12 ;  /* 0x0000000408a87825 */ /* 0x040fe200078e020c */
[----:B------:R3:W-:Y:S03]  /*3960*/  LDGSTS.E [R6+0xac00], [R176.64], !P6 ;  /* 0x0ac00000b0067fae */ /* 0x0007e6000f121844 */
[----:B------:R-:W-:Y:S01]  /*3970*/  IMAD.WIDE R158, R8, 0x4, R16 ;  /* 0x00000004089e7825 */ /* 0x000fe200078e0210 */
[----:B------:R3:W-:Y:S01]  /*3980*/  LDGSTS.E [R6+0xae00], [R166.64], !P6 ;  /* 0x0ae00000a6067fae */ /* 0x0007e2000f121844 */
[----:B------:R-:W-:-:S02]  /*3990*/  ISETP.GE.U32.AND P6, PT, R112, 0x7fffffce, PT ;  /* 0x7fffffce7000780c */ /* 0x000fc40003fc6070 */
[C---:B------:R-:W-:Y:S01]  /*39a0*/  IMAD.WIDE R156, R7.reuse, 0x4, R84 ;  /* 0x00000004079c7825 */ /* 0x040fe200078e0254 */
[----:B------:R3:W-:Y:S01]  /*39b0*/  LDGSTS.E [R6+0xc800], [R172.64], !P2 ;  /* 0x0c800000ac067fae */ /* 0x0007e2000d121844 */
[----:B------:R-:W-:Y:S02]  /*39c0*/  IADD3 R112, R0, -0x17, RZ ;  /* 0xffffffe900707810 */ /* 0x000fe40007ffe0ff */
[C---:B------:R-:W-:Y:S01]  /*39d0*/  IMAD.WIDE R160, R7.reuse, 0x4, R12 ;  /* 0x0000000407a07825 */ /* 0x040fe200078e020c */
[----:B------:R3:W-:Y:S03]  /*39e0*/  LDGSTS.E [R6+0xca00], [R162.64], !P2 ;  /* 0x0ca00000a2067fae */ /* 0x0007e6000d121844 */
[----:B------:R-:W-:Y:S01]  /*39f0*/  IMAD.WIDE R154, R7, 0x4, R16 ;  /* 0x00000004079a7825 */ /* 0x000fe200078e0210 */
[----:B------:R3:W-:Y:S03]  /*3a00*/  LDGSTS.E [R6+0xcc00], [R168.64], !P2 ;  /* 0x0cc00000a8067fae */ /* 0x0007e6000d121844 */
[C---:B------:R-:W-:Y:S01]  /*3a10*/  IMAD.SHL.U32 R8, R89.reuse, 0x2, RZ ;  /* 0x0000000259087824 */ /* 0x040fe200078e00ff */
[----:B------:R3:W-:Y:S01]  /*3a20*/  LDGSTS.E [R6+0xce00], [R158.64], !P2 ;  /* 0x0ce000009e067fae */ /* 0x0007e2000d121844 */
[----:B------:R-:W-:Y:S01]  /*3a30*/  ISETP.GE.U32.AND P2, PT, R112, 0x7fffffca, PT ;  /* 0x7fffffca7000780c */ /* 0x000fe20003f46070 */
[----:B------:R-:W-:Y:S01]  /*3a40*/  IMAD R7, R89, 0x6, RZ ;  /* 0x0000000659077824 */ /* 0x000fe200078e02ff */
[----:B------:R-:W-:Y:S01]  /*3a50*/  IADD3 R112, R0, -0x1b, RZ ;  /* 0xffffffe500707810 */ /* 0x000fe20007ffe0ff */
[----:B------:R3:W-:Y:S01]  /*3a60*/  LDGSTS.E [R6+0xe800], [R164.64], !P0 ;  /* 0x0e800000a4067fae */ /* 0x0007e2000c121844 */
[----:B------:R-:W-:-:S03]  /*3a70*/  IMAD.WIDE R82, R8, 0x4, R86 ;  /* 0x0000000408527825 */ /* 0x000fc600078e0256 */
[----:B------:R3:W-:Y:S01]  /*3a80*/  LDGSTS.E [R6+0xea00], [R156.64], !P0 ;  /* 0x0ea000009c067fae */ /* 0x0007e2000c121844 */
[----:B--2---:R-:W-:-:S03]  /*3a90*/  IMAD.WIDE R14, R8, 0x4, R84 ;  /* 0x00000004080e7825 */ /* 0x004fc600078e0254 */
[----:B------:R3:W-:Y:S01]  /*3aa0*/  LDGSTS.E [R6+0xec00], [R160.64], !P0 ;  /* 0x0ec00000a0067fae */ /* 0x0007e2000c121844 */
[----:B-1----:R-:W-:-:S03]  /*3ab0*/  IMAD.WIDE R10, R8, 0x4, R12 ;  /* 0x00000004080a7825 */ /* 0x002fc600078e020c */
[----:B------:R3:W-:Y:S01]  /*3ac0*/  LDGSTS.E [R6+0xee00], [R154.64], !P0 ;  /* 0x0ee000009a067fae */ /* 0x0007e2000c121844 */
[----:B------:R-:W-:Y:S01]  /*3ad0*/  IMAD.WIDE R8, R8, 0x4, R16 ;  /* 0x0000000408087825 */ /* 0x000fe200078e0210 */
[----:B------:R-:W-:Y:S02]  /*3ae0*/  ISETP.GE.U32.AND P0, PT, R112, 0x7fffffc6, PT ;  /* 0x7fffffc67000780c */ /* 0x000fe40003f06070 */
[----:B------:R1:W-:Y:S01]  /*3af0*/  STL.64 [R1+0xf0], R82 ;  /* 0x0000f05201007387 */ /* 0x0003e20000100a00 */
[----:B------:R-:W-:Y:S01]  /*3b00*/  IADD3 R112, R0, -0x1f, RZ ;  /* 0xffffffe100707810 */ /* 0x000fe20007ffe0ff */
[----:B------:R-:W-:Y:S02]  /*3b10*/  IMAD.WIDE R90, R7, 0x4, R86 ;  /* 0x00000004075a7825 */ /* 0x000fe400078e0256 */
[----:B------:R2:W-:Y:S01]  /*3b20*/  STL.64 [R1+0xe8], R14 ;  /* 0x0000e80e01007387 */ /* 0x0005e20000100a00 */
[----:B---3--:R-:W-:-:S03]  /*3b30*/  LOP3.LUT R6, R252, 0x40, RZ, 0x3c, !PT ;  /* 0x00000040fc067812 */ /* 0x008fc600078e3cff */
[----:B------:R3:W-:Y:S04]  /*3b40*/  STL.64 [R1+0xe0], R10 ;  /* 0x0000e00a01007387 */ /* 0x0007e80000100a00 */
[----:B------:R1:W-:Y:S04]  /*3b50*/  LDGSTS.E [R6+0x1000], [R82.64], !P3 ;  /* 0x0100000052067fae */ /* 0x0003e8000d921844 */
[----:B------:R2:W-:Y:S04]  /*3b60*/  LDGSTS.E [R6+0x1200], [R14.64], !P3 ;  /* 0x012000000e067fae */ /* 0x0005e8000d921844 */
[----:B------:R3:W-:Y:S04]  /*3b70*/  LDGSTS.E [R6+0x1400], [R10.64], !P3 ;  /* 0x014000000a067fae */ /* 0x0007e8000d921844 */
[----:B------:R4:W-:Y:S01]  /*3b80*/  STL.64 [R1+0xd8], R8 ;  /* 0x0000d80801007387 */ /* 0x0009e20000100a00 */
[----:B-1----:R-:W-:-:S03]  /*3b90*/  IMAD.WIDE R82, R7, 0x4, R84 ;  /* 0x0000000407527825 */ /* 0x002fc600078e0254 */
[----:B------:R4:W-:Y:S01]  /*3ba0*/  LDGSTS.E [R6+0x1600], [R8.64], !P3 ;  /* 0x0160000008067fae */ /* 0x0009e2000d921844 */
[C---:B--2---:R-:W-:Y:S01]  /*3bb0*/  IMAD.WIDE R14, R7.reuse, 0x4, R12 ;  /* 0x00000004070e7825 */ /* 0x044fe200078e020c */
[----:B------:R-:W-:Y:S02]  /*3bc0*/  ISETP.GE.U32.AND P3, PT, R112, 0x7fffffc2, PT ;  /* 0x7fffffc27000780c */ /* 0x000fe40003f66070 */
[----:B------:R-:W-:Y:S01]  /*3bd0*/  IADD3 R112, R0, -0x4, RZ ;  /* 0xfffffffc00707810 */ /* 0x000fe20007ffe0ff */
[----:B---3--:R-:W-:Y:S01]  /*3be0*/  IMAD.WIDE R10, R7, 0x4, R16 ;  /* 0x00000004070a7825 */ /* 0x008fe200078e0210 */
[----:B------:R1:W-:Y:S03]  /*3bf0*/  LDGSTS.E [R6+0x3000], [R90.64], !P1 ;  /* 0x030000005a067fae */ /* 0x0003e6000c921844 */
[C---:B------:R-:W-:Y:S01]  /*3c00*/  IMAD R7, R89.reuse, 0xe, RZ ;  /* 0x0000000e59077824 */ /* 0x040fe200078e02ff */
[----:B------:R2:W-:Y:S01]  /*3c10*/  LDGSTS.E [R6+0x3200], [R82.64], !P1 ;  /* 0x0320000052067fae */ /* 0x0005e2000c921844 */
[----:B----4-:R-:W-:-:S03]  /*3c20*/  IMAD R8, R89, 0xa, RZ ;  /* 0x0000000a59087824 */ /* 0x010fc600078e02ff */
[----:B------:R3:W-:Y:S01]  /*3c30*/  LDGSTS.E [R6+0x3400], [R14.64], !P1 ;  /* 0x034000000e067fae */ /* 0x0007e2000c921844 */
[----:B------:R-:W-:-:S03]  /*3c40*/  IMAD.WIDE R152, R7, 0x4, R86 ;  /* 0x0000000407987825 */ /* 0x000fc600078e0256 */
[----:B------:R4:W-:Y:S01]  /*3c50*/  LDGSTS.E [R6+0x3600], [R10.64], !P1 ;  /* 0x036000000a067fae */ /* 0x0009e2000c921844 */
[----:B------:R-:W-:Y:S01]  /*3c60*/  IMAD.WIDE R248, R8, 0x4, R86 ;  /* 0x0000000408f87825 */ /* 0x000fe200078e0256 */
[----:B------:R-:W-:Y:S02]  /*3c70*/  ISETP.GE.U32.AND P1, PT, R112, 0x7fffffdd, PT ;  /* 0x7fffffdd7000780c */ /* 0x000fe40003f26070 */
[----:B------:R-:W-:Y:S01]  /*3c80*/  IADD3 R112, R0, -0x8, RZ ;  /* 0xfffffff800707810 */ /* 0x000fe20007ffe0ff */
[C---:B------:R-:W-:Y:S01]  /*3c90*/  IMAD.WIDE R246, R8.reuse, 0x4, R84 ;  /* 0x0000000408f67825 */ /* 0x040fe200078e0254 */
[----:B------:R1:W-:Y:S03]  /*3ca0*/  LDGSTS.E [R6+0x5000], [R248.64], !P5 ;  /* 0x05000000f8067fae */ /* 0x0003e6000e921844 */
[C---:B------:R-:W-:Y:S01]  /*3cb0*/  IMAD.WIDE R244, R8.reuse, 0x4, R12 ;  /* 0x0000000408f47825 */ /* 0x040fe200078e020c */
[----:B------:R1:W-:Y:S03]  /*3cc0*/  LDGSTS.E [R6+0x5200], [R246.64], !P5 ;  /* 0x05200000f6067fae */ /* 0x0003e6000e921844 */
[----:B------:R-:W-:Y:S01]  /*3cd0*/  IMAD.WIDE R242, R8, 0x4, R16 ;  /* 0x0000000408f27825 */ /* 0x000fe200078e0210 */
[----:B------:R1:W-:Y:S03]  /*3ce0*/  LDGSTS.E [R6+0x5400], [R244.64], !P5 ;  /* 0x05400000f4067fae */ /* 0x0003e6000e921844 */
[----:B------:R-:W-:Y:S01]  /*3cf0*/  IMAD R8, R89, 0x12, RZ ;  /* 0x0000001259087824 */ /* 0x000fe200078e02ff */
[----:B------:R1:W-:Y:S01]  /*3d00*/  LDGSTS.E [R6+0x5600], [R242.64], !P5 ;  /* 0x05600000f2067fae */ /* 0x0003e2000e921844 */
[----:B------:R-:W-:Y:S01]  /*3d10*/  IMAD.WIDE R146, R7, 0x4, R84 ;  /* 0x0000000407927825 */ /* 0x000fe200078e0254 */
[----:B------:R-:W-:-:S02]  /*3d20*/  ISETP.GE.U32.AND P5, PT, R112, 0x7fffffd9, PT ;  /* 0x7fffffd97000780c */ /* 0x000fc40003fa6070 */
[----:B------:R-:W-:Y:S01]  /*3d30*/  IADD3 R112, R0, -0xc, RZ ;  /* 0xfffffff400707810 */ /* 0x000fe20007ffe0ff */
[C---:B------:R-:W-:Y:S01]  /*3d40*/  IMAD.WIDE R150, R7.reuse, 0x4, R12 ;  /* 0x0000000407967825 */ /* 0x040fe200078e020c */
[----:B------:R1:W-:Y:S03]  /*3d50*/  LDGSTS.E [R6+0x7000], [R152.64], !P4 ;  /* 0x0700000098067fae */ /* 0x0003e6000e121844 */
[----:B------:R-:W-:Y:S01]  /*3d60*/  IMAD.WIDE R142, R7, 0x4, R16 ;  /* 0x00000004078e7825 */ /* 0x000fe200078e0210 */
[----:B------:R1:W-:Y:S03]  /*3d70*/  LDGSTS.E [R6+0x7200], [R146.64], !P4 ;  /* 0x0720000092067fae */ /* 0x0003e6000e121844 */
[C---:B------:R-:W-:Y:S01]  /*3d80*/  IMAD.WIDE R148, R8.reuse, 0x4, R86 ;  /* 0x0000000408947825 */ /* 0x040fe200078e0256 */
        /* <DEDUP_REMOVED lines=12> */
[----:B------:R-:W-:Y:S01]  /*3e50*/  IMAD.WIDE R130, R7, 0x4, R84 ;  /* 0x0000000407827825 */ /* 0x000fe200078e0254 */
[----:B------:R1:W-:Y:S01]  /*3e60*/  LDGSTS.E [R6+0x9600], [R134.64], !P6 ;  /* 0x0960000086067fae */ /* 0x0003e2000f121844 */
[----:B------:R-:W-:-:S02]  /*3e70*/  ISETP.GE.U32.AND P6, PT, R112, 0x7fffffd1, PT ;  /* 0x7fffffd17000780c */ /* 0x000fc40003fc6070 */
[C---:B------:R-:W-:Y:S01]  /*3e80*/  IMAD.WIDE R136, R7.reuse, 0x4, R12 ;  /* 0x0000000407887825 */ /* 0x040fe200078e020c */
[----:B------:R-:W-:Y:S01]  /*3e90*/  IADD3 R112, R0, -0x14, RZ ;  /* 0xffffffec00707810 */ /* 0x000fe20007ffe0ff */
[----:B------:R1:W-:Y:S02]  /*3ea0*/  LDGSTS.E [R6+0xb000], [R140.64], !P2 ;  /* 0x0b0000008c067fae */ /* 0x0003e4000d121844 */
[----:B------:R-:W-:Y:S02]  /*3eb0*/  IMAD.WIDE R116, R7, 0x4, R16 ;  /* 0x0000000407747825 */ /* 0x000fe400078e0210 */
[----:B------:R1:W-:Y:S02]  /*3ec0*/  LDGSTS.E [R6+0xb200], [R130.64], !P2 ;  /* 0x0b20000082067fae */ /* 0x0003e4000d121844 */
[C---:B------:R-:W-:Y:S02]  /*3ed0*/  IMAD R8, R89.reuse, 0x1a, RZ ;  /* 0x0000001a59087824 */ /* 0x040fe400078e02ff */
[----:B------:R1:W-:Y:S01]  /*3ee0*/  LDGSTS.E [R6+0xb400], [R136.64], !P2 ;  /* 0x0b40000088067fae */ /* 0x0003e2000d121844 */
[----:B------:R-:W-:-:S02]  /*3ef0*/  IMAD R7, R89, 0x1e, RZ ;  /* 0x0000001e59077824 */ /* 0x000fc400078e02ff */
[----:B------:R-:W-:Y:S01]  /*3f00*/  IMAD.WIDE R132, R8, 0x4, R86 ;  /* 0x0000000408847825 */ /* 0x000fe200078e0256 */
[----:B------:R1:W-:Y:S01]  /*3f10*/  LDGSTS.E [R6+0xb600], [R116.64], !P2 ;  /* 0x0b60000074067fae */ /* 0x0003e2000d121844 */
[----:B------:R-:W-:Y:S02]  /*3f20*/  ISETP.GE.U32.AND P2, PT, R112, 0x7fffffcd, PT ;  /* 0x7fffffcd7000780c */ /* 0x000fe40003f46070 */
[C---:B------:R-:W-:Y:S01]  /*3f30*/  IMAD.WIDE R112, R8.reuse, 0x4, R84 ;  /* 0x0000000408707825 */ /* 0x040fe200078e0254 */
[----:B------:R1:W-:Y:S03]  /*3f40*/  LDGSTS.E [R6+0xd000], [R132.64], !P0 ;  /* 0x0d00000084067fae */ /* 0x0003e6000c121844 */
[C---:B------:R-:W-:Y:S01]  /*3f50*/  IMAD.WIDE R128, R8.reuse, 0x4, R12 ;  /* 0x0000000408807825 */ /* 0x040fe200078e020c */
[----:B------:R1:W-:Y:S03]  /*3f60*/  LDGSTS.E [R6+0xd200], [R112.64], !P0 ;  /* 0x0d20000070067fae */ /* 0x0003e6000c121844 */
[----:B------:R-:W-:Y:S01]  /*3f70*/  IMAD.WIDE R126, R8, 0x4, R16 ;  /* 0x00000004087e7825 */ /* 0x000fe200078e0210 */
[----:B------:R-:W-:Y:S03]  /*3f80*/  STL.64 [R1+0x70], R90 ;  /* 0x0000705a01007387 */ /* 0x000fe60000100a00 */
[----:B------:R-:W-:Y:S01]  /*3f90*/  IMAD.WIDE R124, R7, 0x4, R86 ;  /* 0x00000004077c7825 */ /* 0x000fe200078e0256 */
[----:B------:R1:W-:Y:S03]  /*3fa0*/  LDGSTS.E [R6+0xd400], [R128.64], !P0 ;  /* 0x0d40000080067fae */ /* 0x0003e6000c121844 */
[----:B------:R-:W-:Y:S01]  /*3fb0*/  IMAD R8, R89, 0x3, RZ ;  /* 0x0000000359087824 */ /* 0x000fe200078e02ff */
[----:B------:R-:W-:Y:S01]  /*3fc0*/  STL.64 [R1+0x68], R82 ;  /* 0x0000685201007387 */ /* 0x000fe20000100a00 */
[----:B------:R-:W-:-:S03]  /*3fd0*/  IMAD.WIDE R122, R7, 0x4, R84 ;  /* 0x00000004077a7825 */ /* 0x000fc600078e0254 */
[----:B------:R1:W-:Y:S01]  /*3fe0*/  LDGSTS.E [R6+0xd600], [R126.64], !P0 ;  /* 0x0d6000007e067fae */ /* 0x0003e2000c121844 */
[----:B------:R-:W-:Y:S01]  /*3ff0*/  ISETP.GE.U32.AND P0, PT, R114, 0x7fffffc9, PT ;  /* 0x7fffffc97200780c */ /* 0x000fe20003f06070 */
[C---:B------:R-:W-:Y:S02]  /*4000*/  IMAD.WIDE R120, R7.reuse, 0x4, R12 ;  /* 0x0000000407787825 */ /* 0x040fe400078e020c */
[----:B------:R-:W-:Y:S02]  /*4010*/  STL.64 [R1+0x60], R14 ;  /* 0x0000600e01007387 */ /* 0x000fe40000100a00 */
[----:B------:R-:W-:Y:S02]  /*4020*/  IMAD.WIDE R114, R7, 0x4, R16 ;  /* 0x0000000407727825 */ /* 0x000fe400078e0210 */
[----:B------:R4:W-:Y:S02]  /*4030*/  STL.64 [R1+0x58], R10 ;  /* 0x0000580a01007387 */ /* 0x0009e40000100a00 */
[----:B------:R-:W-:-:S02]  /*4040*/  IMAD R7, R89, 0x7, RZ ;  /* 0x0000000759077824 */ /* 0x000fc400078e02ff */
[C---:B------:R-:W-:Y:S01]  /*4050*/  IMAD.WIDE R198, R8.reuse, 0x4, R86 ;  /* 0x0000000408c67825 */ /* 0x040fe200078e0256 */
[----:B------:R1:W-:Y:S03]  /*4060*/  LDGSTS.E [R6+0xf000], [R124.64], !P3 ;  /* 0x0f0000007c067fae */ /* 0x0003e6000d921844 */
[----:B------:R-:W-:Y:S01]  /*4070*/  IMAD.WIDE R196, R8, 0x4, R84 ;  /* 0x0000000408c47825 */ /* 0x000fe200078e0254 */
[----:B------:R1:W-:Y:S01]  /*4080*/  LDGSTS.E [R6+0xf200], [R122.64], !P3 ;  /* 0x0f2000007a067fae */ /* 0x0003e2000d921844 */
[----:B----4-:R-:W-:Y:S02]  /*4090*/  LOP3.LUT R10, R252, 0x60, RZ, 0x3c, !PT ;  /* 0x00000060fc0a7812 */ /* 0x010fe400078e3cff */
[C---:B------:R-:W-:Y:S01]  /*40a0*/  IMAD.WIDE R118, R8.reuse, 0x4, R12 ;  /* 0x0000000408767825 */ /* 0x040fe200078e020c */
[----:B------:R4:W-:Y:S03]  /*40b0*/  LDGSTS.E [R6+0xf400], [R120.64], !P3 ;  /* 0x0f40000078067fae */ /* 0x0009e6000d921844 */
[----:B------:R-:W-:Y:S01]  /*40c0*/  IMAD.WIDE R96, R8, 0x4, R16 ;  /* 0x0000000408607825 */ /* 0x000fe200078e0210 */
[----:B------:R4:W-:Y:S01]  /*40d0*/  LDGSTS.E [R6+0xf600], [R114.64], !P3 ;  /* 0x0f60000072067fae */ /* 0x0009e2000d921844 */
[----:B------:R-:W-:-:S02]  /*40e0*/  ISETP.GE.U32.AND P3, PT, R194, 0x7fffffc5, PT ;  /* 0x7fffffc5c200780c */ /* 0x000fc40003f66070 */
[C---:B-1----:R-:W-:Y:S01]  /*40f0*/  IMAD.WIDE R90, R7.reuse, 0x4, R86 ;  /* 0x00000004075a7825 */ /* 0x042fe200078e0256 */
[----:B------:R1:W-:Y:S01]  /*4100*/  LDGSTS.E [R10+0x1800], [R198.64], !P1 ;  /* 0x01800000c60a7fae */ /* 0x0003e2000c921844 */
[----:B------:R-:W-:Y:S02]  /*4110*/  IADD3 R194, R0, -0x20, RZ ;  /* 0xffffffe000c27810 */ /* 0x000fe40007ffe0ff */
[C---:B--2---:R-:W-:Y:S01]  /*4120*/  IMAD.WIDE R82, R7.reuse, 0x4, R84 ;  /* 0x0000000407527825 */ /* 0x044fe200078e0254 */
[----:B------:R2:W-:Y:S03]  /*4130*/  LDGSTS.E [R10+0x1a00], [R196.64], !P1 ;  /* 0x01a00000c40a7fae */ /* 0x0005e6000c921844 */
[C---:B---3--:R-:W-:Y:S01]  /*4140*/  IMAD.WIDE R14, R7.reuse, 0x4, R12 ;  /* 0x00000004070e7825 */ /* 0x048fe200078e020c */
[----:B------:R3:W-:Y:S03]  /*4150*/  LDGSTS.E [R10+0x1c00], [R118.64], !P1 ;  /* 0x01c00000760a7fae */ /* 0x0007e6000c921844 */
[----:B------:R-:W-:Y:S01]  /*4160*/  IMAD.WIDE R8, R7, 0x4, R16 ;  /* 0x0000000407087825 */ /* 0x000fe200078e0210 */
[----:B------:R1:W-:Y:S01]  /*4170*/  LDGSTS.E [R10+0x1e00], [R96.64], !P1 ;  /* 0x01e00000600a7fae */ /* 0x0003e2000c921844 */
[----:B------:R-:W-:-:S02]  /*4180*/  ISETP.GE.U32.AND P1, PT, R194, 0x7fffffc1, PT ;  /* 0x7fffffc1c200780c */ /* 0x000fc40003f26070 */
[C---:B----4-:R-:W-:Y:S01]  /*4190*/  IMAD R6, R89.reuse, 0xb, RZ ;  /* 0x0000000b59067824 */ /* 0x050fe200078e02ff */
[----:B------:R4:W-:Y:S01]  /*41a0*/  LDGSTS.E [R10+0x3800], [R90.64], !P5 ;  /* 0x038000005a0a7fae */ /* 0x0009e2000e921844 */
[----:B------:R-:W-:Y:S02]  /*41b0*/  IMAD R7, R89, 0xf, RZ ;  /* 0x0000000f59077824 */ /* 0x000fe400078e02ff */
[----:B------:R-:W-:Y:S01]  /*41c0*/  IMAD.WIDE R240, R6, 0x4, R86 ;  /* 0x0000000406f07825 */ /* 0x000fe200078e0256 */
[----:B------:R1:W-:Y:S03]  /*41d0*/  LDGSTS.E [R10+0x3a00], [R82.64], !P5 ;  /* 0x03a00000520a7fae */ /* 0x0003e6000e921844 */
[C---:B------:R-:W-:Y:S01]  /*41e0*/  IMAD.WIDE R202, R7.reuse, 0x4, R84 ;  /* 0x0000000407ca7825 */ /* 0x040fe200078e0254 */
[----:B------:R1:W-:Y:S03]  /*41f0*/  LDGSTS.E [R10+0x3c00], [R14.64], !P5 ;  /* 0x03c000000e0a7fae */ /* 0x0003e6000e921844 */
[C---:B------:R-:W-:Y:S01]  /*4200*/  IMAD.WIDE R204, R7.reuse, 0x4, R12 ;  /* 0x0000000407cc7825 */ /* 0x040fe200078e020c */
[----:B------:R1:W-:Y:S03]  /*4210*/  STL.64 [R1+0xd0], R198 ;  /* 0x0000d0c601007387 */ /* 0x0003e60000100a00 */
[----:B------:R-:W-:Y:S01]  /*4220*/  IMAD.WIDE R206, R7, 0x4, R16 ;  /* 0x0000000407ce7825 */ /* 0x000fe200078e0210 */
[----:B------:R2:W-:Y:S01]  /*4230*/  LDGSTS.E [R10+0x3e00], [R8.64], !P5 ;  /* 0x03e00000080a7fae */ /* 0x0005e2000e921844 */
[----:B------:R-:W-:-:S02]  /*4240*/  ISETP.GE.AND P5, PT, R233, R194, PT ;  /* 0x000000c2e900720c */ /* 0x000fc40003fa6270 */
[C---:B------:R-:W-:Y:S01]  /*4250*/  IMAD.WIDE R194, R6.reuse, 0x4, R84 ;  /* 0x0000000406c27825 */ /* 0x040fe200078e0254 */
[----:B------:R-:W-:Y:S03]  /*4260*/  STL.64 [R1+0x50], R90 ;  /* 0x0000505a01007387 */ /* 0x000fe60000100a00 */
[----:B------:R-:W-:Y:S01]  /*4270*/  IMAD R11, R89, 0x1f, RZ ;  /* 0x0000001f590b7824 */ /* 0x000fe200078e02ff */
[----:B------:R2:W-:Y:S01]  /*4280*/  STL.64 [R1+0xc8], R196 ;  /* 0x0000c8c401007387 */ /* 0x0005e20000100a00 */
[----:B-1----:R-:W-:-:S03]  /*4290*/  IMAD.WIDE R198, R6, 0x4, R16 ;  /* 0x0000000406c67825 */ /* 0x002fc600078e0210 */
[----:B------:R1:W-:Y:S01]  /*42a0*/  LDGSTS.E [R10+0x5800], [R240.64], !P4 ;  /* 0x05800000f00a7fae */ /* 0x0003e2000e121844 */
[----:B------:R-:W-:-:S03]  /*42b0*/  IMAD.WIDE R236, R11, 0x4, R12 ;  /* 0x000000040bec7825 */ /* 0x000fc600078e020c */
[----:B------:R1:W-:Y:S01]  /*42c0*/  LDGSTS.E [R10+0x5a00], [R194.64], !P4 ;  /* 0x05a00000c20a7fae */ /* 0x0003e2000e121844 */
[----:B------:R-:W-:-:S03]  /*42d0*/  IMAD.WIDE R238, R11, 0x4, R16 ;  /* 0x000000040bee7825 */ /* 0x000fc600078e0210 */
[----:B------:R-:W-:Y:S01]  /*42e0*/  STL.64 [R1+0xc0], R118 ;  /* 0x0000c07601007387 */ /* 0x000fe20000100a00 */
[----:B--2---:R-:W-:-:S03]  /*42f0*/  IMAD.WIDE R196, R6, 0x4, R12 ;  /* 0x0000000406c47825 */ /* 0x004fc600078e020c */
[----:B------:R-:W-:Y:S01]  /*4300*/  STL.64 [R1+0xb8], R96 ;  /* 0x0000b86001007387 */ /* 0x000fe20000100a00 */
[----:B------:R-:W-:-:S03]  /*4310*/  IMAD R6, R89, 0x13, RZ ;  /* 0x0000001359067824 */ /* 0x000fc600078e02ff */
[----:B------:R1:W-:Y:S01]  /*4320*/  LDGSTS.E [R10+0x5c00], [R196.64], !P4 ;  /* 0x05c00000c40a7fae */ /* 0x0003e2000e121844 */
[----:B------:R-:W-:-:S03]  /*4330*/  IMAD.WIDE R210, R6, 0x4, R84 ;  /* 0x0000000406d27825 */ /* 0x000fc600078e0254 */
[----:B------:R1:W-:Y:S01]  /*4340*/  LDGSTS.E [R10+0x5e00], [R198.64], !P4 ;  /* 0x05e00000c60a7fae */ /* 0x0003e2000e121844 */
[----:B------:R-:W-:Y:S01]  /*4350*/  ISETP.GE.U32.AND P4, PT, R200, 0x7fffffc0, PT ;  /* 0x7fffffc0c800780c */ /* 0x000fe20003f86070 */
[----:B------:R-:W-:Y:S02]  /*4360*/  IMAD.WIDE R200, R7, 0x4, R86 ;  /* 0x0000000407c87825 */ /* 0x000fe400078e0256 */
[----:B------:R-:W-:Y:S02]  /*4370*/  STL.64 [R1+0x48], R82 ;  /* 0x0000485201007387 */ /* 0x000fe40000100a00 */
[C---:B------:R-:W-:Y:S02]  /*4380*/  IMAD.WIDE R212, R6.reuse, 0x4, R12 ;  /* 0x0000000406d47825 */ /* 0x040fe400078e020c */
[----:B------:R1:W-:Y:S02]  /*4390*/  LDGSTS.E [R10+0x7800], [R200.64], !P6 ;  /* 0x07800000c80a7fae */ /* 0x0003e4000f121844 */
[----:B------:R-:W-:-:S02]  /*43a0*/  IMAD.WIDE R214, R6, 0x4, R16 ;  /* 0x0000000406d67825 */ /* 0x000fc400078e0210 */
[----:B------:R1:W-:Y:S02]  /*43b0*/  LDGSTS.E [R10+0x7a00], [R202.64], !P6 ;  /* 0x07a00000ca0a7fae */ /* 0x0003e4000f121844 */
[----:B------:R-:W-:Y:S02]  /*43c0*/  IMAD R7, R89, 0x17, RZ ;  /* 0x0000001759077824 */ /* 0x000fe400078e02ff */
[----:B------:R1:W-:Y:S02]  /*43d0*/  LDGSTS.E [R10+0x7c00], [R204.64], !P6 ;  /* 0x07c00000cc0a7fae */ /* 0x0003e4000f121844 */
[----:B------:R-:W-:Y:S02]  /*43e0*/  IMAD.WIDE R218, R7, 0x4, R84 ;  /* 0x0000000407da7825 */ /* 0x000fe400078e0254 */
[----:B------:R1:W-:Y:S01]  /*43f0*/  LDGSTS.E [R10+0x7e00], [R206.64], !P6 ;  /* 0x07e00000ce0a7fae */ /* 0x0003e2000f121844 */
[----:B------:R-:W-:Y:S01]  /*4400*/  ISETP.GE.U32.AND P6, PT, R208, 0x7fffffbc, PT ;  /* 0x7fffffbcd000780c */ /* 0x000fe20003fc6070 */
[----:B------:R-:W-:-:S02]  /*4410*/  IMAD.WIDE R208, R6, 0x4, R86 ;  /* 0x0000000406d07825 */ /* 0x000fc400078e0256 */
[----:B------:R2:W-:Y:S02]  /*4420*/  STL.64 [R1+0x40], R14 ;  /* 0x0000400e01007387 */ /* 0x0005e40000100a00 */
[C---:B------:R-:W-:Y:S02]  /*4430*/  IMAD.WIDE R220, R7.reuse, 0x4, R12 ;  /* 0x0000000407dc7825 */ /* 0x040fe400078e020c */
[----:B------:R1:W-:Y:S02]  /*4440*/  LDGSTS.E [R10+0x9800], [R208.64], !P2 ;  /* 0x09800000d00a7fae */ /* 0x0003e4000d121844 */
[----:B------:R-:W-:Y:S02]  /*4450*/  IMAD.WIDE R222, R7, 0x4, R16 ;  /* 0x0000000407de7825 */ /* 0x000fe400078e0210 */
[----:B------:R1:W-:Y:S02]  /*4460*/  LDGSTS.E [R10+0x9a00], [R210.64], !P2 ;  /* 0x09a00000d20a7fae */ /* 0x0003e4000d121844 */
[----:B------:R-:W-:-:S02]  /*4470*/  IMAD R6, R89, 0x1b, RZ ;  /* 0x0000001b59067824 */ /* 0x000fc400078e02ff */
[----:B------:R1:W-:Y:S01]  /*4480*/  LDGSTS.E [R10+0x9c00], [R212.64], !P2 ;  /* 0x09c00000d40a7fae */ /* 0x0003e2000d121844 */
[----:B--2---:R-:W-:Y:S01]  /*4490*/  SEL R14, RZ, 0x4, P5 ;  /* 0x00000004ff0e7807 */ /* 0x004fe20002800000 */
[----:B------:R-:W-:Y:S01]  /*44a0*/  IMAD.WIDE R226, R6, 0x4, R84 ;  /* 0x0000000406e27825 */ /* 0x000fe200078e0254 */
[----:B------:R-:W-:Y:S01]  /*44b0*/  IADD3 R15, R0, -0x35, RZ ;  /* 0xffffffcb000f7810 */ /* 0x000fe20007ffe0ff */
[----:B------:R1:W-:Y:S01]  /*44c0*/  LDGSTS.E [R10+0x9e00], [R214.64], !P2 ;  /* 0x09e00000d60a7fae */ /* 0x0003e2000d121844 */
[----:B------:R-:W-:Y:S01]  /*44d0*/  ISETP.GE.U32.AND P2, PT, R216, 0x7fffffb8, PT ;  /* 0x7fffffb8d800780c */ /* 0x000fe20003f46070 */
[----:B------:R-:W-:Y:S01]  /*44e0*/  IMAD.WIDE R216, R7, 0x4, R86 ;  /* 0x0000000407d87825 */ /* 0x000fe200078e0256 */
[----:B------:R-:W-:Y:S01]  /*44f0*/  LOP3.LUT R7, R234, 0x60, RZ, 0xc0, !PT ;  /* 0x00000060ea077812 */ /* 0x000fe200078ec0ff */
[----:B------:R2:W-:Y:S02]  /*4500*/  STL.64 [R1+0x38], R8 ;  /* 0x0000380801007387 */ /* 0x0005e40000100a00 */
[C---:B------:R-:W-:Y:S01]  /*4510*/  IMAD.WIDE R228, R6.reuse, 0x4, R12 ;  /* 0x0000000406e47825 */ /* 0x040fe200078e020c */
[----:B------:R-:W-:Y:S01]  /*4520*/  SHF.R.U32.HI R7, RZ, 0x1, R7 ;  /* 0x00000001ff077819 */ /* 0x000fe20000011607 */
[----:B------:R1:W-:Y:S02]  /*4530*/  LDGSTS.E [R10+0xb800], [R216.64], !P0 ;  /* 0x0b800000d80a7fae */ /* 0x0003e4000c121844 */
[----:B------:R-:W-:-:S02]  /*4540*/  IMAD.WIDE R230, R6, 0x4, R16 ;  /* 0x0000000406e67825 */ /* 0x000fc400078e0210 */
[----:B------:R1:W-:Y:S02]  /*4550*/  LDGSTS.E [R10+0xba00], [R218.64], !P0 ;  /* 0x0ba00000da0a7fae */ /* 0x0003e4000c121844 */
[----:B------:R-:W-:Y:S02]  /*4560*/  IMAD.WIDE R234, R11, 0x4, R84 ;  /* 0x000000040bea7825 */ /* 0x000fe400078e0254 */
[----:B------:R1:W-:Y:S01]  /*4570*/  LDGSTS.E [R10+0xbc00], [R220.64], !P0 ;  /* 0x0bc00000dc0a7fae */ /* 0x0003e2000c121844 */
[----:B--2---:R-:W-:Y:S02]  /*4580*/  IADD3 R9, R232, c[0x0][0x180], RZ ;  /* 0x00006000e8097a10 */ /* 0x004fe40007ffe0ff */
[----:B------:R-:W-:Y:S01]  /*4590*/  IADD3 R8, R0, -0x31, RZ ;  /* 0xffffffcf00087810 */ /* 0x000fe20007ffe0ff */
[----:B------:R1:W-:Y:S01]  /*45a0*/  LDGSTS.E [R10+0xbe00], [R222.64], !P0 ;  /* 0x0be00000de0a7fae */ /* 0x0003e2000c121844 */
[----:B------:R-:W-:Y:S01]  /*45b0*/  ISETP.GE.U32.AND P0, PT, R224, 0x7fffffb4, PT ;  /* 0x7fffffb4e000780c */ /* 0x000fe20003f06070 */
[----:B------:R-:W-:Y:S01]  /*45c0*/  IMAD.WIDE R224, R6, 0x4, R86 ;  /* 0x0000000406e07825 */ /* 0x000fe200078e0256 */
[C---:B------:R-:W-:Y:S01]  /*45d0*/  ISETP.GT.AND P5, PT, R9.reuse, 0x3f, PT ;  /* 0x0000003f0900780c */ /* 0x040fe20003fa4270 */
[----:B------:R-:W2:Y:S04]  /*45e0*/  LDL.LU.64 R96, [R1+0xb0] ;  /* 0x0000b00001607983 */ /* 0x000ea80000300a00 */
[----:B------:R1:W-:Y:S04]  /*45f0*/  LDGSTS.E [R10+0xd800], [R224.64], !P3 ;  /* 0x0d800000e00a7fae */ /* 0x0003e8000d921844 */
[----:B------:R1:W-:Y:S04]  /*4600*/  LDGSTS.E [R10+0xda00], [R226.64], !P3 ;  /* 0x0da00000e20a7fae */ /* 0x0003e8000d921844 */
[----:B------:R1:W-:Y:S04]  /*4610*/  LDGSTS.E [R10+0xdc00], [R228.64], !P3 ;  /* 0x0dc00000e40a7fae */ /* 0x0003e8000d921844 */
[----:B------:R1:W-:Y:S01]  /*4620*/  LDGSTS.E [R10+0xde00], [R230.64], !P3 ;  /* 0x0de00000e60a7fae */ /* 0x0003e2000d921844 */
[----:B------:R-:W-:-:S03]  /*4630*/  ISETP.GT.AND P3, PT, R9, 0x1f, PT ;  /* 0x0000001f0900780c */ /* 0x000fc60003f64270 */
[----:B------:R-:W2:Y:S01]  /*4640*/  LDL.LU.64 R82, [R1+0xa8] ;  /* 0x0000a80001527983 */ /* 0x000ea20000300a00 */
[----:B------:R-:W-:Y:S02]  /*4650*/  SEL R6, RZ, 0x4, !P3 ;  /* 0x00000004ff067807 */ /* 0x000fe40005800000 */
[----:B------:R-:W-:Y:S01]  /*4660*/  ISETP.GE.AND P3, PT, R233, c[0x0][0x180], PT ;  /* 0x00006000e9007a0c */ /* 0x000fe20003f66270 */
[----:B------:R-:W-:Y:S01]  /*4670*/  IMAD.WIDE R232, R11, 0x4, R86 ;  /* 0x000000040be87825 */ /* 0x000fe200078e0256 */
[----:B----4-:R-:W2:Y:S02]  /*4680*/  LDL.LU.64 R90, [R1+0xa0] ;  /* 0x0000a000015a7983 */ /* 0x010ea40000300a00 */
[----:B------:R-:W-:Y:S02]  /*4690*/  SEL R6, R6, RZ, !P3 ;  /* 0x000000ff06067207 */ /* 0x000fe40005800000 */
[----:B------:R1:W-:Y:S02]  /*46a0*/  LDGSTS.E [R10+0xf800], [R232.64], !P1 ;  /* 0x0f800000e80a7fae */ /* 0x0003e4000c921844 */
[----:B------:R-:W-:Y:S01]  /*46b0*/  ISETP.NE.U32.AND P3, PT, R6, RZ, PT ;  /* 0x000000ff0600720c */ /* 0x000fe20003f65070 */
[----:B------:R-:W-:Y:S01]  /*46c0*/  IMAD.SHL.U32 R6, R89, 0x20, RZ ;  /* 0x0000002059067824 */ /* 0x000fe200078e00ff */
[----:B------:R1:W-:Y:S04]  /*46d0*/  LDGSTS.E [R10+0xfa00], [R234.64], !P1 ;  /* 0x0fa00000ea0a7fae */ /* 0x0003e8000c921844 */
[----:B------:R1:W-:Y:S04]  /*46e0*/  LDGSTS.E [R10+0xfc00], [R236.64], !P1 ;  /* 0x0fc00000ec0a7fae */ /* 0x0003e8000c921844 */
[----:B------:R1:W-:Y:S01]  /*46f0*/  LDGSTS.E [R10+0xfe00], [R238.64], !P1 ;  /* 0x0fe00000ee0a7fae */ /* 0x0003e2000c921844 */
[----:B------:R-:W-:-:S02]  /*4700*/  ISETP.GE.U32.AND P1, PT, R8, 0x7fffffb0, PT ;  /* 0x7fffffb00800780c */ /* 0x000fc40003f26070 */
[----:B------:R-:W-:Y:S01]  /*4710*/  LOP3.LUT R8, R252, R7, RZ, 0x3c, !PT ;  /* 0x00000007fc087212 */ /* 0x000fe200078e3cff */
[----:B------:R-:W0:Y:S01]  /*4720*/  LDGDEPBAR ;  /* 0x00000000000079af */ /* 0x000e220000000000 */
[----:B------:R-:W-:Y:S02]  /*4730*/  IADD3 R7, R0, -0x39, RZ ;  /* 0xffffffc700077810 */ /* 0x000fe40007ffe0ff */
[----:B------:R-:W-:Y:S01]  /*4740*/  LOP3.LUT R88, R8, 0x40, RZ, 0x3c, !PT ;  /* 0x0000004008587812 */ /* 0x000fe200078e3cff */
[----:B------:R1:W-:Y:S04]  /*4750*/  LDGSTS.E [R8+0x30000], [R20.64], P3 ;  /* 0x3000000014087fae */ /* 0x0003e80009921844 */
        /* <DEDUP_REMOVED lines=30> */
[----:B------:R3:W-:Y:S01]  /*4940*/  LDGSTS.E [R88+0x33e00], [R52.64], P3 ;  /* 0x33e0000034587fae */ /* 0x0007e20009921844 */
[----:B------:R-:W-:-:S03]  /*4950*/  ISETP.GE.U32.AND P3, PT, R15, 0x7fffffac, PT ;  /* 0x7fffffac0f00780c */ /* 0x000fc60003f66070 */
[----:B-1----:R-:W4:Y:S04]  /*4960*/  LDL.LU.64 R8, [R1+0x98] ;  /* 0x0000980001087983 */ /* 0x002f280000300a00 */
[----:B---3--:R-:W3:Y:S01]  /*4970*/  LDL.LU.64 R118, [R1+0x30] ;  /* 0x0000300001767983 */ /* 0x008ee20000300a00 */
[----:B------:R-:W-:Y:S01]  /*4980*/  SEL R88, R14, RZ, P5 ;  /* 0x000000ff0e587207 */ /* 0x000fe20002800000 */
[----:B------:R-:W-:Y:S02]  /*4990*/  IMAD.WIDE R14, R6, 0x4, R86 ;  /* 0x00000004060e7825 */ /* 0x000fe400078e0256 */
[----:B------:R-:W3:Y:S02]  /*49a0*/  LDL.LU.64 R10, [R1+0x28] ;  /* 0x00002800010a7983 */ /* 0x000ee40000300a00 */
[----:B------:R-:W-:Y:S01]  /*49b0*/  IMAD.SHL.U32 R87, R89, 0x20, RZ ;  /* 0x0000002059577824 */ /* 0x000fe200078e00ff */
[----:B------:R-:W-:Y:S01]  /*49c0*/  ISETP.GE.U32.AND P5, PT, R7, 0x7fffffa8, PT ;  /* 0x7fffffa80700780c */ /* 0x000fe20003fa6070 */
[----:B------:R1:W-:Y:S02]  /*49d0*/  STL [R1+0x1c0], R88 ;  /* 0x0001c05801007387 */ /* 0x0003e40000100800 */
[----:B------:R-:W-:-:S02]  /*49e0*/  IMAD.WIDE R6, R87, 0x4, R84 ;  /* 0x0000000457067825 */ /* 0x000fc400078e0254 */
[----:B------:R-:W3:Y:S04]  /*49f0*/  LDL.LU.64 R84, [R1+0x20] ;  /* 0x0000200001547983 */ /* 0x000ee80000300a00 */
[----:B------:R-:W0:Y:S04]  /*4a00*/  LDGDEPBAR ;  /* 0x00000000000079af */ /* 0x000e280000000000 */
[----:B------:R-:W-:Y:S01]  /*4a10*/  BAR.SYNC.DEFER_BLOCKING 0x0 ;  /* 0x0000000000007b1d */ /* 0x000fe20000010000 */
[----:B-1----:R-:W-:-:S04]  /*4a20*/  IMAD.WIDE R88, R87, 0x4, R12 ;  /* 0x0000000457587825 */ /* 0x002fc800078e020c */
[C---:B------:R-:W-:Y:S01]  /*4a30*/  IMAD.WIDE R12, R87.reuse, 0x4, R16 ;  /* 0x00000004570c7825 */ /* 0x040fe200078e0210 */
[----:B------:R1:W-:Y:S04]  /*4a40*/  STL.64 [R1+0x1a8], R14 ;  /* 0x0001a80e01007387 */ /* 0x0003e80000100a00 */
[----:B------:R1:W-:Y:S04]  /*4a50*/  STL.64 [R1+0x1a0], R6 ;  /* 0x0001a00601007387 */ /* 0x0003e80000100a00 */
[----:B------:R-:W3:Y:S04]  /*4a60*/  LDL.LU.64 R16, [R1+0x18] ;  /* 0x0000180001107983 */ /* 0x000ee80000300a00 */
[----:B------:R1:W-:Y:S04]  /*4a70*/  STL.64 [R1+0x198], R88 ;  /* 0x0001985801007387 */ /* 0x0003e80000100a00 */
[----:B------:R-:W-:Y:S04]  /*4a80*/  STL.64 [R1+0x190], R12 ;  /* 0x0001900c01007387 */ /* 0x000fe80000100a00 */
[----:B------:R-:W-:Y:S01]  /*4a90*/  @!PT LDS RZ, [RZ] ;  /* 0x00000000fffff984 */ /* 0x000fe20000000800 */
[----:B------:R-:W-:Y:S01]  /*4aa0*/  @!PT LDS RZ, [RZ] ;  /* 0x00000000fffff984 */ /* 0x000fe20000000800 */
[----:B------:R-:W-:Y:S01]  /*4ab0*/  @!PT LDS RZ, [RZ] ;  /* 0x00000000fffff984 */ /* 0x000fe20000000800 */
[----:B------:R1:W-:Y:S04]  /*4ac0*/  LDGSTS.E [R252+0x10000], [R14.64], !P4 ;  /* 0x100000000efc7fae */ /* 0x0003e8000e121844 */
[----:B------:R1:W-:Y:S04]  /*4ad0*/  LDGSTS.E [R252+0x10200], [R6.64], !P4 ;  /* 0x1020000006fc7fae */ /* 0x0003e8000e121844 */
[----:B------:R1:W-:Y:S04]  /*4ae0*/  LDGSTS.E [R252+0x10400], [R88.64], !P4 ;  /* 0x1040000058fc7fae */ /* 0x0003e8000e121844 */
[----:B-1----:R-:W3:Y:S04]  /*4af0*/  LDL.LU.64 R14, [R1+0xf10] ;  /* 0x000f1000010e7983 */ /* 0x002ee80000300a00 */
[----:B------:R-:W3:Y:S04]  /*4b00*/  LDL.LU.64 R6, [R1+0xf08] ;  /* 0x000f080001067983 */ /* 0x000ee80000300a00 */
[----:B------:R-:W3:Y:S04]  /*4b10*/  LDL.LU.64 R88, [R1+0xf00] ;  /* 0x000f000001587983 */ /* 0x000ee80000300a00 */
[----:B------:R1:W-:Y:S01]  /*4b20*/  LDGSTS.E [R252+0x10600], [R12.64], !P4 ;  /* 0x106000000cfc7fae */ /* 0x0003e2000e121844 */
[----:B--2---:R-:W-:-:S05]  /*4b30*/  IMAD.WIDE R96, R87, 0x4, R96 ;  /* 0x0000000457607825 */ /* 0x004fca00078e0260 */
[----:B------:R2:W-:Y:S04]  /*4b40*/  STL.64 [R1+0x188], R96 ;  /* 0x0001886001007387 */ /* 0x0005e80000100a00 */
[----:B------:R2:W-:Y:S01]  /*4b50*/  LDGSTS.E [R252+0x12000], [R96.64], !P6 ;  /* 0x1200000060fc7fae */ /* 0x0005e2000f121844 */
[----:B------:R-:W-:-:S04]  /*4b60*/  IMAD.WIDE R82, R87, 0x4, R82 ;  /* 0x0000000457527825 */ /* 0x000fc800078e0252 */
[C---:B------:R-:W-:Y:S01]  /*4b70*/  IMAD.WIDE R90, R87.reuse, 0x4, R90 ;  /* 0x00000004575a7825 */ /* 0x040fe200078e025a */
[----:B------:R1:W-:Y:S04]  /*4b80*/  STL.64 [R1+0x180], R82 ;  /* 0x0001805201007387 */ /* 0x0003e80000100a00 */
[----:B--2---:R-:W2:Y:S04]  /*4b90*/  LDL.LU.64 R96, [R1+0xef8] ;  /* 0x000ef80001607983 */ /* 0x004ea80000300a00 */
[----:B------:R1:W-:Y:S04]  /*4ba0*/  STL.64 [R1+0x178], R90 ;  /* 0x0001785a01007387 */ /* 0x0003e80000100a00 */
[----:B------:R1:W-:Y:S04]  /*4bb0*/  LDGSTS.E [R252+0x12200], [R82.64], !P6 ;  /* 0x1220000052fc7fae */ /* 0x0003e8000f121844 */
[----:B------:R3:W-:Y:S04]  /*4bc0*/  LDGSTS.E [R252+0x12400], [R90.64], !P6 ;  /* 0x124000005afc7fae */ /* 0x0007e8000f121844 */
[----:B-1----:R-:W2:Y:S01]  /*4bd0*/  LDL.LU.64 R82, [R1+0xef0] ;  /* 0x000ef00001527983 */ /* 0x002ea20000300a00 */
[----:B----4-:R-:W-:-:S04]  /*4be0*/  IMAD.WIDE R8, R87, 0x4, R8 ;  /* 0x0000000457087825 */ /* 0x010fc800078e0208 */
[C---:B---3--:R-:W-:Y:S01]  /*4bf0*/  IMAD.WIDE R118, R87.reuse, 0x4, R118 ;  /* 0x0000000457767825 */ /* 0x048fe200078e0276 */
[----:B------:R1:W-:Y:S04]  /*4c00*/  STL.64 [R1+0x170], R8 ;  /* 0x0001700801007387 */ /* 0x0003e80000100a00 */
[----:B------:R-:W3:Y:S01]  /*4c10*/  LDL.LU.64 R90, [R1+0xee8] ;  /* 0x000ee800015a7983 */ /* 0x000ee20000300a00 */
[----:B------:R-:W-:-:S03]  /*4c20*/  IMAD.WIDE R10, R87, 0x4, R10 ;  /* 0x00000004570a7825 */ /* 0x000fc600078e020a */
[----:B------:R1:W-:Y:S04]  /*4c30*/  LDGSTS.E [R252+0x12600], [R8.64], !P6 ;  /* 0x1260000008fc7fae */ /* 0x0003e8000f121844 */
[----:B------:R4:W-:Y:S01]  /*4c40*/  LDGSTS.E [R252+0x14000], [R118.64], !P2 ;  /* 0x1400000076fc7fae */ /* 0x0009e2000d121844 */
[----:B------:R-:W-:-:S03]  /*4c50*/  IMAD.WIDE R84, R87, 0x4, R84 ;  /* 0x0000000457547825 */ /* 0x000fc600078e0254 */
[----:B------:R4:W-:Y:S04]  /*4c60*/  LDGSTS.E [R252+0x14200], [R10.64], !P2 ;  /* 0x142000000afc7fae */ /* 0x0009e8000d121844 */
[----:B-1----:R-:W3:Y:S04]  /*4c70*/  LDL.LU.64 R8, [R1+0xee0] ;  /* 0x000ee00001087983 */ /* 0x002ee80000300a00 */
[----:B------:R4:W-:Y:S04]  /*4c80*/  STL.64 [R1+0x168], R118 ;  /* 0x0001687601007387 */ /* 0x0009e80000100a00 */
[----:B------:R1:W-:Y:S01]  /*4c90*/  STL.64 [R1+0x160], R10 ;  /* 0x0001600a01007387 */ /* 0x0003e20000100a00 */
[----:B------:R-:W-:-:S03]  /*4ca0*/  IADD3 R12, R0, -0x22, RZ ;  /* 0xffffffde000c7810 */ /* 0x000fc60007ffe0ff */
[----:B------:R1:W-:Y:S04]  /*4cb0*/  LDGSTS.E [R252+0x14400], [R84.64], !P2 ;  /* 0x1440000054fc7fae */ /* 0x0003e8000d121844 */
[----:B----4-:R-:W4:Y:S04]  /*4cc0*/  LDL.LU.64 R118, [R1+0xed8] ;  /* 0x000ed80001767983 */ /* 0x010f280000300a00 */
[----:B------:R-:W-:Y:S04]  /*4cd0*/  STL.64 [R1+0x158], R84 ;  /* 0x0001585401007387 */ /* 0x000fe80000100a00 */
[----:B-1----:R-:W4:Y:S01]  /*4ce0*/  LDL.LU.64 R10, [R1+0xed0] ;  /* 0x000ed000010a7983 */ /* 0x002f220000300a00 */
[----:B------:R-:W-:Y:S01]  /*4cf0*/  IMAD.WIDE R16, R87, 0x4, R16 ;  /* 0x0000000457107825 */ /* 0x000fe200078e0210 */
[----:B------:R-:W-:-:S04]  /*4d00*/  ISETP.GE.U32.AND P6, PT, R12, 0x7fffffbf, PT ;  /* 0x7fffffbf0c00780c */ /* 0x000fc80003fc6070 */
[----:B------:R3:W-:Y:S01]  /*4d10*/  STL.64 [R1+0x150], R16 ;  /* 0x0001501001007387 */ /* 0x0007e20000100a00 */
[----:B------:R-:W-:-:S03]  /*4d20*/  IADD3 R12, R0, -0x26, RZ ;  /* 0xffffffda000c7810 */ /* 0x000fc60007ffe0ff */
[----:B------:R3:W-:Y:S01]  /*4d30*/  LDGSTS.E [R252+0x14600], [R16.64], !P2 ;  /* 0x1460000010fc7fae */ /* 0x0007e2000d121844 */
[----:B------:R-:W-:Y:S01]  /*4d40*/  ISETP.GE.U32.AND P2, PT, R12, 0x7fffffbb, PT ;  /* 0x7fffffbb0c00780c */ /* 0x000fe20003f46070 */
[----:B------:R-:W-:-:S04]  /*4d50*/  IMAD.WIDE R14, R87, 0x4, R14 ;  /* 0x00000004570e7825 */ /* 0x000fc800078e020e */
[----:B------:R-:W-:Y:S01]  /*4d60*/  IMAD.WIDE R12, R87, 0x4, R88 ;  /* 0x00000004570c7825 */ /* 0x000fe200078e0258 */
[----:B------:R-:W-:-:S03]  /*4d70*/  IADD3 R86, R0, -0x3d, RZ ;  /* 0xffffffc300567810 */ /* 0x000fc60007ffe0ff */
[----:B------:R-:W-:Y:S01]  /*4d80*/  IMAD.WIDE R106, R87, 0x4, R106 ;  /* 0x00000004576a7825 */ /* 0x000fe200078e026a */
[----:B------:R-:W-:-:S03]  /*4d90*/  ISETP.GE.U32.AND P4, PT, R86, 0x7fffffa4, PT ;  /* 0x7fffffa45600780c */ /* 0x000fc60003f86070 */
[----:B------:R-:W-:-:S04]  /*4da0*/  IMAD.WIDE R108, R87, 0x4, R108 ;  /* 0x00000004576c7825 */ /* 0x000fc800078e026c */
[----:B--2---:R-:W-:-:S04]  /*4db0*/  IMAD.WIDE R82, R87, 0x4, R82 ;  /* 0x0000000457527825 */ /* 0x004fc800078e0252 */
[----:B---3--:R-:W-:-:S04]  /*4dc0*/  IMAD.WIDE R16, R87, 0x4, R90 ;  /* 0x0000000457107825 */ /* 0x008fc800078e025a */
[----:B------:R-:W-:Y:S01]  /*4dd0*/  IMAD.WIDE R84, R87, 0x4, R8 ;  /* 0x0000000457547825 */ /* 0x000fe200078e0208 */
[----:B------:R-:W-:-:S03]  /*4de0*/  IADD3 R8, R0, -0x2a, RZ ;  /* 0xffffffd600087810 */ /* 0x000fc60007ffe0ff */
[----:B----4-:R-:W-:-:S04]  /*4df0*/  IMAD.WIDE R118, R87, 0x4, R118 ;  /* 0x0000000457767825 */ /* 0x010fc800078e0276 */
[----:B------:R-:W-:-:S05]  /*4e00*/  IMAD.WIDE R10, R87, 0x4, R10 ;  /* 0x00000004570a7825 */ /* 0x000fca00078e020a */
[----:B------:R1:W-:Y:S04]  /*4e10*/  STL.64 [R1+0x148], R10 ;  /* 0x0001480a01007387 */ /* 0x0003e80000100a00 */
[----:B------:R1:W-:Y:S04]  /*4e20*/  LDGSTS.E [R252+0x16000], [R10.64], !P0 ;  /* 0x160000000afc7fae */ /* 0x0003e8000c121844 */
[----:B------:R-:W-:Y:S04]  /*4e30*/  STL.64 [R1+0x140], R118 ;  /* 0x0001407601007387 */ /* 0x000fe80000100a00 */
[----:B------:R2:W-:Y:S04]  /*4e40*/  LDGSTS.E [R252+0x16200], [R118.64], !P0 ;  /* 0x1620000076fc7fae */ /* 0x0005e8000c121844 */
[----:B------:R-:W-:Y:S04]  /*4e50*/  STL.64 [R1+0x138], R84 ;  /* 0x0001385401007387 */ /* 0x000fe80000100a00 */
[----:B------:R3:W-:Y:S01]  /*4e60*/  LDGSTS.E [R252+0x16400], [R84.64], !P0 ;  /* 0x1640000054fc7fae */ /* 0x0007e2000c121844 */
[----:B-1----:R-:W-:-:S03]  /*4e70*/  IMAD.WIDE R10, R87, 0x4, R6 ;  /* 0x00000004570a7825 */ /* 0x002fc600078e0206 */
[----:B------:R1:W-:Y:S04]  /*4e80*/  STL.64 [R1+0x130], R16 ;  /* 0x0001301001007387 */ /* 0x0003e80000100a00 */
[----:B------:R1:W-:Y:S04]  /*4e90*/  LDGSTS.E [R252+0x16600], [R16.64], !P0 ;  /* 0x1660000010fc7fae */ /* 0x0003e8000c121844 */
[----:B------:R-:W-:Y:S04]  /*4ea0*/  STL.64 [R1+0x128], R82 ;  /* 0x0001285201007387 */ /* 0x000fe80000100a00 */
[----:B------:R4:W-:Y:S01]  /*4eb0*/  LDGSTS.E [R252+0x18000], [R82.64], !P1 ;  /* 0x1800000052fc7fae */ /* 0x0009e2000c921844 */
[----:B-1----:R-:W-:Y:S01]  /*4ec0*/  IMAD.WIDE R16, R87, 0x4, R96 ;  /* 0x0000000457107825 */ /* 0x002fe200078e0260 */
[----:B------:R-:W-:-:S04]  /*4ed0*/  ISETP.GE.U32.AND P0, PT, R8, 0x7fffffb7, PT ;  /* 0x7fffffb70800780c */ /* 0x000fc80003f06070 */
[----:B------:R-:W-:Y:S04]  /*4ee0*/  STL.64 [R1+0x120], R16 ;  /* 0x0001201001007387 */ /* 0x000fe80000100a00 */
[----:B------:R1:W-:Y:S01]  /*4ef0*/  LDGSTS.E [R252+0x18200], [R16.64], !P1 ;  /* 0x1820000010fc7fae */ /* 0x0003e2000c921844 */
[----:B------:R-:W-:-:S03]  /*4f00*/  IMAD.WIDE R8, R87, 0x4, R104 ;  /* 0x0000000457087825 */ /* 0x000fc600078e0268 */
[----:B------:R1:W-:Y:S04]  /*4f10*/  STL.64 [R1+0x118], R12 ;  /* 0x0001180c01007387 */ /* 0x0003e80000100a00 */
[----:B------:R1:W-:Y:S04]  /*4f20*/  LDGSTS.E [R252+0x18400], [R12.64], !P1 ;  /* 0x184000000cfc7fae */ /* 0x0003e8000c921844 */
[----:B------:R2:W-:Y:S04]  /*4f30*/  STL.64 [R1+0xb0], R10 ;  /* 0x0000b00a01007387 */ /* 0x0005e80000100a00 */
[----:B------:R2:W-:Y:S01]  /*4f40*/  LDGSTS.E [R252+0x18600], [R10.64], !P1 ;  /* 0x186000000afc7fae */ /* 0x0005e2000c921844 */
[----:B-1----:R-:W-:-:S03]  /*4f50*/  IMAD.WIDE R12, R87, 0x4, R102 ;  /* 0x00000004570c7825 */ /* 0x002fc600078e0266 */
[----:B------:R-:W-:Y:S04]  /*4f60*/  STL.64 [R1+0xa8], R14 ;  /* 0x0000a80e01007387 */ /* 0x000fe80000100a00 */
[----:B------:R1:W-:Y:S01]  /*4f70*/  LDGSTS.E [R252+0x1a000], [R14.64], !P3 ;  /* 0x1a0000000efc7fae */ /* 0x0003e2000d921844 */
[----:B--2---:R-:W-:-:S03]  /*4f80*/  IMAD.WIDE R10, R87, 0x4, R92 ;  /* 0x00000004570a7825 */ /* 0x004fc600078e025c */
[----:B------:R2:W-:Y:S04]  /*4f90*/  STL.64 [R1+0xa0], R12 ;  /* 0x0000a00c01007387 */ /* 0x0005e80000100a00 */
[----:B------:R2:W-:Y:S04]  /*4fa0*/  LDGSTS.E [R252+0x1a200], [R12.64], !P3 ;  /* 0x1a2000000cfc7fae */ /* 0x0005e8000d921844 */
[----:B------:R1:W-:Y:S04]  /*4fb0*/  STL.64 [R1+0x98], R10 ;  /* 0x0000980a01007387 */ /* 0x0003e80000100a00 */
[----:B------:R1:W-:Y:S01]  /*4fc0*/  LDGSTS.E [R252+0x1a400], [R10.64], !P3 ;  /* 0x1a4000000afc7fae */ /* 0x0003e2000d921844 */
[----:B--2---:R-:W-:-:S03]  /*4fd0*/  IMAD.WIDE R12, R87, 0x4, R98 ;  /* 0x00000004570c7825 */ /* 0x004fc600078e0262 */
[----:B------:R2:W-:Y:S04]  /*4fe0*/  STL.64 [R1+0x30], R8 ;  /* 0x0000300801007387 */ /* 0x0005e80000100a00 */
[----:B------:R2:W-:Y:S01]  /*4ff0*/  LDGSTS.E [R252+0x1a600], [R8.64], !P3 ;  /* 0x1a60000008fc7fae */ /* 0x0005e2000d921844 */
[----:B-1----:R-:W-:-:S03]  /*5000*/  IMAD.WIDE R10, R87, 0x4, R100 ;  /* 0x00000004570a7825 */ /* 0x002fc600078e0264 */
[----:B------:R-:W-:Y:S04]  /*5010*/  STL.64 [R1+0x28], R12 ;  /* 0x0000280c01007387 */ /* 0x000fe80000100a00 */
[----:B------:R1:W-:Y:S01]  /*5020*/  STL.64 [R1+0x20], R10 ;  /* 0x0000200a01007387 */ /* 0x0003e20000100a00 */
[----:B--2---:R-:W-:-:S03]  /*5030*/  IMAD.WIDE R8, R87, 0x4, R94 ;  /* 0x0000000457087825 */ /* 0x004fc600078e025e */
[----:B------:R2:W-:Y:S04]  /*5040*/  LDGSTS.E [R252+0x1c000], [R12.64], !P5 ;  /* 0x1c0000000cfc7fae */ /* 0x0005e8000e921844 */
[----:B------:R1:W-:Y:S04]  /*5050*/  STL.64 [R1+0x18], R8 ;  /* 0x0000180801007387 */ /* 0x0003e80000100a00 */
[----:B----4-:R-:W4:Y:S04]  /*5060*/  LDL.LU.64 R82, [R1+0x110] ;  /* 0x0001100001527983 */ /* 0x010f280000300a00 */
[----:B------:R-:W4:Y:S04]  /*5070*/  LDL.LU.64 R96, [R1+0x108] ;  /* 0x0001080001607983 */ /* 0x000f280000300a00 */
[----:B------:R-:W4:Y:S04]  /*5080*/  LDL.LU.64 R102, [R1+0x100] ;  /* 0x0001000001667983 */ /* 0x000f280000300a00 */
[----:B------:R-:W4:Y:S01]  /*5090*/  LDL.LU.64 R88, [R1+0xf8] ;  /* 0x0000f80001587983 */ /* 0x000f220000300a00 */
[----:B------:R-:W-:-:S03]  /*50a0*/  IMAD.WIDE R118, R87, 0x4, R110 ;  /* 0x0000000457767825 */ /* 0x000fc600078e026e */
[----:B------:R1:W-:Y:S04]  /*50b0*/  LDGSTS.E [R252+0x1c200], [R10.64], !P5 ;  /* 0x1c2000000afc7fae */ /* 0x0003e8000e921844 */
[----:B------:R2:W-:Y:S01]  /*50c0*/  LDGSTS.E [R252+0x1c400], [R8.64], !P5 ;  /* 0x1c40000008fc7fae */ /* 0x0005e2000e921844 */
[C---:B------:R-:W-:Y:S01]  /*50d0*/  IMAD.WIDE R110, R87.reuse, 0x4, R4 ;  /* 0x00000004576e7825 */ /* 0x040fe200078e0204 */
[----:B------:R-:W-:Y:S02]  /*50e0*/  IADD3 R6, R0, -0x2e, RZ ;  /* 0xffffffd200067810 */ /* 0x000fe40007ffe0ff */
[----:B------:R3:W-:Y:S04]  /*50f0*/  LDGSTS.E [R252+0x1c600], [R118.64], !P5 ;  /* 0x1c60000076fc7fae */ /* 0x0007e8000e921844 */
[----:B-1----:R-:W4:Y:S04]  /*5100*/  LDL.LU.64 R10, [R1+0x90] ;  /* 0x00009000010a7983 */ /* 0x002f280000300a00 */
[----:B--2---:R-:W2:Y:S04]  /*5110*/  LDL.LU.64 R8, [R1+0x88] ;  /* 0x0000880001087983 */ /* 0x004ea80000300a00 */
[----:B------:R-:W2:Y:S04]  /*5120*/  LDL.LU.64 R90, [R1+0x80] ;  /* 0x00008000015a7983 */ /* 0x000ea80000300a00 */
[----:B------:R-:W2:Y:S01]  /*5130*/  LDL.LU.64 R12, [R1+0x78] ;  /* 0x00007800010c7983 */ /* 0x000ea20000300a00 */
[----:B------:R-:W-:-:S03]  /*5140*/  IMAD.WIDE R104, R87, 0x4, R2 ;  /* 0x0000000457687825 */ /* 0x000fc600078e0202 */
[----:B------:R-:W-:Y:S04]  /*5150*/  STL.64 [R1+0xe98], R118 ;  /* 0x000e987601007387 */ /* 0x000fe80000100a00 */
[----:B------:R-:W2:Y:S04]  /*5160*/  LDL.LU.64 R16, [R1+0x10] ;  /* 0x0000100001107983 */ /* 0x000ea80000300a00 */
[----:B---3--:R-:W3:Y:S04]  /*5170*/  LDL.LU.64 R84, [R1+0x8] ;  /* 0x0000080001547983 */ /* 0x008ee80000300a00 */
[----:B------:R-:W3:Y:S01]  /*5180*/  LDL.LU.64 R86, [R1] ;  /* 0x0000000001567983 */ /* 0x000ee20000300a00 */
[----:B------:R-:W-:Y:S01]  /*5190*/  ISETP.GE.U32.AND P1, PT, R6, 0x7fffffb3, PT ;  /* 0x7fffffb30600780c */ /* 0x000fe20003f26070 */
[----:B------:R-:W-:Y:S01]  /*51a0*/  IMAD.MOV.U32 R7, RZ, RZ, c[0x0][0x188] ;  /* 0x00006200ff077624 */ /* 0x000fe200078e00ff */
[----:B------:R-:W-:Y:S01]  /*51b0*/  IADD3 R6, R0, -0x32, RZ ;  /* 0xffffffce00067810 */ /* 0x000fe20007ffe0ff */
[----:B------:R-:W-:Y:S04]  /*51c0*/  STL.64 [R1+0xea0], R110 ;  /* 0x000ea06e01007387 */ /* 0x000fe80000100a00 */
[----:B------:R1:W-:Y:S04]  /*51d0*/  LDGSTS.E [R252+0x1e000], [R110.64], !P4 ;  /* 0x1e0000006efc7fae */ /* 0x0003e8000e121844 */
[----:B------:R-:W-:Y:S01]  /*51e0*/  STL.64 [R1+0xea8], R104 ;  /* 0x000ea86801007387 */ /* 0x000fe20000100a00 */
[----:B------:R-:W-:-:S03]  /*51f0*/  ISETP.GE.U32.AND P3, PT, R6, 0x7fffffaf, PT ;  /* 0x7fffffaf0600780c */ /* 0x000fc60003f66070 */
[----:B------:R1:W-:Y:S04]  /*5200*/  LDGSTS.E [R252+0x1e200], [R104.64], !P4 ;  /* 0x1e20000068fc7fae */ /* 0x0003e8000e121844 */
[----:B------:R-:W-:Y:S01]  /*5210*/  STL [R1+0xec8], R106 ;  /* 0x000ec86a01007387 */ /* 0x000fe20000100800 */
[----:B------:R-:W-:-:S03]  /*5220*/  IADD3 R6, R0, -0x36, RZ ;  /* 0xffffffca00067810 */ /* 0x000fc60007ffe0ff */
[----:B------:R1:W-:Y:S04]  /*5230*/  LDGSTS.E [R252+0x1e400], [R106.64], !P4 ;  /* 0x1e4000006afc7fae */ /* 0x0003e8000e121844 */
[----:B------:R1:W-:Y:S01]  /*5240*/  STL [R1+0xeb0], R107 ;  /* 0x000eb06b01007387 */ /* 0x0003e20000100800 */
[----:B------:R-:W-:-:S03]  /*5250*/  ISETP.GE.U32.AND P5, PT, R6, 0x7fffffab, PT ;  /* 0x7fffffab0600780c */ /* 0x000fc60003fa6070 */
[----:B------:R2:W-:Y:S01]  /*5260*/  LDGSTS.E [R252+0x1e600], [R108.64], !P4 ;  /* 0x1e6000006cfc7fae */ /* 0x0005e2000e121844 */
[----:B-1----:R-:W-:-:S03]  /*5270*/  IMAD.SHL.U32 R107, R7, 0x20, RZ ;  /* 0x00000020076b7824 */ /* 0x002fc600078e00ff */
[----:B------:R-:W-:Y:S01]  /*5280*/  STL.64 [R1+0xeb8], R108 ;  /* 0x000eb86c01007387 */ /* 0x000fe20000100a00 */
[----:B----4-:R-:W-:-:S04]  /*5290*/  IMAD.WIDE R82, R107, 0x4, R82 ;  /* 0x000000046b527825 */ /* 0x010fc800078e0252 */
[----:B------:R-:W-:Y:S01]  /*52a0*/  IMAD.WIDE R14, R107, 0x4, R96 ;  /* 0x000000046b0e7825 */ /* 0x000fe200078e0260 */
[----:B------:R-:W-:-:S03]  /*52b0*/  LOP3.LUT R97, R252, 0x20, RZ, 0x3c, !PT ;  /* 0x00000020fc617812 */ /* 0x000fc600078e3cff */
[C---:B------:R-:W-:Y:S01]  /*52c0*/  IMAD.WIDE R6, R107.reuse, 0x4, R102 ;  /* 0x000000046b067825 */ /* 0x040fe200078e0266 */
[----:B------:R-:W-:Y:S03]  /*52d0*/  STL.64 [R1+0x110], R82 ;  /* 0x0001105201007387 */ /* 0x000fe60000100a00 */
[C---:B------:R-:W-:Y:S01]  /*52e0*/  IMAD.WIDE R4, R107.reuse, 0x4, R88 ;  /* 0x000000046b047825 */ /* 0x040fe200078e0258 */
[----:B------:R1:W-:Y:S04]  /*52f0*/  LDGSTS.E [R97+0x10800], [R82.64], !P6 ;  /* 0x1080000052617fae */ /* 0x0003e8000f121844 */
[----:B------:R-:W-:Y:S04]  /*5300*/  STL.64 [R1+0x108], R14 ;  /* 0x0001080e01007387 */ /* 0x000fe80000100a00 */
[----:B------:R3:W-:Y:S04]  /*5310*/  LDGSTS.E [R97+0x10a00], [R14.64], !P6 ;  /* 0x10a000000e617fae */ /* 0x0007e8000f121844 */
[----:B------:R1:W-:Y:S01]  /*5320*/  STL.64 [R1+0x100], R6 ;  /* 0x0001000601007387 */ /* 0x0003e20000100a00 */
[----:B------:R-:W-:-:S03]  /*5330*/  IMAD.WIDE R10, R107, 0x4, R10 ;  /* 0x000000046b0a7825 */ /* 0x000fc600078e020a */
[----:B------:R1:W-:Y:S01]  /*5340*/  LDGSTS.E [R97+0x10c00], [R6.64], !P6 ;  /* 0x10c0000006617fae */ /* 0x0003e2000f121844 */
[----:B--2---:R-:W-:-:S03]  /*5350*/  IMAD.WIDE R8, R107, 0x4, R8 ;  /* 0x000000046b087825 */ /* 0x004fc600078e0208 */
        /* <DEDUP_REMOVED lines=13> */
[----:B---3--:R-:W-:-:S03]  /*5430*/  IMAD.WIDE R6, R107, 0x4, R84 ;  /* 0x000000046b067825 */ /* 0x008fc600078e0254 */
[----:B------:R3:W-:Y:S04]  /*5440*/  STL.64 [R1+0x10], R8 ;  /* 0x0000100801007387 */ /* 0x0007e80000100a00 */
[----:B------:R-:W-:Y:S01]  /*5450*/  STL.64 [R1+0x8], R6 ;  /* 0x0000080601007387 */ /* 0x000fe20000100a00 */
[----:B--2---:R-:W-:-:S03]  /*5460*/  IMAD.WIDE R4, R107, 0x4, R86 ;  /* 0x000000046b047825 */ /* 0x004fc600078e0256 */
[----:B------:R3:W-:Y:S04]  /*5470*/  LDGSTS.E [R97+0x14800], [R8.64], !P0 ;  /* 0x1480000008617fae */ /* 0x0007e8000c121844 */
[----:B------:R2:W-:Y:S04]  /*5480*/  STL.64 [R1], R4 ;  /* 0x0000000401007387 */ /* 0x0005e80000100a00 */
[----:B------:R-:W2:Y:S04]  /*5490*/  LDL.LU.64 R82, [R1+0xf0] ;  /* 0x0000f00001527983 */ /* 0x000ea80000300a00 */
[----:B---3--:R-:W3:Y:S04]  /*54a0*/  LDL.LU.64 R8, [R1+0xe8] ;  /* 0x0000e80001087983 */ /* 0x008ee80000300a00 */
[----:B------:R-:W3:Y:S04]  /*54b0*/  LDL.LU.64 R90, [R1+0xe0] ;  /* 0x0000e000015a7983 */ /* 0x000ee80000300a00 */
[----:B-1----:R-:W3:Y:S04]  /*54c0*/  LDL.LU.64 R10, [R1+0xd8] ;  /* 0x0000d800010a7983 */ /* 0x002ee80000300a00 */
[----:B------:R-:W3:Y:S04]  /*54d0*/  LDL.LU.64 R12, [R1+0x70] ;  /* 0x00007000010c7983 */ /* 0x000ee80000300a00 */
[----:B------:R-:W3:Y:S04]  /*54e0*/  LDL.LU.64 R16, [R1+0x68] ;  /* 0x0000680001107983 */ /* 0x000ee80000300a00 */
[----:B------:R-:W3:Y:S04]  /*54f0*/  LDL.LU.64 R84, [R1+0x60] ;  /* 0x0000600001547983 */ /* 0x000ee80000300a00 */
[----:B------:R-:W3:Y:S01]  /*5500*/  LDL.LU.64 R86, [R1+0x58] ;  /* 0x0000580001567983 */ /* 0x000ee20000300a00 */
[----:B------:R-:W-:Y:S01]  /*5510*/  IADD3 R2, R0, -0x3a, RZ ;  /* 0xffffffc600027810 */ /* 0x000fe20007ffe0ff */
[----:B------:R-:W-:-:S02]  /*5520*/  IMAD.WIDE R250, R107, 0x4, R250 ;  /* 0x000000046bfa7825 */ /* 0x000fc400078e02fa */
[----:B------:R3:W-:Y:S01]  /*5530*/  LDGSTS.E [R97+0x14a00], [R6.64], !P0 ;  /* 0x14a0000006617fae */ /* 0x0007e2000c121844 */
[----:B------:R-:W-:Y:S02]  /*5540*/  ISETP.GE.U32.AND P4, PT, R2, 0x7fffffa7, PT ;  /* 0x7fffffa70200780c */ /* 0x000fe40003f86070 */
[----:B------:R-:W-:Y:S01]  /*5550*/  IADD3 R2, R0, -0x3e, RZ ;  /* 0xffffffc200027810 */ /* 0x000fe20007ffe0ff */
[C---:B------:R-:W-:Y:S01]  /*5560*/  IMAD.WIDE R192, R107.reuse, 0x4, R192 ;  /* 0x000000046bc07825 */ /* 0x040fe200078e02c0 */
[----:B------:R3:W-:Y:S02]  /*5570*/  LDGSTS.E [R97+0x14c00], [R4.64], !P0 ;  /* 0x14c0000004617fae */ /* 0x0007e4000c121844 */
[----:B------:R-:W-:Y:S02]  /*5580*/  ISETP.GE.U32.AND P6, PT, R2, 0x7fffffa3, PT ;  /* 0x7fffffa30200780c */ /* 0x000fe40003fc6070 */
[----:B------:R-:W-:Y:S01]  /*5590*/  IADD3 R2, R0, -0x23, RZ ;  /* 0xffffffdd00027810 */ /* 0x000fe20007ffe0ff */
[----:B------:R-:W-:Y:S01]  /*55a0*/  IMAD.WIDE R186, R107, 0x4, R186 ;  /* 0x000000046bba7825 */ /* 0x000fe200078e02ba */
[----:B------:R1:W-:Y:S02]  /*55b0*/  LDGSTS.E [R97+0x14e00], [R250.64], !P0 ;  /* 0x14e00000fa617fae */ /* 0x0003e4000c121844 */
[----:B------:R-:W-:-:S02]  /*55c0*/  ISETP.GE.U32.AND P2, PT, R2, 0x7fffffbe, PT ;  /* 0x7fffffbe0200780c */ /* 0x000fc40003f46070 */
[----:B------:R-:W-:Y:S01]  /*55d0*/  IADD3 R2, R0, -0x27, RZ ;  /* 0xffffffd900027810 */ /* 0x000fe20007ffe0ff */
[C---:B------:R-:W-:Y:S01]  /*55e0*/  IMAD.WIDE R190, R107.reuse, 0x4, R190 ;  /* 0x000000046bbe7825 */ /* 0x040fe200078e02be */
[----:B------:R1:W-:Y:S02]  /*55f0*/  LDGSTS.E [R97+0x16800], [R192.64], !P1 ;  /* 0x16800000c0617fae */ /* 0x0003e4000c921844 */
[----:B------:R-:W-:Y:S01]  /*5600*/  ISETP.GE.U32.AND P0, PT, R2, 0x7fffffba, PT ;  /* 0x7fffffba0200780c */ /* 0x000fe20003f06070 */
[C---:B------:R-:W-:Y:S01]  /*5610*/  IMAD.WIDE R182, R107.reuse, 0x4, R182 ;  /* 0x000000046bb67825 */ /* 0x040fe200078e02b6 */
[----:B------:R-:W-:Y:S01]  /*5620*/  IADD3 R2, R0, -0x2b, RZ ;  /* 0xffffffd500027810 */ /* 0x000fe20007ffe0ff */
[----:B------:R1:W-:Y:S02]  /*5630*/  LDGSTS.E [R97+0x16a00], [R186.64], !P1 ;  /* 0x16a00000ba617fae */ /* 0x0003e4000c921844 */
[C---:B------:R-:W-:Y:S02]  /*5640*/  IMAD.WIDE R188, R107.reuse, 0x4, R188 ;  /* 0x000000046bbc7825 */ /* 0x040fe400078e02bc */
[----:B------:R1:W-:Y:S02]  /*5650*/  LDGSTS.E [R97+0x16c00], [R190.64], !P1 ;  /* 0x16c00000be617fae */ /* 0x0003e4000c921844 */
[----:B------:R-:W-:-:S02]  /*5660*/  IMAD.WIDE R178, R107, 0x4, R178 ;  /* 0x000000046bb27825 */ /* 0x000fc400078e02b2 */
[----:B------:R1:W-:Y:S02]  /*5670*/  LDGSTS.E [R97+0x16e00], [R182.64], !P1 ;  /* 0x16e00000b6617fae */ /* 0x0003e4000c921844 */
[C---:B------:R-:W-:Y:S01]  /*5680*/  IMAD.WIDE R184, R107.reuse, 0x4, R184 ;  /* 0x000000046bb87825 */ /* 0x040fe200078e02b8 */
[----:B------:R-:W-:Y:S01]  /*5690*/  ISETP.GE.U32.AND P1, PT, R2, 0x7fffffb6, PT ;  /* 0x7fffffb60200780c */ /* 0x000fe20003f26070 */
[----:B------:R1:W-:Y:S02]  /*56a0*/  LDGSTS.E [R97+0x18800], [R188.64], !P3 ;  /* 0x18800000bc617fae */ /* 0x0003e4000d921844 */
[C---:B------:R-:W-:Y:S01]  /*56b0*/  IMAD.WIDE R174, R107.reuse, 0x4, R174 ;  /* 0x000000046bae7825 */ /* 0x040fe200078e02ae */
[----:B------:R-:W-:Y:S01]  /*56c0*/  IADD3 R2, R0, -0x2f, RZ ;  /* 0xffffffd100027810 */ /* 0x000fe20007ffe0ff */
[----:B------:R1:W-:Y:S02]  /*56d0*/  LDGSTS.E [R97+0x18a00], [R178.64], !P3 ;  /* 0x18a00000b2617fae */ /* 0x0003e4000d921844 */
[----:B------:R-:W-:-:S02]  /*56e0*/  IMAD.WIDE R180, R107, 0x4, R180 ;  /* 0x000000046bb47825 */ /* 0x000fc400078e02b4 */
[----:B------:R1:W-:Y:S02]  /*56f0*/  LDGSTS.E [R97+0x18c00], [R184.64], !P3 ;  /* 0x18c00000b8617fae */ /* 0x0003e4000d921844 */
[C---:B------:R-:W-:Y:S02]  /*5700*/  IMAD.WIDE R170, R107.reuse, 0x4, R170 ;  /* 0x000000046baa7825 */ /* 0x040fe400078e02aa */
        /* <DEDUP_REMOVED lines=24> */
[----:B------:R-:W-:Y:S01]  /*5890*/  IMAD.WIDE R154, R107, 0x4, R154 ;  /* 0x000000046b9a7825 */ /* 0x000fe200078e029a */
[----:B------:R-:W-:Y:S01]  /*58a0*/  IADD3 R2, R0, -0x3b, RZ ;  /* 0xffffffc500027810 */ /* 0x000fe20007ffe0ff */
[----:B------:R1:W-:Y:S04]  /*58b0*/  LDGSTS.E [R97+0x1ea00], [R156.64], !P6 ;  /* 0x1ea000009c617fae */ /* 0x0003e8000f121844 */
[----:B------:R1:W-:Y:S04]  /*58c0*/  LDGSTS.E [R97+0x1ec00], [R160.64], !P6 ;  /* 0x1ec00000a0617fae */ /* 0x0003e8000f121844 */
[----:B------:R1:W-:Y:S01]  /*58d0*/  LDGSTS.E [R97+0x1ee00], [R154.64], !P6 ;  /* 0x1ee000009a617fae */ /* 0x0003e2000f121844 */
[----:B------:R-:W-:-:S03]  /*58e0*/  ISETP.GE.U32.AND P6, PT, R2, 0x7fffffa6, PT ;  /* 0x7fffffa60200780c */ /* 0x000fc60003fc6070 */
[----:B------:R1:W-:Y:S04]  /*58f0*/  STL.64 [R1+0xec0], R250 ;  /* 0x000ec0fa01007387 */ /* 0x0003e80000100a00 */
[----:B------:R-:W4:Y:S01]  /*5900*/  LDL.LU.64 R88, [R1+0xd0] ;  /* 0x0000d00001587983 */ /* 0x000f220000300a00 */
[----:B--2---:R-:W-:Y:S01]  /*5910*/  IMAD.WIDE R2, R107, 0x4, R82 ;  /* 0x000000046b027825 */ /* 0x004fe200078e0252 */
[----:B------:R-:W-:-:S03]  /*5920*/  LOP3.LUT R83, R252, 0x40, RZ, 0x3c, !PT ;  /* 0x00000040fc537812 */ /* 0x000fc600078e3cff */
[C---:B---3--:R-:W-:Y:S02]  /*5930*/  IMAD.WIDE R4, R107.reuse, 0x4, R8 ;  /* 0x000000046b047825 */ /* 0x048fe400078e0208 */
[----:B------:R4:W-:Y:S02]  /*5940*/  LDGSTS.E [R83+0x11000], [R2.64], !P2 ;  /* 0x1100000002537fae */ /* 0x0009e4000d121844 */
[C---:B------:R-:W-:Y:S02]  /*5950*/  IMAD.WIDE R6, R107.reuse, 0x4, R90 ;  /* 0x000000046b067825 */ /* 0x040fe400078e025a */
[----:B------:R4:W-:Y:S02]  /*5960*/  LDGSTS.E [R83+0x11200], [R4.64], !P2 ;  /* 0x1120000004537fae */ /* 0x0009e4000d121844 */
[C---:B------:R-:W-:Y:S01]  /*5970*/  IMAD.WIDE R8, R107.reuse, 0x4, R10 ;  /* 0x000000046b087825 */ /* 0x040fe200078e020a */
[----:B------:R-:W-:Y:S01]  /*5980*/  IADD3 R10, R0, -0x3f, RZ ;  /* 0xffffffc1000a7810 */ /* 0x000fe20007ffe0ff */
[----:B------:R4:W-:Y:S04]  /*5990*/  LDGSTS.E [R83+0x11400], [R6.64], !P2 ;  /* 0x1140000006537fae */ /* 0x0009e8000d121844 */
[----:B------:R4:W-:Y:S01]  /*59a0*/  LDGSTS.E [R83+0x11600], [R8.64], !P2 ;  /* 0x1160000008537fae */ /* 0x0009e2000d121844 */
[----:B------:R-:W-:Y:S01]  /*59b0*/  ISETP.GE.U32.AND P2, PT, R10, 0x7fffffa2, PT ;  /* 0x7fffffa20a00780c */ /* 0x000fe20003f46070 */
[----:B------:R-:W-:-:S04]  /*59c0*/  IMAD.WIDE R10, R107, 0x4, R12 ;  /* 0x000000046b0a7825 */ /* 0x000fc800078e020c */
[----:B------:R-:W-:-:S04]  /*59d0*/  IMAD.WIDE R12, R107, 0x4, R16 ;  /* 0x000000046b0c7825 */ /* 0x000fc800078e0210 */
[C---:B------:R-:W-:Y:S01]  /*59e0*/  IMAD.WIDE R14, R107.reuse, 0x4, R84 ;  /* 0x000000046b0e7825 */ /* 0x040fe200078e0254 */
[----:B------:R-:W-:Y:S01]  /*59f0*/  IADD3 R82, R0, -0x24, RZ ;  /* 0xffffffdc00527810 */ /* 0x000fe20007ffe0ff */
[----:B------:R-:W2:Y:S02]  /*5a00*/  LDL.LU.64 R84, [R1+0xc8] ;  /* 0x0000c80001547983 */ /* 0x000ea40000300a00 */
[C---:B------:R-:W-:Y:S02]  /*5a10*/  IMAD.WIDE R16, R107.reuse, 0x4, R86 ;  /* 0x000000046b107825 */ /* 0x040fe400078e0256 */
[----:B------:R-:W2:Y:S04]  /*5a20*/  LDL.LU.64 R86, [R1+0xc0] ;  /* 0x0000c00001567983 */ /* 0x000ea80000300a00 */
[----:B------:R-:W2:Y:S04]  /*5a30*/  LDL.LU.64 R90, [R1+0xb8] ;  /* 0x0000b800015a7983 */ /* 0x000ea80000300a00 */
[----:B------:R-:W2:Y:S04]  /*5a40*/  LDL.LU.64 R100, [R1+0x50] ;  /* 0x0000500001647983 */ /* 0x000ea80000300a00 */
[----:B------:R-:W2:Y:S04]  /*5a50*/  LDL.LU.64 R92, [R1+0x48] ;  /* 0x00004800015c7983 */ /* 0x000ea80000300a00 */
[----:B------:R-:W2:Y:S04]  /*5a60*/  LDL.LU.64 R98, [R1+0x40] ;  /* 0x0000400001627983 */ /* 0x000ea80000300a00 */
[----:B-1----:R-:W2:Y:S04]  /*5a70*/  LDL.LU.64 R96, [R1+0x38] ;  /* 0x0000380001607983 */ /* 0x002ea80000300a00 */
[----:B------:R-:W2:Y:S01]  /*5a80*/  LDL.LU R103, [R1+0x1c0] ;  /* 0x0001c00001677983 */ /* 0x000ea20000300800 */
[----:B------:R-:W-:-:S03]  /*5a90*/  IMAD.WIDE R248, R107, 0x4, R248 ;  /* 0x000000046bf87825 */ /* 0x000fc600078e02f8 */
[----:B------:R4:W-:Y:S01]  /*5aa0*/  LDGSTS.E [R83+0x13000], [R10.64], !P0 ;  /* 0x130000000a537fae */ /* 0x0009e2000c121844 */
[----:B------:R-:W-:-:S03]  /*5ab0*/  IMAD.WIDE R246, R107, 0x4, R246 ;  /* 0x000000046bf67825 */ /* 0x000fc600078e02f6 */
[----:B------:R4:W-:Y:S01]  /*5ac0*/  LDGSTS.E [R83+0x13200], [R12.64], !P0 ;  /* 0x132000000c537fae */ /* 0x0009e2000c121844 */
[----:B------:R-:W-:-:S03]  /*5ad0*/  IMAD.WIDE R244, R107, 0x4, R244 ;  /* 0x000000046bf47825 */ /* 0x000fc600078e02f4 */
[----:B------:R4:W-:Y:S01]  /*5ae0*/  LDGSTS.E [R83+0x13400], [R14.64], !P0 ;  /* 0x134000000e537fae */ /* 0x0009e2000c121844 */
[----:B------:R-:W-:-:S03]  /*5af0*/  IMAD.WIDE R242, R107, 0x4, R242 ;  /* 0x000000046bf27825 */ /* 0x000fc600078e02f2 */
[----:B------:R4:W-:Y:S01]  /*5b00*/  LDGSTS.E [R83+0x13600], [R16.64], !P0 ;  /* 0x1360000010537fae */ /* 0x0009e2000c121844 */
        /* <DEDUP_REMOVED lines=8> */
[C---:B------:R-:W-:Y:S02]  /*5b90*/  IMAD.WIDE R142, R107.reuse, 0x4, R142 ;  /* 0x000000046b8e7825 */ /* 0x040fe400078e028e */
[----:B------:R4:W-:Y:S01]  /*5ba0*/  LDGSTS.E [R83+0x15600], [R242.64], !P1 ;  /* 0x15600000f2537fae */ /* 0x0009e2000c921844 */
[----:B------:R-:W-:Y:S01]  /*5bb0*/  ISETP.GE.U32.AND P1, PT, R82, 0x7fffffb9, PT ;  /* 0x7fffffb95200780c */ /* 0x000fe20003f26070 */
[C---:B------:R-:W-:Y:S01]  /*5bc0*/  IMAD.WIDE R148, R107.reuse, 0x4, R148 ;  /* 0x000000046b947825 */ /* 0x040fe200078e0294 */
[----:B------:R-:W-:Y:S01]  /*5bd0*/  IADD3 R82, R0, -0x2c, RZ ;  /* 0xffffffd400527810 */ /* 0x000fe20007ffe0ff */
[----:B------:R4:W-:Y:S02]  /*5be0*/  LDGSTS.E [R83+0x17000], [R152.64], !P3 ;  /* 0x1700000098537fae */ /* 0x0009e4000d921844 */
[----:B------:R-:W-:-:S02]  /*5bf0*/  IMAD.WIDE R138, R107, 0x4, R138 ;  /* 0x000000046b8a7825 */ /* 0x000fc400078e028a */
[----:B------:R4:W-:Y:S02]  /*5c00*/  LDGSTS.E [R83+0x17200], [R146.64], !P3 ;  /* 0x1720000092537fae */ /* 0x0009e4000d921844 */
[C---:B------:R-:W-:Y:S02]  /*5c10*/  IMAD.WIDE R144, R107.reuse, 0x4, R144 ;  /* 0x000000046b907825 */ /* 0x040fe400078e0290 */
        /* <DEDUP_REMOVED lines=31> */
[----:B------:R-:W-:Y:S02]  /*5e10*/  IMAD.WIDE R114, R107, 0x4, R114 ;  /* 0x000000046b727825 */ /* 0x000fe400078e0272 */
[----:B------:R4:W-:Y:S01]  /*5e20*/  LDGSTS.E [R83+0x1d600], [R126.64], !P6 ;  /* 0x1d6000007e537fae */ /* 0x0009e2000f121844 */
[----:B------:R-:W-:Y:S02]  /*5e30*/  ISETP.GE.U32.AND P6, PT, R82, 0x7fffffa9, PT ;  /* 0x7fffffa95200780c */ /* 0x000fe40003fc6070 */
[----:B------:R-:W-:Y:S01]  /*5e40*/  IADD3 R82, R0, -0x3c, RZ ;  /* 0xffffffc400527810 */ /* 0x000fe20007ffe0ff */
[----:B------:R4:W-:Y:S04]  /*5e50*/  LDGSTS.E [R83+0x1f000], [R124.64], !P2 ;  /* 0x1f0000007c537fae */ /* 0x0009e8000d121844 */
[----:B------:R4:W-:Y:S01]  /*5e60*/  LDGSTS.E [R83+0x1f200], [R122.64], !P2 ;  /* 0x1f2000007a537fae */ /* 0x0009e2000d121844 */
[----:B------:R-:W-:-:S03]  /*5e70*/  LOP3.LUT R102, R252, 0x60, RZ, 0x3c, !PT ;  /* 0x00000060fc667812 */ /* 0x000fc600078e3cff */
[----:B------:R4:W-:Y:S04]  /*5e80*/  LDGSTS.E [R83+0x1f400], [R120.64], !P2 ;  /* 0x1f40000078537fae */ /* 0x0009e8000d121844 */
[----:B------:R4:W-:Y:S01]  /*5e90*/  LDGSTS.E [R83+0x1f600], [R114.64], !P2 ;  /* 0x1f60000072537fae */ /* 0x0009e2000d121844 */
[----:B------:R-:W-:Y:S01]  /*5ea0*/  ISETP.GE.U32.AND P2, PT, R82, 0x7fffffa5, PT ;  /* 0x7fffffa55200780c */ /* 0x000fe20003f46070 */
[C---:B------:R-:W-:Y:S02]  /*5eb0*/  IMAD.WIDE R240, R107.reuse, 0x4, R240 ;  /* 0x000000046bf07825 */ /* 0x040fe400078e02f0 */
[----:B------:R-:W3:Y:S02]  /*5ec0*/  LDL.LU.64 R110, [R1+0x1a8] ;  /* 0x0001a800016e7983 */ /* 0x000ee40000300a00 */
[----:B----4-:R-:W-:-:S05]  /*5ed0*/  IMAD.WIDE R82, R107, 0x4, R88 ;  /* 0x000000046b527825 */ /* 0x010fca00078e0258 */
[----:B------:R1:W-:Y:S01]  /*5ee0*/  LDGSTS.E [R102+0x11800], [R82.64], !P0 ;  /* 0x1180000052667fae */ /* 0x0003e2000c121844 */
[----:B------:R-:W-:-:S04]  /*5ef0*/  IMAD.WIDE R194, R107, 0x4, R194 ;  /* 0x000000046bc27825 */ /* 0x000fc800078e02c2 */
        /* <DEDUP_REMOVED lines=22> */
[----:B--2---:R-:W-:-:S04]  /*6060*/  IMAD.WIDE R84, R107, 0x4, R84 ;  /* 0x000000046b547825 */ /* 0x004fc800078e0254 */
[C---:B------:R-:W-:Y:S01]  /*6070*/  IMAD.WIDE R86, R107.reuse, 0x4, R86 ;  /* 0x000000046b567825 */ /* 0x040fe200078e0256 */
[----:B------:R1:W-:Y:S03]  /*6080*/  LDGSTS.E [R102+0x11a00], [R84.64], !P0 ;  /* 0x11a0000054667fae */ /* 0x0003e6000c121844 */
[C---:B------:R-:W-:Y:S01]  /*6090*/  IMAD.WIDE R88, R107.reuse, 0x4, R90 ;  /* 0x000000046b587825 */ /* 0x040fe200078e025a */
[----:B------:R-:W-:Y:S01]  /*60a0*/  IADD3 R90, R0, -0x41, RZ ;  /* 0xffffffbf005a7810 */ /* 0x000fe20007ffe0ff */
[----:B------:R1:W-:Y:S04]  /*60b0*/  LDGSTS.E [R102+0x11c00], [R86.64], !P0 ;  /* 0x11c0000056667fae */ /* 0x0003e8000c121844 */
[----:B------:R1:W-:Y:S01]  /*60c0*/  LDGSTS.E [R102+0x11e00], [R88.64], !P0 ;  /* 0x11e0000058667fae */ /* 0x0003e2000c121844 */
[----:B------:R-:W-:Y:S01]  /*60d0*/  ISETP.GE.U32.AND P0, PT, R90, 0x7fffffa0, PT ;  /* 0x7fffffa05a00780c */ /* 0x000fe20003f06070 */
[----:B------:R-:W-:-:S04]  /*60e0*/  IMAD.WIDE R90, R107, 0x4, R100 ;  /* 0x000000046b5a7825 */ /* 0x000fc800078e0264 */
[C---:B------:R-:W-:Y:S01]  /*60f0*/  IMAD.WIDE R92, R107.reuse, 0x4, R92 ;  /* 0x000000046b5c7825 */ /* 0x040fe200078e025c */
[----:B------:R1:W-:Y:S03]  /*6100*/  LDGSTS.E [R102+0x13800], [R90.64], !P1 ;  /* 0x138000005a667fae */ /* 0x0003e6000c921844 */
[C---:B------:R-:W-:Y:S01]  /*6110*/  IMAD.WIDE R94, R107.reuse, 0x4, R98 ;  /* 0x000000046b5e7825 */ /* 0x040fe200078e0262 */
[----:B------:R1:W-:Y:S03]  /*6120*/  LDGSTS.E [R102+0x13a00], [R92.64], !P1 ;  /* 0x13a000005c667fae */ /* 0x0003e6000c921844 */
[----:B------:R-:W-:Y:S01]  /*6130*/  IMAD.WIDE R96, R107, 0x4, R96 ;  /* 0x000000046b607825 */ /* 0x000fe200078e0260 */
[----:B------:R1:W-:Y:S04]  /*6140*/  LDGSTS.E [R102+0x13c00], [R94.64], !P1 ;  /* 0x13c000005e667fae */ /* 0x0003e8000c921844 */
        /* <DEDUP_REMOVED lines=9> */
[----:B------:R1:W-:Y:S01]  /*61e0*/  LDGSTS.E [R102+0x19800], [R208.64], !P4 ;  /* 0x19800000d0667fae */ /* 0x0003e2000e121844 */
[----:B------:R-:W-:-:S03]  /*61f0*/  IADD3 R99, R0, -0x40, RZ ;  /* 0xffffffc000637810 */ /* 0x000fc60007ffe0ff */
[----:B------:R1:W-:Y:S04]  /*6200*/  LDGSTS.E [R102+0x19a00], [R210.64], !P4 ;  /* 0x19a00000d2667fae */ /* 0x0003e8000e121844 */
[----:B------:R1:W-:Y:S04]  /*6210*/  LDGSTS.E [R102+0x19c00], [R212.64], !P4 ;  /* 0x19c00000d4667fae */ /* 0x0003e8000e121844 */
[----:B------:R1:W-:Y:S04]  /*6220*/  LDGSTS.E [R102+0x19e00], [R214.64], !P4 ;  /* 0x19e00000d6667fae */ /* 0x0003e8000e121844 */
[----:B------:R1:W-:Y:S04]  /*6230*/  LDGSTS.E [R102+0x1b800], [R216.64], !P6 ;  /* 0x1b800000d8667fae */ /* 0x0003e8000f121844 */
[----:B------:R1:W-:Y:S04]  /*6240*/  LDGSTS.E [R102+0x1ba00], [R218.64], !P6 ;  /* 0x1ba00000da667fae */ /* 0x0003e8000f121844 */
[----:B------:R1:W-:Y:S04]  /*6250*/  LDGSTS.E [R102+0x1bc00], [R220.64], !P6 ;  /* 0x1bc00000dc667fae */ /* 0x0003e8000f121844 */
[----:B------:R1:W-:Y:S01]  /*6260*/  LDGSTS.E [R102+0x1be00], [R222.64], !P6 ;  /* 0x1be00000de667fae */ /* 0x0003e2000f121844 */
[----:B------:R-:W-:-:S02]  /*6270*/  ISETP.GE.U32.AND P6, PT, R99, 0x7fffffa1, PT ;  /* 0x7fffffa16300780c */ /* 0x000fc40003fc6070 */
[----:B------:R-:W-:Y:S01]  /*6280*/  IADD3 R98, R0, -0x45, RZ ;  /* 0xffffffbb00627810 */ /* 0x000fe20007ffe0ff */
[----:B------:R1:W-:Y:S04]  /*6290*/  LDGSTS.E [R102+0x1d800], [R224.64], !P2 ;  /* 0x1d800000e0667fae */ /* 0x0003e8000d121844 */
[----:B------:R1:W-:Y:S01]  /*62a0*/  LDGSTS.E [R102+0x1da00], [R226.64], !P2 ;  /* 0x1da00000e2667fae */ /* 0x0003e2000d121844 */
[----:B------:R-:W-:-:S03]  /*62b0*/  ISETP.GE.U32.AND P1, PT, R98, 0x7fffff9c, PT ;  /* 0x7fffff9c6200780c */ /* 0x000fc60003f26070 */
[----:B------:R1:W-:Y:S01]  /*62c0*/  LDGSTS.E [R102+0x1dc00], [R228.64], !P2 ;  /* 0x1dc00000e4667fae */ /* 0x0003e2000d121844 */
[----:B------:R-:W-:-:S03]  /*62d0*/  IADD3 R98, R0, -0x49, RZ ;  /* 0xffffffb700627810 */ /* 0x000fc60007ffe0ff */
[----:B------:R1:W-:Y:S04]  /*62e0*/  LDGSTS.E [R102+0x1de00], [R230.64], !P2 ;  /* 0x1de00000e6667fae */ /* 0x0003e8000d121844 */
[----:B------:R1:W-:Y:S04]  /*62f0*/  LDGSTS.E [R102+0x1f800], [R232.64], !P6 ;  /* 0x1f800000e8667fae */ /* 0x0003e8000f121844 */
[----:B------:R1:W-:Y:S01]  /*6300*/  LDGSTS.E [R102+0x1fa00], [R234.64], !P6 ;  /* 0x1fa00000ea667fae */ /* 0x0003e2000f121844 */
[----:B------:R-:W-:-:S03]  /*6310*/  ISETP.GE.U32.AND P3, PT, R98, 0x7fffff98, PT ;  /* 0x7fffff986200780c */ /* 0x000fc60003f66070 */
[----:B------:R1:W-:Y:S01]  /*6320*/  LDGSTS.E [R102+0x1fc00], [R236.64], !P6 ;  /* 0x1fc00000ec667fae */ /* 0x0003e2000f121844 */
[----:B------:R-:W-:-:S03]  /*6330*/  IADD3 R98, R0, -0x4d, RZ ;  /* 0xffffffb300627810 */ /* 0x000fc60007ffe0ff */
[----:B------:R1:W-:Y:S01]  /*6340*/  LDGSTS.E [R102+0x1fe00], [R238.64], !P6 ;  /* 0x1fe00000ee667fae */ /* 0x0003e2000f121844 */
[----:B------:R-:W-:-:S03]  /*6350*/  ISETP.NE.U32.AND P6, PT, R103, RZ, PT ;  /* 0x000000ff6700720c */ /* 0x000fc60003fc5070 */
[----:B------:R-:W2:Y:S01]  /*6360*/  S2R R103, SR_TID.X ;  /* 0x0000000000677919 */ /* 0x000ea20000002100 */
[----:B------:R-:W-:Y:S02]  /*6370*/  ISETP.GE.U32.AND P5, PT, R98, 0x7fffff94, PT ;  /* 0x7fffff946200780c */ /* 0x000fe40003fa6070 */
[----:B------:R-:W-:Y:S01]  /*6380*/  IADD3 R98, R0, -0x51, RZ ;  /* 0xffffffaf00627810 */ /* 0x000fe20007ffe0ff */
[----:B------:R-:W0:Y:S03]  /*6390*/  LDGDEPBAR ;  /* 0x00000000000079af */ /* 0x000e260000000000 */
[----:B------:R-:W-:Y:S02]  /*63a0*/  ISETP.GE.U32.AND P4, PT, R98, 0x7fffff90, PT ;  /* 0x7fffff906200780c */ /* 0x000fe40003f86070 */
[----:B------:R-:W-:-:S04]  /*63b0*/  IADD3 R98, R0, -0x55, RZ ;  /* 0xffffffab00627810 */ /* 0x000fc80007ffe0ff */
[----:B------:R-:W-:Y:S02]  /*63c0*/  ISETP.GE.U32.AND P2, PT, R98, 0x7fffff8c, PT ;  /* 0x7fffff8c6200780c */ /* 0x000fe40003f46070 */
[----:B------:R-:W-:-:S05]  /*63d0*/  MOV R98, c[0x0][0x18c] ;  /* 0x0000630000627a02 */ /* 0x000fca0000000f00 */
[----:B------:R-:W-:Y:S01]  /*63e0*/  IMAD.SHL.U32 R100, R98, 0x20, RZ ;  /* 0x0000002062647824 */ /* 0x000fe200078e00ff */
[----:B--2---:R-:W-:-:S03]  /*63f0*/  LOP3.LUT R103, R103, 0x60, RZ, 0xc0, !PT ;  /* 0x0000006067677812 */ /* 0x004fc600078ec0ff */
[----:B------:R-:W-:-:S04]  /*6400*/  IMAD.WIDE R20, R100, 0x4, R20 ;  /* 0x0000000464147825 */ /* 0x000fc800078e0214 */
[----:B------:R-:W-:Y:S01]  /*6410*/  IMAD.WIDE R80, R100, 0x4, R80 ;  /* 0x0000000464507825 */ /* 0x000fe200078e0250 */
[----:B------:R-:W-:-:S03]  /*6420*/  SHF.R.U32.HI R99, RZ, 0x1, R103 ;  /* 0x00000001ff637819 */ /* 0x000fc60000011667 */
        /* <DEDUP_REMOVED lines=29> */
[----:B------:R-:W-:Y:S02]  /*6600*/  IMAD.WIDE R52, R100, 0x4, R52 ;  /* 0x0000000464347825 */ /* 0x000fe400078e0234 */
[----:B------:R-:W2:Y:S04]  /*6610*/  LDL.LU.64 R100, [R1+0x1a0] ;  /* 0x0001a00001647983 */ /* 0x000ea80000300a00 */
[----:B-1----:R-:W4:Y:S04]  /*6620*/  LDL.LU.64 R102, [R1+0x198] ;  /* 0x0001980001667983 */ /* 0x002f280000300a00 */
[----:B------:R-:W4:Y:S01]  /*6630*/  LDL.LU.64 R118, [R1+0x190] ;  /* 0x0001900001767983 */ /* 0x000f220000300a00 */
[----:B------:R-:W-:-:S02]  /*6640*/  LOP3.LUT R105, R252, R99, RZ, 0x3c, !PT ;  /* 0x00000063fc697212 */ /* 0x000fc400078e3cff */
[----:B------:R-:W-:Y:S01]  /*6650*/  IADD3 R98, R0, -0x59, RZ ;  /* 0xffffffa700627810 */ /* 0x000fe20007ffe0ff */
[----:B------:R-:W4:Y:S04]  /*6660*/  LDL.LU.64 R250, [R1+0x160] ;  /* 0x0001600001fa7983 */ /* 0x000f280000300a00 */
[----:B------:R1:W-:Y:S04]  /*6670*/  LDGSTS.E [R105+0x34000], [R20.64], P6 ;  /* 0x3400000014697fae */ /* 0x0003e8000b121844 */
[----:B------:R1:W-:Y:S04]  /*6680*/  LDGSTS.E [R105+0x34400], [R50.64], P6 ;  /* 0x3440000032697fae */ /* 0x0003e8000b121844 */
[----:B------:R1:W-:Y:S04]  /*6690*/  LDGSTS.E [R105+0x34800], [R48.64], P6 ;  /* 0x3480000030697fae */ /* 0x0003e8000b121844 */
[----:B------:R1:W-:Y:S01]  /*66a0*/  LDGSTS.E [R105+0x34c00], [R46.64], P6 ;  /* 0x34c000002e697fae */ /* 0x0003e2000b121844 */
[----:B------:R-:W-:-:S03]  /*66b0*/  LOP3.LUT R99, R252, R99, RZ, 0x3c, !PT ;  /* 0x00000063fc637212 */ /* 0x000fc600078e3cff */
[----:B------:R1:W-:Y:S04]  /*66c0*/  LDGSTS.E [R105+0x35000], [R44.64], P6 ;  /* 0x350000002c697fae */ /* 0x0003e8000b121844 */
[----:B------:R1:W-:Y:S04]  /*66d0*/  LDGSTS.E [R105+0x35400], [R42.64], P6 ;  /* 0x354000002a697fae */ /* 0x0003e8000b121844 */
[----:B------:R1:W-:Y:S04]  /*66e0*/  LDGSTS.E [R105+0x35800], [R40.64], P6 ;  /* 0x3580000028697fae */ /* 0x0003e8000b121844 */
[----:B------:R1:W-:Y:S01]  /*66f0*/  LDGSTS.E [R105+0x35c00], [R38.64], P6 ;  /* 0x35c0000026697fae */ /* 0x0003e2000b121844 */
[----:B------:R-:W-:-:S03]  /*6700*/  LOP3.LUT R99, R99, 0x40, RZ, 0x3c, !PT ;  /* 0x0000004063637812 */ /* 0x000fc600078e3cff */
        /* <DEDUP_REMOVED lines=24> */
[----:B------:R-:W0:Y:S04]  /*6890*/  LDGDEPBAR ;  /* 0x00000000000079af */ /* 0x000e280000000000 */
[----:B------:R-:W-:Y:S01]  /*68a0*/  BAR.SYNC.DEFER_BLOCKING 0x0 ;  /* 0x0000000000007b1d */ /* 0x000fe20000010000 */
[----:B------:R-:W-:Y:S01]  /*68b0*/  ISETP.GE.U32.AND P6, PT, R98, 0x7fffff88, PT ;  /* 0x7fffff886200780c */ /* 0x000fe20003fc6070 */
[----:B---3--:R-:W-:-:S04]  /*68c0*/  IMAD.WIDE R98, R107, 0x4, R110 ;  /* 0x000000046b627825 */ /* 0x008fc800078e026e */
[----:B------:R-:W3:Y:S04]  /*68d0*/  LDL.LU.64 R108, [R1+0x158] ;  /* 0x00015800016c7983 */ /* 0x000ee80000300a00 */
[----:B-1----:R-:W3:Y:S04]  /*68e0*/  LDL.LU.64 R104, [R1+0x150] ;  /* 0x0001500001687983 */ /* 0x002ee80000300a00 */
[----:B------:R-:W3:Y:S04]  /*68f0*/  LDL.LU.64 R110, [R1+0x140] ;  /* 0x00014000016e7983 */ /* 0x000ee80000300a00 */
[----:B------:R-:W-:Y:S01]  /*6900*/  @!PT LDS RZ, [RZ] ;  /* 0x00000000fffff984 */ /* 0x000fe20000000800 */
[----:B------:R-:W-:Y:S01]  /*6910*/  @!PT LDS RZ, [RZ] ;  /* 0x00000000fffff984 */ /* 0x000fe20000000800 */
[----:B------:R-:W-:Y:S01]  /*6920*/  @!PT LDS RZ, [RZ] ;  /* 0x00000000fffff984 */ /* 0x000fe20000000800 */
[----:B------:R1:W-:Y:S01]  /*6930*/  LDGSTS.E [R252+0x20000], [R98.64], !P0 ;  /* 0x2000000062fc7fae */ /* 0x0003e2000c121844 */
[----:B--2---:R-:W-:-:S04]  /*6940*/  IMAD.WIDE R100, R107, 0x4, R100 ;  /* 0x000000046b647825 */ /* 0x004fc800078e0264 */
[C---:B----4-:R-:W-:Y:S01]  /*6950*/  IMAD.WIDE R102, R107.reuse, 0x4, R102 ;  /* 0x000000046b667825 */ /* 0x050fe200078e0266 */
[----:B------:R2:W-:Y:S03]  /*6960*/  LDGSTS.E [R252+0x20200], [R100.64], !P0 ;  /* 0x2020000064fc7fae */ /* 0x0005e6000c121844 */
[C---:B-1----:R-:W-:Y:S01]  /*6970*/  IMAD.WIDE R98, R107.reuse, 0x4, R118 ;  /* 0x000000046b627825 */ /* 0x042fe200078e0276 */
[----:B------:R1:W-:Y:S04]  /*6980*/  LDGSTS.E [R252+0x20400], [R102.64], !P0 ;  /* 0x2040000066fc7fae */ /* 0x0003e8000c121844 */
[----:B------:R-:W4:Y:S04]  /*6990*/  LDL.LU.64 R118, [R1+0x138] ;  /* 0x0001380001767983 */ /* 0x000f280000300a00 */
[----:B--2---:R-:W2:Y:S04]  /*69a0*/  LDL.LU.64 R100, [R1+0x188] ;  /* 0x0001880001647983 */ /* 0x004ea80000300a00 */
[----:B-1----:R-:W3:Y:S04]  /*69b0*/  LDL.LU.64 R102, [R1+0x178] ;  /* 0x0001780001667983 */ /* 0x002ee80000300a00 */
[----:B------:R1:W-:Y:S04]  /*69c0*/  LDGSTS.E [R252+0x20600], [R98.64], !P0 ;  /* 0x2060000062fc7fae */ /* 0x0003e8000c121844 */
[----:B-1----:R-:W3:Y:S01]  /*69d0*/  LDL.LU.64 R98, [R1+0x180] ;  /* 0x0001800001627983 */ /* 0x002ee20000300a00 */
[----:B--2---:R-:W-:-:S05]  /*69e0*/  IMAD.WIDE R100, R107, 0x4, R100 ;  /* 0x000000046b647825 */ /* 0x004fca00078e0264 */
[----:B------:R1:W-:Y:S04]  /*69f0*/  LDGSTS.E [R252+0x22000], [R100.64], !P1 ;  /* 0x2200000064fc7fae */ /* 0x0003e8000c921844 */
[----:B-1----:R-:W2:Y:S01]  /*6a00*/  LDL.LU.64 R100, [R1+0x170] ;  /* 0x0001700001647983 */ /* 0x002ea20000300a00 */
[----:B---3--:R-:W-:-:S05]  /*6a10*/  IMAD.WIDE R98, R107, 0x4, R98 ;  /* 0x000000046b627825 */ /* 0x008fca00078e0262 */
[----:B------:R1:W-:Y:S04]  /*6a20*/  LDGSTS.E [R252+0x22200], [R98.64], !P1 ;  /* 0x2220000062fc7fae */ /* 0x0003e8000c921844 */
[----:B-1----:R-:W3:Y:S01]  /*6a30*/  LDL.LU.64 R98, [R1+0x168] ;  /* 0x0001680001627983 */ /* 0x002ee20000300a00 */
[----:B------:R-:W-:-:S05]  /*6a40*/  IMAD.WIDE R102, R107, 0x4, R102 ;  /* 0x000000046b667825 */ /* 0x000fca00078e0266 */
[----:B------:R1:W-:Y:S02]  /*6a50*/  LDGSTS.E [R252+0x22400], [R102.64], !P1 ;  /* 0x2240000066fc7fae */ /* 0x0003e4000c921844 */
[----:B-1----:R-:W-:-:S04]  /*6a60*/  IMAD.WIDE R102, R107, 0x4, R108 ;  /* 0x000000046b667825 */ /* 0x002fc800078e026c */
[----:B--2---:R-:W-:-:S05]  /*6a70*/  IMAD.WIDE R100, R107, 0x4, R100 ;  /* 0x000000046b647825 */ /* 0x004fca00078e0264 */
[----:B------:R1:W-:Y:S02]  /*6a80*/  LDGSTS.E [R252+0x22600], [R100.64], !P1 ;  /* 0x2260000064fc7fae */ /* 0x0003e4000c921844 */
[C---:B-1----:R-:W-:Y:S02]  /*6a90*/  IMAD.WIDE R100, R107.reuse, 0x4, R250 ;  /* 0x000000046b647825 */ /* 0x042fe400078e02fa */
[----:B------:R-:W2:Y:S02]  /*6aa0*/  LDL.LU.64 R250, [R1+0xa8] ;  /* 0x0000a80001fa7983 */ /* 0x000ea40000300a00 */
[C---:B---3--:R-:W-:Y:S02]  /*6ab0*/  IMAD.WIDE R98, R107.reuse, 0x4, R98 ;  /* 0x000000046b627825 */ /* 0x048fe400078e0262 */
[----:B------:R-:W3:Y:S04]  /*6ac0*/  LDL.LU.64 R108, [R1+0x98] ;  /* 0x00009800016c7983 */ /* 0x000ee80000300a00 */
[----:B------:R1:W-:Y:S04]  /*6ad0*/  LDGSTS.E [R252+0x24000], [R98.64], !P3 ;  /* 0x2400000062fc7fae */ /* 0x0003e8000d921844 */
[----:B------:R4:W-:Y:S04]  /*6ae0*/  LDGSTS.E [R252+0x24200], [R100.64], !P3 ;  /* 0x2420000064fc7fae */ /* 0x0009e8000d921844 */
[----:B------:R2:W-:Y:S01]  /*6af0*/  LDGSTS.E [R252+0x24400], [R102.64], !P3 ;  /* 0x2440000066fc7fae */ /* 0x0005e2000d921844 */
[----:B-1----:R-:W-:-:S03]  /*6b00*/  IMAD.WIDE R98, R107, 0x4, R104 ;  /* 0x000000046b627825 */ /* 0x002fc600078e0268 */
[----:B------:R-:W2:Y:S04]  /*6b10*/  LDL.LU.64 R104, [R1+0x30] ;  /* 0x0000300001687983 */ /* 0x000ea80000300a00 */
[----:B----4-:R-:W2:Y:S04]  /*6b20*/  LDL.LU.64 R100, [R1+0x148] ;  /* 0x0001480001647983 */ /* 0x010ea80000300a00 */
[----:B------:R1:W-:Y:S02]  /*6b30*/  LDGSTS.E [R252+0x24600], [R98.64], !P3 ;  /* 0x2460000062fc7fae */ /* 0x0003e4000d921844 */
[----:B-1----:R-:W-:-:S02]  /*6b40*/  IMAD.WIDE R98, R107, 0x4, R110 ;  /* 0x000000046b627825 */ /* 0x002fc400078e026e */
[----:B------:R-:W4:Y:S02]  /*6b50*/  LDL.LU.64 R110, [R1+0x28] ;  /* 0x00002800016e7983 */ /* 0x000f240000300a00 */
[----:B--2---:R-:W-:-:S04]  /*6b60*/  IMAD.WIDE R102, R107, 0x4, R100 ;  /* 0x000000046b667825 */ /* 0x004fc800078e0264 */
[----:B------:R-:W-:Y:S01]  /*6b70*/  IMAD.WIDE R100, R107, 0x4, R118 ;  /* 0x000000046b647825 */ /* 0x000fe200078e0276 */
[----:B------:R1:W-:Y:S04]  /*6b80*/  LDGSTS.E [R252+0x26000], [R102.64], !P5 ;  /* 0x2600000066fc7fae */ /* 0x0003e8000e921844 */
[----:B------:R-:W2:Y:S04]  /*6b90*/  LDL.LU.64 R118, [R1+0x18] ;  /* 0x0000180001767983 */ /* 0x000ea80000300a00 */
[----:B------:R3:W-:Y:S04]  /*6ba0*/  LDGSTS.E [R252+0x26200], [R98.64], !P5 ;  /* 0x2620000062fc7fae */ /* 0x0007e8000e921844 */
[----:B-1----:R-:W2:Y:S04]  /*6bb0*/  LDL.LU.64 R102, [R1+0x130] ;  /* 0x0001300001667983 */ /* 0x002ea80000300a00 */
[----:B------:R1:W-:Y:S04]  /*6bc0*/  LDGSTS.E [R252+0x26400], [R100.64], !P5 ;  /* 0x2640000064fc7fae */ /* 0x0003e8000e921844 */
[----:B---3--:R-:W3:Y:S04]  /*6bd0*/  LDL.LU.64 R98, [R1+0x128] ;  /* 0x0001280001627983 */ /* 0x008ee80000300a00 */
[----:B-1----:R-:W3:Y:S01]  /*6be0*/  LDL.LU.64 R100, [R1+0x118] ;  /* 0x0001180001647983 */ /* 0x002ee20000300a00 */
[----:B------:R-:W-:-:S04]  /*6bf0*/  IADD3 R106, R0, -0x5d, RZ ;  /* 0xffffffa3006a7810 */ /* 0x000fc80007ffe0ff */
[----:B------:R-:W-:Y:S02]  /*6c00*/  ISETP.GE.U32.AND P0, PT, R106, 0x7fffff84, PT ;  /* 0x7fffff846a00780c */ /* 0x000fe40003f06070 */
[----:B------:R-:W-:Y:S01]  /*6c10*/  IADD3 R106, R0, -0x42, RZ ;  /* 0xffffffbe006a7810 */ /* 0x000fe20007ffe0ff */
[----:B--2---:R-:W-:-:S05]  /*6c20*/  IMAD.WIDE R102, R107, 0x4, R102 ;  /* 0x000000046b667825 */ /* 0x004fca00078e0266 */
[----:B------:R1:W-:Y:S04]  /*6c30*/  LDGSTS.E [R252+0x26600], [R102.64], !P5 ;  /* 0x2660000066fc7fae */ /* 0x0003e8000e921844 */
[----:B-1----:R-:W2:Y:S01]  /*6c40*/  LDL.LU.64 R102, [R1+0x120] ;  /* 0x0001200001667983 */ /* 0x002ea20000300a00 */
[----:B------:R-:W-:Y:S02]  /*6c50*/  ISETP.GE.U32.AND P1, PT, R106, 0x7fffff9f, PT ;  /* 0x7fffff9f6a00780c */ /* 0x000fe40003f26070 */
[----:B------:R-:W-:Y:S01]  /*6c60*/  IADD3 R106, R0, -0x46, RZ ;  /* 0xffffffba006a7810 */ /* 0x000fe20007ffe0ff */
[----:B---3--:R-:W-:-:S03]  /*6c70*/  IMAD.WIDE R98, R107, 0x4, R98 ;  /* 0x000000046b627825 */ /* 0x008fc600078e0262 */
[----:B------:R-:W-:Y:S02]  /*6c80*/  ISETP.GE.U32.AND P3, PT, R106, 0x7fffff9b, PT ;  /* 0x7fffff9b6a00780c */ /* 0x000fe40003f66070 */
[----:B------:R-:W-:Y:S01]  /*6c90*/  IADD3 R106, R0, -0x4a, RZ ;  /* 0xffffffb6006a7810 */ /* 0x000fe20007ffe0ff */
[----:B------:R1:W-:Y:S03]  /*6ca0*/  LDGSTS.E [R252+0x28000], [R98.64], !P4 ;  /* 0x2800000062fc7fae */ /* 0x0003e6000e121844 */
[----:B------:R-:W-:Y:S02]  /*6cb0*/  ISETP.GE.U32.AND P5, PT, R106, 0x7fffff97, PT ;  /* 0x7fffff976a00780c */ /* 0x000fe40003fa6070 */
[----:B------:R-:W3:Y:S04]  /*6cc0*/  LDL.LU R106, [R1+0xec8] ;  /* 0x000ec800016a7983 */ /* 0x000ee80000300800 */
[----:B-1----:R-:W3:Y:S01]  /*6cd0*/  LDL.LU.64 R98, [R1+0xb0] ;  /* 0x0000b00001627983 */ /* 0x002ee20000300a00 */
[----:B--2---:R-:W-:-:S05]  /*6ce0*/  IMAD.WIDE R102, R107, 0x4, R102 ;  /* 0x000000046b667825 */ /* 0x004fca00078e0266 */
[----:B------:R1:W-:Y:S04]  /*6cf0*/  LDGSTS.E [R252+0x28200], [R102.64], !P4 ;  /* 0x2820000066fc7fae */ /* 0x0003e8000e121844 */
[----:B-1----:R-:W2:Y:S01]  /*6d00*/  LDL.LU.64 R102, [R1+0xa0] ;  /* 0x0000a00001667983 */ /* 0x002ea20000300a00 */
[----:B------:R-:W-:-:S04]  /*6d10*/  IMAD.WIDE R100, R107, 0x4, R100 ;  /* 0x000000046b647825 */ /* 0x000fc800078e0264 */
[----:B---3--:R-:W-:Y:S01]  /*6d20*/  IMAD.WIDE R98, R107, 0x4, R98 ;  /* 0x000000046b627825 */ /* 0x008fe200078e0262 */
[----:B------:R1:W-:Y:S03]  /*6d30*/  LDGSTS.E [R252+0x28400], [R100.64], !P4 ;  /* 0x2840000064fc7fae */ /* 0x0003e6000e121844 */
[----:B------:R-:W-:Y:S01]  /*6d40*/  IMAD.MOV.U32 R107, RZ, RZ, c[0x0][0x188] ;  /* 0x00006200ff6b7624 */ /* 0x000fe200078e00ff */
[----:B------:R3:W-:Y:S03]  /*6d50*/  LDGSTS.E [R252+0x28600], [R98.64], !P4 ;  /* 0x2860000062fc7fae */ /* 0x0007e6000e121844 */
[----:B-1----:R-:W-:-:S04]  /*6d60*/  IMAD.SHL.U32 R101, R107, 0x20, RZ ;  /* 0x000000206b657824 */ /* 0x002fc800078e00ff */
[----:B------:R-:W-:-:S04]  /*6d70*/  IMAD.WIDE R100, R101, 0x4, R250 ;  /* 0x0000000465647825 */ /* 0x000fc800078e02fa */
[----:B---3--:R-:W-:Y:S01]  /*6d80*/  IMAD.MOV.U32 R99, RZ, RZ, c[0x0][0x188] ;  /* 0x00006200ff637624 */ /* 0x008fe200078e00ff */
[----:B------:R1:W-:Y:S01]  /*6d90*/  LDGSTS.E [R252+0x2a000], [R100.64], !P2 ;  /* 0x2a00000064fc7fae */ /* 0x0003e2000d121844 */
[----:B------:R-:W-:Y:S02]  /*6da0*/  IADD3 R107, R0, -0x4e, RZ ;  /* 0xffffffb2006b7810 */ /* 0x000fe40007ffe0ff */
[----:B------:R-:W-:Y:S01]  /*6db0*/  IMAD.SHL.U32 R99, R99, 0x20, RZ ;  /* 0x0000002063637824 */ /* 0x000fe200078e00ff */
[----:B------:R-:W3:Y:S01]  /*6dc0*/  LDL.LU.64 R250, [R1+0xec0] ;  /* 0x000ec00001fa7983 */ /* 0x000ee20000300a00 */
[----:B------:R-:W-:Y:S01]  /*6dd0*/  ISETP.GE.U32.AND P4, PT, R107, 0x7fffff93, PT ;  /* 0x7fffff936b00780c */ /* 0x000fe20003f86070 */
[----:B-1----:R-:W-:-:S04]  /*6de0*/  IMAD.MOV.U32 R101, RZ, RZ, c[0x0][0x188] ;  /* 0x00006200ff657624 */ /* 0x002fc800078e00ff */
[----:B------:R-:W-:-:S04]  /*6df0*/  IMAD.SHL.U32 R101, R101, 0x20, RZ ;  /* 0x0000002065657824 */ /* 0x000fc800078e00ff */
[----:B------:R-:W-:-:S04]  /*6e00*/  IMAD.WIDE R100, R101, 0x4, R104 ;  /* 0x0000000465647825 */ /* 0x000fc800078e0268 */
[----:B--2---:R-:W-:-:S04]  /*6e10*/  IMAD.WIDE R102, R99, 0x4, R102 ;  /* 0x0000000463667825 */ /* 0x004fc800078e0266 */
[----:B------:R-:W-:Y:S01]  /*6e20*/  IMAD.WIDE R98, R99, 0x4, R108 ;  /* 0x0000000463627825 */ /* 0x000fe200078e026c */
[----:B------:R1:W-:Y:S04]  /*6e30*/  LDGSTS.E [R252+0x2a200], [R102.64], !P2 ;  /* 0x2a20000066fc7fae */ /* 0x0003e8000d121844 */
[----:B------:R-:W2:Y:S04]  /*6e40*/  LDL.LU.64 R108, [R1+0xeb8] ;  /* 0x000eb800016c7983 */ /* 0x000ea80000300a00 */
[----:B------:R-:W2:Y:S04]  /*6e50*/  LDL.LU R107, [R1+0xeb0] ;  /* 0x000eb000016b7983 */ /* 0x000ea80000300800 */
[----:B------:R-:W2:Y:S04]  /*6e60*/  LDL.LU.64 R104, [R1+0xea8] ;  /* 0x000ea80001687983 */ /* 0x000ea80000300a00 */
[----:B-1----:R-:W2:Y:S04]  /*6e70*/  LDL.LU.64 R102, [R1+0x20] ;  /* 0x0000200001667983 */ /* 0x002ea80000300a00 */
[----:B------:R1:W-:Y:S04]  /*6e80*/  LDGSTS.E [R252+0x2a400], [R98.64], !P2 ;  /* 0x2a40000062fc7fae */ /* 0x0003e8000d121844 */
[----:B------:R3:W-:Y:S01]  /*6e90*/  LDGSTS.E [R252+0x2a600], [R100.64], !P2 ;  /* 0x2a60000064fc7fae */ /* 0x0007e2000d121844 */
[----:B-1----:R-:W-:-:S02]  /*6ea0*/  IMAD.MOV.U32 R99, RZ, RZ, c[0x0][0x188] ;  /* 0x00006200ff637624 */ /* 0x002fc400078e00ff */
[----:B---3--:R-:W-:Y:S02]  /*6eb0*/  IMAD.MOV.U32 R101, RZ, RZ, c[0x0][0x188] ;  /* 0x00006200ff657624 */ /* 0x008fe400078e00ff */
[----:B------:R-:W-:-:S03]  /*6ec0*/  IMAD.SHL.U32 R99, R99, 0x20, RZ ;  /* 0x0000002063637824 */ /* 0x000fc600078e00ff */
[----:B------:R-:W-:Y:S01]  /*6ed0*/  SHF.L.U32 R101, R101, 0x5, RZ ;  /* 0x0000000565657819 */ /* 0x000fe200000006ff */
[----:B----4-:R-:W-:Y:S02]  /*6ee0*/  IMAD.WIDE R98, R99, 0x4, R110 ;  /* 0x0000000463627825 */ /* 0x010fe400078e026e */
[----:B------:R-:W3:Y:S04]  /*6ef0*/  LDL.LU.64 R110, [R1+0xea0] ;  /* 0x000ea000016e7983 */ /* 0x000ee80000300a00 */
[----:B------:R1:W-:Y:S01]  /*6f00*/  LDGSTS.E [R252+0x2c000], [R98.64], !P6 ;  /* 0x2c00000062fc7fae */ /* 0x0003e2000f121844 */
[----:B--2---:R-:W-:-:S04]  /*6f10*/  IMAD.WIDE R102, R101, 0x4, R102 ;  /* 0x0000000465667825 */ /* 0x004fc800078e0266 */
[----:B------:R-:W-:Y:S02]  /*6f20*/  IMAD.WIDE R100, R101, 0x4, R118 ;  /* 0x0000000465647825 */ /* 0x000fe400078e0276 */
[----:B------:R-:W2:Y:S02]  /*6f30*/  LDL.LU.64 R118, [R1+0xe98] ;  /* 0x000e980001767983 */ /* 0x000ea40000300a00 */
[----:B-1----:R-:W-:-:S04]  /*6f40*/  IMAD.MOV.U32 R99, RZ, RZ, c[0x0][0x188] ;  /* 0x00006200ff637624 */ /* 0x002fc800078e00ff */
[----:B------:R-:W-:Y:S01]  /*6f50*/  IMAD.SHL.U32 R99, R99, 0x20, RZ ;  /* 0x0000002063637824 */ /* 0x000fe200078e00ff */
[----:B------:R-:W-:-:S04]  /*6f60*/  IADD3 R0, R0, -0x52, RZ ;  /* 0xffffffae00007810 */ /* 0x000fc80007ffe0ff */
[----:B------:R-:W-:Y:S02]  /*6f70*/  ISETP.GE.U32.AND P2, PT, R0, 0x7fffff8f, PT ;  /* 0x7fffff8f0000780c */ /* 0x000fe40003f46070 */
[----:B------:R1:W5:Y:S04]  /*6f80*/  LDL.LU R0, [R1+0xe90] ;  /* 0x000e900001007983 */ /* 0x0003680000300800 */
[----:B------:R1:W5:Y:S01]  /*6f90*/  LDL.LU R252, [R1+0xe8c] ;  /* 0x000e8c0001fc7983 */ /* 0x0003620000300800 */
[----:B--2---:R-:W-:-:S03]  /*6fa0*/  IMAD.WIDE R98, R99, 0x4, R118 ;  /* 0x0000000463627825 */ /* 0x004fc600078e0276 */
[----:B------:R-:W2:Y:S02]  /*6fb0*/  S2R R119, SR_TID.X ;  /* 0x0000000000777919 */ /* 0x000ea40000002100 */
[----:B--2---:R-:W-:-:S05]  /*6fc0*/  LOP3.LUT R119, R119, 0x7f, RZ, 0xc0, !PT ;  /* 0x0000007f77777812 */ /* 0x004fca00078ec0ff */
[----:B------:R-:W-:-:S05]  /*6fd0*/  IMAD.SHL.U32 R119, R119, 0x4, RZ ;  /* 0x0000000477777824 */ /* 0x000fca00078e00ff */
[----:B------:R2:W-:Y:S04]  /*6fe0*/  LDGSTS.E [R119+0x2c200], [R102.64], !P6 ;  /* 0x2c20000066777fae */ /* 0x0005e8000f121844 */
[----:B------:R3:W-:Y:S04]  /*6ff0*/  LDGSTS.E [R119+0x2c400], [R100.64], !P6 ;  /* 0x2c40000064777fae */ /* 0x0007e8000f121844 */
[----:B------:R4:W-:Y:S01]  /*7000*/  LDGSTS.E [R119+0x2c600], [R98.64], !P6 ;  /* 0x2c60000062777fae */ /* 0x0009e2000f121844 */
[----:B--2---:R-:W-:-:S04]  /*7010*/  IMAD.MOV.U32 R103, RZ, RZ, c[0x0][0x188] ;  /* 0x00006200ff677624 */ /* 0x004fc800078e00ff */
[----:B------:R-:W-:-:S04]  /*7020*/  IMAD.SHL.U32 R102, R103, 0x20, RZ ;  /* 0x0000002067667824 */ /* 0x000fc800078e00ff */
[----:B----4-:R-:W-:-:S04]  /*7030*/  IMAD.WIDE R98, R102, 0x4, R104 ;  /* 0x0000000466627825 */ /* 0x010fc800078e0268 */
[----:B------:R-:W-:Y:S02]  /*7040*/  IMAD.SHL.U32 R105, R103, 0x20, RZ ;  /* 0x0000002067697824 */ /* 0x000fe400078e00ff */
[----:B---3--:R-:W-:-:S04]  /*7050*/  IMAD.WIDE R100, R102, 0x4, R110 ;  /* 0x0000000466647825 */ /* 0x008fc800078e026e */
[C---:B------:R-:W-:Y:S01]  /*7060*/  IMAD.WIDE R102, R105.reuse, 0x4, R106 ;  /* 0x0000000469667825 */ /* 0x040fe200078e026a */
[----:B------:R-:W2:Y:S04]  /*7070*/  S2R R110, SR_TID.X ;  /* 0x00000000006e7919 */ /* 0x000ea80000002100 */
[----:B------:R-:W3:Y:S01]  /*7080*/  LDL.LU.64 R106, [R1+0x110] ;  /* 0x00011000016a7983 */ /* 0x000ee20000300a00 */
[----:B------:R-:W-:-:S03]  /*7090*/  IMAD.WIDE R108, R105, 0x4, R108 ;  /* 0x00000004696c7825 */ /* 0x000fc600078e026c */
[----:B------:R4:W-:Y:S04]  /*70a0*/  LDGSTS.E [R119+0x2e000], [R100.64], !P0 ;  /* 0x2e00000064777fae */ /* 0x0009e8000c121844 */
[----:B------:R3:W-:Y:S04]  /*70b0*/  LDGSTS.E [R119+0x2e200], [R98.64], !P0 ;  /* 0x2e20000062777fae */ /* 0x0007e8000c121844 */
[----:B------:R1:W-:Y:S04]  /*70c0*/  LDGSTS.E [R119+0x2e400], [R102.64], !P0 ;  /* 0x2e40000066777fae */ /* 0x0003e8000c121844 */
[----:B----4-:R-:W4:Y:S01]  /*70d0*/  LDL.LU.64 R100, [R1+0x100] ;  /* 0x0001000001647983 */ /* 0x010f220000300a00 */
[----:B--2---:R-:W-:-:S03]  /*70e0*/  LOP3.LUT R110, R110, 0x7f, RZ, 0xc0, !PT ;  /* 0x0000007f6e6e7812 */ /* 0x004fc600078ec0ff */
[----:B------:R2:W-:Y:S02]  /*70f0*/  LDGSTS.E [R119+0x2e600], [R108.64], !P0 ;  /* 0x2e6000006c777fae */ /* 0x0005e4000c121844 */
[----:B------:R-:W-:Y:S02]  /*7100*/  IMAD.SHL.U32 R110, R110, 0x4, RZ ;  /* 0x000000046e6e7824 */ /* 0x000fe400078e00ff */
[----:B-1----:R-:W4:Y:S04]  /*7110*/  LDL.LU.64 R102, [R1+0x108] ;  /* 0x0001080001667983 */ /* 0x002f280000300a00 */
[----:B--2---:R-:W2:Y:S01]  /*7120*/  LDL.LU.64 R108, [R1] ;  /* 0x00000000016c7983 */ /* 0x004ea20000300a00 */
[----:B---3--:R-:W-:Y:S01]  /*7130*/  IMAD.WIDE R98, R105, 0x4, R106 ;  /* 0x0000000469627825 */ /* 0x008fe200078e026a */
[----:B------:R-:W-:-:S05]  /*7140*/  LOP3.LUT R107, R110, 0x20, RZ, 0x3c, !PT ;  /* 0x000000206e6b7812 */ /* 0x000fca00078e3cff */
[----:B------:R1:W-:Y:S04]  /*7150*/  LDGSTS.E [R107+0x20800], [R98.64], !P1 ;  /* 0x20800000626b7fae */ /* 0x0003e8000c921844 */
[----:B-1----:R-:W3:Y:S01]  /*7160*/  LDL.LU.64 R98, [R1+0xf8] ;  /* 0x0000f80001627983 */ /* 0x002ee20000300a00 */
[----:B----4-:R-:W-:-:S04]  /*7170*/  IMAD.WIDE R100, R105, 0x4, R100 ;  /* 0x0000000469647825 */ /* 0x010fc800078e0264 */
[----:B------:R-:W-:-:S05]  /*7180*/  IMAD.WIDE R102, R105, 0x4, R102 ;  /* 0x0000000469667825 */ /* 0x000fca00078e0266 */
[----:B------:R1:W-:Y:S04]  /*7190*/  LDGSTS.E [R107+0x20a00], [R102.64], !P1 ;  /* 0x20a00000666b7fae */ /* 0x0003e8000c921844 */
[----:B------:R4:W-:Y:S04]  /*71a0*/  LDGSTS.E [R107+0x20c00], [R100.64], !P1 ;  /* 0x20c00000646b7fae */ /* 0x0009e8000c921844 */
[----:B-1----:R-:W2:Y:S04]  /*71b0*/  LDL.LU.64 R102, [R1+0x88] ;  /* 0x0000880001667983 */ /* 0x002ea80000300a00 */
[----:B----4-:R-:W4:Y:S01]  /*71c0*/  LDL.LU.64 R100, [R1+0x90] ;  /* 0x0000900001647983 */ /* 0x010f220000300a00 */
[----:B---3--:R-:W-:-:S05]  /*71d0*/  IMAD.WIDE R98, R105, 0x4, R98 ;  /* 0x0000000469627825 */ /* 0x008fca00078e0262 */
[----:B------:R1:W-:Y:S04]  /*71e0*/  LDGSTS.E [R107+0x20e00], [R98.64], !P1 ;  /* 0x20e00000626b7fae */ /* 0x0003e8000c921844 */
[----:B-1----:R-:W3:Y:S01]  /*71f0*/  LDL.LU.64 R98, [R1+0x80] ;  /* 0x0000800001627983 */ /* 0x002ee20000300a00 */
[----:B--2---:R-:W-:-:S04]  /*7200*/  IMAD.WIDE R102, R105, 0x4, R102 ;  /* 0x0000000469667825 */ /* 0x004fc800078e0266 */
[----:B----4-:R-:W-:-:S05]  /*7210*/  IMAD.WIDE R100, R105, 0x4, R100 ;  /* 0x0000000469647825 */ /* 0x010fca00078e0264 */
[----:B------:R1:W-:Y:S04]  /*7220*/  LDGSTS.E [R107+0x22800], [R100.64], !P3 ;  /* 0x22800000646b7fae */ /* 0x0003e8000d921844 */
[----:B------:R2:W-:Y:S04]  /*7230*/  LDGSTS.E [R107+0x22a00], [R102.64], !P3 ;  /* 0x22a00000666b7fae */ /* 0x0005e8000d921844 */
[----:B-1----:R-:W4:Y:S04]  /*7240*/  LDL.LU.64 R100, [R1+0x78] ;  /* 0x0000780001647983 */ /* 0x002f280000300a00 */
[----:B--2---:R-:W2:Y:S01]  /*7250*/  LDL.LU.64 R102, [R1+0x8] ;  /* 0x0000080001667983 */ /* 0x004ea20000300a00 */
[----:B---3--:R-:W-:-:S05]  /*7260*/  IMAD.WIDE R98, R105, 0x4, R98 ;  /* 0x0000000469627825 */ /* 0x008fca00078e0262 */
[----:B------:R1:W-:Y:S04]  /*7270*/  LDGSTS.E [R107+0x22c00], [R98.64], !P3 ;  /* 0x22c00000626b7fae */ /* 0x0003e8000d921844 */
[----:B-1----:R-:W3:Y:S04]  /*7280*/  LDL.LU.64 R98, [R1+0x10] ;  /* 0x0000100001627983 */ /* 0x002ee80000300a00 */
[----:B------:R1:W-:Y:S04]  /*7290*/  STL [R1+0x380], RZ ;  /* 0x000380ff01007387 */ /* 0x0003e80000100800 */
        /* <DEDUP_REMOVED lines=127> */
[----:B------:R1:W-:Y:S04]  /*7a90*/  STL [R1], RZ ;  /* 0x000000ff01007387 */ /* 0x0003e80000100800 */
        /* <DEDUP_REMOVED lines=79> */
[----:B------:R1:W-:Y:S01]  /*7f90*/  STL [R1+0x6a0], RZ ;  /* 0x0006a0ff01007387 */ /* 0x0003e20000100800 */
[----:B----4-:R-:W-:-:S03]  /*7fa0*/  IMAD.WIDE R100, R105, 0x4, R100 ;  /* 0x0000000469647825 */ /* 0x010fc600078e0264 */
[----:B------:R1:W-:Y:S01]  /*7fb0*/  STL [R1+0x6a4], RZ ;  /* 0x0006a4ff01007387 */ /* 0x0003e20000100800 */
[----:B---3--:R-:W-:-:S03]  /*7fc0*/  IMAD.WIDE R98, R105, 0x4, R98 ;  /* 0x0000000469627825 */ /* 0x008fc600078e0262 */
[----:B------:R1:W-:Y:S04]  /*7fd0*/  STL [R1+0x6a8], RZ ;  /* 0x0006a8ff01007387 */ /* 0x0003e80000100800 */
[----:B------:R1:W-:Y:S01]  /*7fe0*/  STL [R1+0x6ac], RZ ;  /* 0x0006acff01007387 */ /* 0x0003e20000100800 */
[----:B------:R-:W-:-:S03]  /*7ff0*/  IMAD.MOV.U32 R118, RZ, RZ, c[0x0][0x180] ;  /* 0x00006000ff767624 */ /* 0x000fc600078e00ff */
[----:B------:R1:W-:Y:S04]  /*8000*/  STL [R1+0x680], RZ ;  /* 0x000680ff01007387 */ /* 0x0003e80000100800 */
[----:B------:R1:W-:Y:S01]  /*8010*/  STL [R1+0x684], RZ ;  /* 0x000684ff01007387 */ /* 0x0003e20000100800 */
[----:B--2---:R-:W-:-:S03]  /*8020*/  IMAD.WIDE R102, R105, 0x4, R102 ;  /* 0x0000000469667825 */ /* 0x004fc600078e0266 */
[----:B------:R1:W-:Y:S01]  /*8030*/  STL [R1+0x688], RZ ;  /* 0x000688ff01007387 */ /* 0x0003e20000100800 */
[----:B------:R-:W-:-:S03]  /*8040*/  IMAD.MOV.U32 R111, RZ, RZ, c[0x0][0x180] ;  /* 0x00006000ff6f7624 */ /* 0x000fc600078e00ff */
[----:B------:R-:W2:Y:S04]  /*8050*/  S2R R110, SR_TID.X ;  /* 0x00000000006e7919 */ /* 0x000ea80000002100 */
[----:B------:R1:W-:Y:S04]  /*8060*/  STL [R1+0x68c], RZ ;  /* 0x00068cff01007387 */ /* 0x0003e80000100800 */
[----:B------:R1:W-:Y:S01]  /*8070*/  STL [R1+0x670], RZ ;  /* 0x000670ff01007387 */ /* 0x0003e20000100800 */
[----:B------:R-:W-:-:S03]  /*8080*/  IADD3 R118, R118, -0x56, RZ ;  /* 0xffffffaa76767810 */ /* 0x000fc60007ffe0ff */
[----:B------:R3:W-:Y:S04]  /*8090*/  LDGSTS.E [R107+0x22e00], [R100.64], !P3 ;  /* 0x22e00000646b7fae */ /* 0x0007e8000d921844 */
[----:B------:R1:W-:Y:S04]  /*80a0*/  STL [R1+0x674], RZ ;  /* 0x000674ff01007387 */ /* 0x0003e80000100800 */
[----:B------:R4:W-:Y:S01]  /*80b0*/  LDGSTS.E [R107+0x24800], [R98.64], !P5 ;  /* 0x24800000626b7fae */ /* 0x0009e2000e921844 */
[----:B---3--:R-:W-:-:S03]  /*80c0*/  IMAD.WIDE R100, R105, 0x4, R108 ;  /* 0x0000000469647825 */ /* 0x008fc600078e026c */
[----:B------:R1:W-:Y:S04]  /*80d0*/  STL [R1+0x678], RZ ;  /* 0x000678ff01007387 */ /* 0x0003e80000100800 */
[----:B------:R1:W-:Y:S01]  /*80e0*/  STL [R1+0x67c], RZ ;  /* 0x00067cff01007387 */ /* 0x0003e20000100800 */
[----:B----4-:R-:W-:-:S03]  /*80f0*/  IMAD.WIDE R98, R105, 0x4, R250 ;  /* 0x0000000469627825 */ /* 0x010fc600078e02fa */
[----:B------:R1:W-:Y:S01]  /*8100*/  STL [R1+0x660], RZ ;  /* 0x000660ff01007387 */ /* 0x0003e20000100800 */
[----:B------:R-:W-:-:S03]  /*8110*/  IADD3 R104, R111, -0x5a, RZ ;  /* 0xffffffa66f687810 */ /* 0x000fc60007ffe0ff */
[----:B------:R1:W-:Y:S01]  /*8120*/  STL [R1+0x664], RZ ;  /* 0x000664ff01007387 */ /* 0x0003e20000100800 */
[----:B------:R-:W-:-:S03]  /*8130*/  ISETP.GE.U32.AND P6, PT, R118, 0x7fffff8b, PT ;  /* 0x7fffff8b7600780c */ /* 0x000fc60003fc6070 */
[----:B------:R3:W-:Y:S04]  /*8140*/  LDGSTS.E [R107+0x24a00], [R102.64], !P5 ;  /* 0x24a00000666b7fae */ /* 0x0007e8000e921844 */
[----:B------:R1:W-:Y:S04]  /*8150*/  STL [R1+0x668], RZ ;  /* 0x000668ff01007387 */ /* 0x0003e80000100800 */
[----:B------:R4:W-:Y:S04]  /*8160*/  LDGSTS.E [R107+0x24c00], [R100.64], !P5 ;  /* 0x24c00000646b7fae */ /* 0x0009e8000e921844 */
[----:B------:R1:W-:Y:S01]  /*8170*/  STL [R1+0x66c], RZ ;  /* 0x00066cff01007387 */ /* 0x0003e20000100800 */
[----:B---3--:R-:W-:-:S03]  /*8180*/  IMAD.WIDE R102, R105, 0x4, R190 ;  /* 0x0000000469667825 */ /* 0x008fc600078e02be */
[----:B------:R3:W-:Y:S01]  /*8190*/  LDGSTS.E [R107+0x24e00], [R98.64], !P5 ;  /* 0x24e00000626b7fae */ /* 0x0007e2000e921844 */
[----:B------:R-:W-:Y:S01]  /*81a0*/  ISETP.GE.U32.AND P0, PT, R104, 0x7fffff87, PT ;  /* 0x7fffff876800780c */ /* 0x000fe20003f06070 */
[----:B----4-:R-:W-:Y:S02]  /*81b0*/  IMAD.WIDE R100, R105, 0x4, R192 ;  /* 0x0000000469647825 */ /* 0x010fe400078e02c0 */
[----:B------:R1:W-:Y:S01]  /*81c0*/  STL [R1+0x630], RZ ;  /* 0x000630ff01007387 */ /* 0x0003e20000100800 */
[----:B------:R-:W-:-:S03]  /*81d0*/  IADD3 R104, R111, -0x5e, RZ ;  /* 0xffffffa26f687810 */ /* 0x000fc60007ffe0ff */
[----:B------:R1:W-:Y:S01]  /*81e0*/  STL [R1+0x634], RZ ;  /* 0x000634ff01007387 */ /* 0x0003e20000100800 */
[----:B------:R-:W-:-:S03]  /*81f0*/  IMAD.WIDE R182, R105, 0x4, R182 ;  /* 0x0000000469b67825 */ /* 0x000fc600078e02b6 */
[----:B------:R1:W-:Y:S01]  /*8200*/  STL [R1+0x638], RZ ;  /* 0x000638ff01007387 */ /* 0x0003e20000100800 */
[----:B---3--:R-:W-:-:S03]  /*8210*/  IMAD.WIDE R98, R105, 0x4, R186 ;  /* 0x0000000469627825 */ /* 0x008fc600078e02ba */
[----:B------:R1:W-:Y:S01]  /*8220*/  STL [R1+0x63c], RZ ;  /* 0x00063cff01007387 */ /* 0x0003e20000100800 */
[----:B------:R-:W-:-:S03]  /*8230*/  IMAD.WIDE R188, R105, 0x4, R188 ;  /* 0x0000000469bc7825 */ /* 0x000fc600078e02bc */
[----:B------:R1:W-:Y:S01]  /*8240*/  STL [R1+0x620], RZ ;  /* 0x000620ff01007387 */ /* 0x0003e20000100800 */
[----:B------:R-:W-:-:S03]  /*8250*/  IMAD.WIDE R178, R105, 0x4, R178 ;  /* 0x0000000469b27825 */ /* 0x000fc600078e02b2 */
[----:B------:R3:W-:Y:S01]  /*8260*/  LDGSTS.E [R107+0x26800], [R100.64], !P4 ;  /* 0x26800000646b7fae */ /* 0x0007e2000e121844 */
[----:B------:R-:W-:-:S03]  /*8270*/  IMAD.WIDE R184, R105, 0x4, R184 ;  /* 0x0000000469b87825 */ /* 0x000fc600078e02b8 */
[----:B------:R1:W-:Y:S01]  /*8280*/  STL [R1+0x624], RZ ;  /* 0x000624ff01007387 */ /* 0x0003e20000100800 */
[C---:B------:R-:W-:Y:S01]  /*8290*/  IMAD.WIDE R174, R105.reuse, 0x4, R174 ;  /* 0x0000000469ae7825 */ /* 0x040fe200078e02ae */
[----:B------:R-:W-:Y:S02]  /*82a0*/  ISETP.GE.U32.AND P1, PT, R104, 0x7fffff83, PT ;  /* 0x7fffff836800780c */ /* 0x000fe40003f26070 */
[----:B------:R4:W-:Y:S01]  /*82b0*/  LDGSTS.E [R107+0x26a00], [R98.64], !P4 ;  /* 0x26a00000626b7fae */ /* 0x0009e2000e121844 */
[----:B------:R-:W-:-:S03]  /*82c0*/  IMAD.WIDE R180, R105, 0x4, R180 ;  /* 0x0000000469b47825 */ /* 0x000fc600078e02b4 */
[----:B------:R1:W-:Y:S01]  /*82d0*/  STL [R1+0x628], RZ ;  /* 0x000628ff01007387 */ /* 0x0003e20000100800 */
[----:B------:R-:W-:-:S03]  /*82e0*/  IMAD.WIDE R170, R105, 0x4, R170 ;  /* 0x0000000469aa7825 */ /* 0x000fc600078e02aa */
[----:B------:R3:W-:Y:S01]  /*82f0*/  LDGSTS.E [R107+0x26c00], [R102.64], !P4 ;  /* 0x26c00000666b7fae */ /* 0x0007e2000e121844 */
[----:B------:R-:W-:-:S03]  /*8300*/  IMAD.WIDE R176, R105, 0x4, R176 ;  /* 0x0000000469b07825 */ /* 0x000fc600078e02b0 */
[----:B------:R1:W-:Y:S01]  /*8310*/  STL [R1+0x62c], RZ ;  /* 0x00062cff01007387 */ /* 0x0003e20000100800 */
[----:B------:R-:W-:-:S03]  /*8320*/  IMAD.WIDE R166, R105, 0x4, R166 ;  /* 0x0000000469a67825 */ /* 0x000fc600078e02a6 */
[----:B------:R3:W-:Y:S04]  /*8330*/  LDGSTS.E [R107+0x26e00], [R182.64], !P4 ;  /* 0x26e00000b66b7fae */ /* 0x0007e8000e121844 */
[----:B------:R1:W-:Y:S01]  /*8340*/  STL [R1+0x5d0], RZ ;  /* 0x0005d0ff01007387 */ /* 0x0003e20000100800 */
[----:B------:R-:W-:-:S03]  /*8350*/  IADD3 R104, R111, -0x43, RZ ;  /* 0xffffffbd6f687810 */ /* 0x000fc60007ffe0ff */
[----:B------:R3:W-:Y:S01]  /*8360*/  LDGSTS.E [R107+0x28800], [R188.64], !P2 ;  /* 0x28800000bc6b7fae */ /* 0x0007e2000d121844 */
[----:B------:R-:W-:-:S03]  /*8370*/  IMAD.WIDE R172, R105, 0x4, R172 ;  /* 0x0000000469ac7825 */ /* 0x000fc600078e02ac */
[----:B------:R1:W-:Y:S01]  /*8380*/  STL [R1+0x5d4], RZ ;  /* 0x0005d4ff01007387 */ /* 0x0003e20000100800 */
[----:B------:R-:W-:-:S03]  /*8390*/  IMAD.WIDE R162, R105, 0x4, R162 ;  /* 0x0000000469a27825 */ /* 0x000fc600078e02a2 */
[----:B------:R3:W-:Y:S04]  /*83a0*/  LDGSTS.E [R107+0x28a00], [R178.64], !P2 ;  /* 0x28a00000b26b7fae */ /* 0x0007e8000d121844 */
[----:B------:R1:W-:Y:S01]  /*83b0*/  STL [R1+0x5d8], RZ ;  /* 0x0005d8ff01007387 */ /* 0x0003e20000100800 */
[----:B------:R-:W-:-:S03]  /*83c0*/  IMAD.WIDE R168, R105, 0x4, R168 ;  /* 0x0000000469a87825 */ /* 0x000fc600078e02a8 */
[----:B------:R3:W-:Y:S04]  /*83d0*/  LDGSTS.E [R107+0x28c00], [R184.64], !P2 ;  /* 0x28c00000b86b7fae */ /* 0x0007e8000d121844 */
[----:B------:R1:W-:Y:S01]  /*83e0*/  STL [R1+0x5dc], RZ ;  /* 0x0005dcff01007387 */ /* 0x0003e20000100800 */
[----:B------:R-:W-:-:S03]  /*83f0*/  IMAD.WIDE R158, R105, 0x4, R158 ;  /* 0x00000004699e7825 */ /* 0x000fc600078e029e */
[----:B------:R3:W-:Y:S01]  /*8400*/  LDGSTS.E [R107+0x28e00], [R174.64], !P2 ;  /* 0x28e00000ae6b7fae */ /* 0x0007e2000d121844 */
[----:B--2---:R-:W-:-:S03]  /*8410*/  LOP3.LUT R110, R110, 0x7f, RZ, 0xc0, !PT ;  /* 0x0000007f6e6e7812 */ /* 0x004fc600078ec0ff */
[----:B------:R1:W-:Y:S01]  /*8420*/  STL [R1+0x1a0], RZ ;  /* 0x0001a0ff01007387 */ /* 0x0003e20000100800 */
[----:B------:R-:W-:-:S03]  /*8430*/  ISETP.GE.U32.AND P3, PT, R104, 0x7fffff9e, PT ;  /* 0x7fffff9e6800780c */ /* 0x000fc60003f66070 */
[----:B------:R3:W-:Y:S01]  /*8440*/  LDGSTS.E [R107+0x2a800], [R180.64], !P6 ;  /* 0x2a800000b46b7fae */ /* 0x0007e2000f121844 */
[----:B------:R-:W-:-:S03]  /*8450*/  IMAD.WIDE R164, R105, 0x4, R164 ;  /* 0x0000000469a47825 */ /* 0x000fc600078e02a4 */
        /* <DEDUP_REMOVED lines=11> */
[----:B------:R-:W-:-:S03]  /*8510*/  IMAD.SHL.U32 R110, R110, 0x4, RZ ;  /* 0x000000046e6e7824 */ /* 0x000fc600078e00ff */
[----:B------:R3:W-:Y:S04]  /*8520*/  LDGSTS.E [R107+0x2c800], [R172.64], !P0 ;  /* 0x2c800000ac6b7fae */ /* 0x0007e8000c121844 */
[----:B------:R1:W-:Y:S01]  /*8530*/  STL [R1+0x194], RZ ;  /* 0x000194ff01007387 */ /* 0x0003e20000100800 */
[----:B------:R-:W-:-:S03]  /*8540*/  ISETP.GE.U32.AND P5, PT, R104, 0x7fffff9a, PT ;  /* 0x7fffff9a6800780c */ /* 0x000fc60003fa6070 */
[----:B------:R3:W-:Y:S01]  /*8550*/  LDGSTS.E [R107+0x2ca00], [R162.64], !P0 ;  /* 0x2ca00000a26b7fae */ /* 0x0007e2000c121844 */
[----:B----4-:R-:W-:-:S03]  /*8560*/  IADD3 R98, R111, -0x4b, RZ ;  /* 0xffffffb56f627810 */ /* 0x010fc60007ffe0ff */
[----:B------:R1:W-:Y:S04]  /*8570*/  STL [R1+0x198], RZ ;  /* 0x000198ff01007387 */ /* 0x0003e80000100800 */
[----:B------:R3:W-:Y:S04]  /*8580*/  LDGSTS.E [R107+0x2cc00], [R168.64], !P0 ;  /* 0x2cc00000a86b7fae */ /* 0x0007e8000c121844 */
[----:B------:R1:W-:Y:S04]  /*8590*/  STL [R1+0x19c], RZ ;  /* 0x00019cff01007387 */ /* 0x0003e80000100800 */
[----:B------:R3:W-:Y:S04]  /*85a0*/  LDGSTS.E [R107+0x2ce00], [R158.64], !P0 ;  /* 0x2ce000009e6b7fae */ /* 0x0007e8000c121844 */
[----:B------:R1:W-:Y:S04]  /*85b0*/  STL [R1+0x5c0], RZ ;  /* 0x0005c0ff01007387 */ /* 0x0003e80000100800 */
[----:B------:R3:W-:Y:S04]  /*85c0*/  LDGSTS.E [R107+0x2e800], [R164.64], !P1 ;  /* 0x2e800000a46b7fae */ /* 0x0007e8000c921844 */
[----:B------:R1:W-:Y:S01]  /*85d0*/  STL [R1+0x5c4], RZ ;  /* 0x0005c4ff01007387 */ /* 0x0003e20000100800 */
[----:B------:R-:W-:-:S03]  /*85e0*/  ISETP.GE.U32.AND P4, PT, R98, 0x7fffff96, PT ;  /* 0x7fffff966200780c */ /* 0x000fc60003f86070 */
        /* <DEDUP_REMOVED lines=10> */
[----:B------:R1:W-:Y:S01]  /*8690*/  STL [R1+0x5b4], RZ ;  /* 0x0005b4ff01007387 */ /* 0x0003e20000100800 */
[----:B---3--:R-:W-:-:S03]  /*86a0*/  LOP3.LUT R107, R110, 0x40, RZ, 0x3c, !PT ;  /* 0x000000406e6b7812 */ /* 0x008fc600078e3cff */
[----:B------:R1:W-:Y:S01]  /*86b0*/  STL [R1+0x5b8], RZ ;  /* 0x0005b8ff01007387 */ /* 0x0003e20000100800 */
[----:B------:R-:W-:-:S03]  /*86c0*/  IMAD.WIDE R10, R105, 0x4, R10 ;  /* 0x00000004690a7825 */ /* 0x000fc600078e020a */
[----:B------:R1:W-:Y:S01]  /*86d0*/  STL [R1+0x5bc], RZ ;  /* 0x0005bcff01007387 */ /* 0x0003e20000100800 */
[----:B------:R-:W-:Y:S01]  /*86e0*/  IADD3 R98, R111, -0x4f, RZ ;  /* 0xffffffb16f627810 */ /* 0x000fe20007ffe0ff */
[C---:B------:R-:W-:Y:S02]  /*86f0*/  IMAD.WIDE R12, R105.reuse, 0x4, R12 ;  /* 0x00000004690c7825 */ /* 0x040fe400078e020c */
[----:B------:R1:W-:Y:S02]  /*8700*/  STL [R1+0x5a0], RZ ;  /* 0x0005a0ff01007387 */ /* 0x0003e40000100800 */
[C---:B------:R-:W-:Y:S02]  /*8710*/  IMAD.WIDE R14, R105.reuse, 0x4, R14 ;  /* 0x00000004690e7825 */ /* 0x040fe400078e020e */
[----:B------:R1:W-:Y:S02]  /*8720*/  STL [R1+0x5a4], RZ ;  /* 0x0005a4ff01007387 */ /* 0x0003e40000100800 */
[----:B------:R-:W-:-:S02]  /*8730*/  IMAD.WIDE R16, R105, 0x4, R16 ;  /* 0x0000000469107825 */ /* 0x000fc400078e0210 */
[----:B------:R2:W-:Y:S04]  /*8740*/  LDGSTS.E [R107+0x21000], [R2.64], !P3 ;  /* 0x21000000026b7fae */ /* 0x0005e8000d921844 */
[----:B------:R1:W-:Y:S01]  /*8750*/  STL [R1+0x5a8], RZ ;  /* 0x0005a8ff01007387 */ /* 0x0003e20000100800 */
[----:B------:R-:W-:-:S03]  /*8760*/  IMAD.WIDE R248, R105, 0x4, R248 ;  /* 0x0000000469f87825 */ /* 0x000fc600078e02f8 */
[----:B------:R3:W-:Y:S01]  /*8770*/  LDGSTS.E [R107+0x21200], [R4.64], !P3 ;  /* 0x21200000046b7fae */ /* 0x0007e2000d921844 */
[----:B------:R-:W-:-:S03]  /*8780*/  ISETP.GE.U32.AND P2, PT, R98, 0x7fffff92, PT ;  /* 0x7fffff926200780c */ /* 0x000fc60003f46070 */
[----:B------:R1:W-:Y:S01]  /*8790*/  STL [R1+0x5ac], RZ ;  /* 0x0005acff01007387 */ /* 0x0003e20000100800 */
[----:B------:R-:W-:-:S03]  /*87a0*/  IMAD.WIDE R246, R105, 0x4, R246 ;  /* 0x0000000469f67825 */ /* 0x000fc600078e02f6 */
[----:B------:R4:W-:Y:S01]  /*87b0*/  LDGSTS.E [R107+0x21400], [R6.64], !P3 ;  /* 0x21400000066b7fae */ /* 0x0009e2000d921844 */
[----:B------:R-:W-:-:S03]  /*87c0*/  IADD3 R98, R111, -0x53, RZ ;  /* 0xffffffad6f627810 */ /* 0x000fc60007ffe0ff */
[----:B------:R1:W-:Y:S01]  /*87d0*/  STL [R1+0x140], RZ ;  /* 0x000140ff01007387 */ /* 0x0003e20000100800 */
[----:B------:R-:W-:-:S03]  /*87e0*/  IMAD.WIDE R244, R105, 0x4, R244 ;  /* 0x0000000469f47825 */ /* 0x000fc600078e02f4 */
[----:B------:R4:W-:Y:S01]  /*87f0*/  LDGSTS.E [R107+0x21600], [R8.64], !P3 ;  /* 0x21600000086b7fae */ /* 0x0009e2000d921844 */
[----:B------:R-:W-:-:S03]  /*8800*/  IMAD.WIDE R242, R105, 0x4, R242 ;  /* 0x0000000469f27825 */ /* 0x000fc600078e02f2 */
[----:B------:R1:W-:Y:S01]  /*8810*/  STL [R1+0x144], RZ ;  /* 0x000144ff01007387 */ /* 0x0003e20000100800 */
[----:B------:R-:W-:-:S03]  /*8820*/  MOV R250, c[0x0][0x188] ;  /* 0x0000620000fa7a02 */ /* 0x000fc60000000f00 */
[----:B------:R4:W-:Y:S04]  /*8830*/  LDGSTS.E [R107+0x23000], [R10.64], !P5 ;  /* 0x230000000a6b7fae */ /* 0x0009e8000e921844 */
[----:B------:R1:W-:Y:S04]  /*8840*/  STL [R1+0x148], RZ ;  /* 0x000148ff01007387 */ /* 0x0003e80000100800 */
[----:B------:R4:W-:Y:S04]  /*8850*/  LDGSTS.E [R107+0x23200], [R12.64], !P5 ;  /* 0x232000000c6b7fae */ /* 0x0009e8000e921844 */
[----:B------:R1:W-:Y:S01]  /*8860*/  STL [R1+0x14c], RZ ;  /* 0x00014cff01007387 */ /* 0x0003e20000100800 */
[----:B------:R-:W-:-:S03]  /*8870*/  ISETP.GE.U32.AND P6, PT, R98, 0x7fffff8e, PT ;  /* 0x7fffff8e6200780c */ /* 0x000fc60003fc6070 */
[----:B------:R4:W-:Y:S04]  /*8880*/  LDGSTS.E [R107+0x23400], [R14.64], !P5 ;  /* 0x234000000e6b7fae */ /* 0x0009e8000e921844 */
[----:B------:R1:W-:Y:S01]  /*8890*/  STL [R1+0x590], RZ ;  /* 0x000590ff01007387 */ /* 0x0003e20000100800 */
[----:B------:R-:W-:-:S03]  /*88a0*/  IADD3 R98, R111, -0x57, RZ ;  /* 0xffffffa96f627810 */ /* 0x000fc60007ffe0ff */
[----:B------:R4:W-:Y:S04]  /*88b0*/  LDGSTS.E [R107+0x23600], [R16.64], !P5 ;  /* 0x23600000106b7fae */ /* 0x0009e8000e921844 */
        /* <DEDUP_REMOVED lines=9> */
[----:B--2---:R-:W-:-:S03]  /*8950*/  IADD3 R2, R111, -0x5f, RZ ;  /* 0xffffffa16f027810 */ /* 0x004fc60007ffe0ff */
[----:B------:R2:W-:Y:S01]  /*8960*/  STL [R1+0x474], RZ ;  /* 0x000474ff01007387 */ /* 0x0005e20000100800 */
[----:B------:R-:W-:-:S03]  /*8970*/  IADD3 R98, R111, -0x5b, RZ ;  /* 0xffffffa56f627810 */ /* 0x000fc60007ffe0ff */
[----:B------:R2:W-:Y:S01]  /*8980*/  STL [R1+0x478], RZ ;  /* 0x000478ff01007387 */ /* 0x0005e20000100800 */
[----:B------:R-:W-:-:S03]  /*8990*/  IMAD.WIDE R152, R105, 0x4, R152 ;  /* 0x0000000469987825 */ /* 0x000fc600078e0298 */
[----:B------:R2:W-:Y:S01]  /*89a0*/  STL [R1+0x47c], RZ ;  /* 0x00047cff01007387 */ /* 0x0005e20000100800 */
[----:B-1----:R-:W-:-:S03]  /*89b0*/  IMAD.SHL.U32 R243, R250, 0x20, RZ ;  /* 0x00000020faf37824 */ /* 0x002fc600078e00ff */
[----:B------:R2:W-:Y:S01]  /*89c0*/  STL [R1+0x100], RZ ;  /* 0x000100ff01007387 */ /* 0x0005e20000100800 */
[----:B------:R-:W-:-:S03]  /*89d0*/  IMAD.WIDE R146, R243, 0x4, R146 ;  /* 0x00000004f3927825 */ /* 0x000fc600078e0292 */
[----:B------:R2:W-:Y:S01]  /*89e0*/  STL [R1+0x104], RZ ;  /* 0x000104ff01007387 */ /* 0x0005e20000100800 */
[C---:B------:R-:W-:Y:S01]  /*89f0*/  IMAD.WIDE R150, R243.reuse, 0x4, R150 ;  /* 0x00000004f3967825 */ /* 0x040fe200078e0296 */
[----:B------:R-:W-:Y:S02]  /*8a00*/  ISETP.GE.U32.AND P3, PT, R2, 0x7fffff82, PT ;  /* 0x7fffff820200780c */ /* 0x000fe40003f66070 */
[----:B------:R2:W-:Y:S01]  /*8a10*/  STL [R1+0x108], RZ ;  /* 0x000108ff01007387 */ /* 0x0005e20000100800 */
[----:B------:R-:W-:Y:S01]  /*8a20*/  IMAD.WIDE R142, R243, 0x4, R142 ;  /* 0x00000004f38e7825 */ /* 0x000fe200078e028e */
[----:B------:R-:W-:Y:S02]  /*8a30*/  ISETP.GE.U32.AND P1, PT, R98, 0x7fffff86, PT ;  /* 0x7fffff866200780c */ /* 0x000fe40003f26070 */
[----:B------:R2:W-:Y:S01]  /*8a40*/  STL [R1+0x10c], RZ ;  /* 0x00010cff01007387 */ /* 0x0005e20000100800 */
[----:B------:R-:W-:Y:S01]  /*8a50*/  IADD3 R2, R111, -0x44, RZ ;  /* 0xffffffbc6f027810 */ /* 0x000fe20007ffe0ff */
[----:B------:R-:W-:-:S02]  /*8a60*/  IMAD.WIDE R148, R243, 0x4, R148 ;  /* 0x00000004f3947825 */ /* 0x000fc400078e0294 */
[----:B------:R2:W-:Y:S02]  /*8a70*/  STL [R1+0x230], RZ ;  /* 0x000230ff01007387 */ /* 0x0005e40000100800 */
[C---:B------:R-:W-:Y:S02]  /*8a80*/  IMAD.WIDE R138, R243.reuse, 0x4, R138 ;  /* 0x00000004f38a7825 */ /* 0x040fe400078e028a */
[----:B------:R-:W1:Y:S02]  /*8a90*/  S2R R105, SR_TID.X ;  /* 0x0000000000697919 */ /* 0x000e640000002100 */
[C---:B------:R-:W-:Y:S02]  /*8aa0*/  IMAD.WIDE R144, R243.reuse, 0x4, R144 ;  /* 0x00000004f3907825 */ /* 0x040fe400078e0290 */
[----:B------:R2:W-:Y:S01]  /*8ab0*/  STL [R1+0x234], RZ ;  /* 0x000234ff01007387 */ /* 0x0005e20000100800 */
[----:B------:R-:W-:Y:S01]  /*8ac0*/  ISETP.GE.U32.AND P5, PT, R2, 0x7fffff9d, PT ;  /* 0x7fffff9d0200780c */ /* 0x000fe20003fa6070 */
[----:B------:R-:W-:-:S02]  /*8ad0*/  IMAD.WIDE R134, R243, 0x4, R134 ;  /* 0x00000004f3867825 */ /* 0x000fc400078e0286 */
[----:B------:R1:W-:Y:S04]  /*8ae0*/  LDGSTS.E [R107+0x27000], [R152.64], !P2 ;  /* 0x27000000986b7fae */ /* 0x0003e8000d121844 */
        /* <DEDUP_REMOVED lines=41> */
[----:B------:R1:W-:Y:S01]  /*8d80*/  LDGSTS.E [R107+0x2d000], [R132.64], !P1 ;  /* 0x2d000000846b7fae */ /* 0x0003e2000c921844 */
[----:B------:R-:W-:-:S03]  /*8d90*/  LOP3.LUT R110, R110, 0x60, RZ, 0x3c, !PT ;  /* 0x000000606e6e7812 */ /* 0x000fc600078e3cff */
        /* <DEDUP_REMOVED lines=9> */
[----:B------:R-:W-:-:S03]  /*8e30*/  IMAD.MOV.U32 R106, RZ, RZ, c[0x0][0x180] ;  /* 0x00006000ff6a7624 */ /* 0x000fc600078e00ff */
        /* <DEDUP_REMOVED lines=17> */
[----:B-1----:R-:W-:-:S03]  /*8f50*/  LOP3.LUT R251, R105, 0x1f, RZ, 0xc0, !PT ;  /* 0x0000001f69fb7812 */ /* 0x002fc600078ec0ff */
[----:B------:R1:W-:Y:S01]  /*8f60*/  STL [R1+0x248], RZ ;  /* 0x000248ff01007387 */ /* 0x0003e20000100800 */
[----:B------:R-:W-:Y:S01]  /*8f70*/  IADD3 R106, R106, -0x40, RZ ;  /* 0xffffffc06a6a7810 */ /* 0x000fe20007ffe0ff */
[C---:B------:R-:W-:Y:S02]  /*8f80*/  IMAD.WIDE R240, R243.reuse, 0x4, R240 ;  /* 0x00000004f3f07825 */ /* 0x040fe400078e02f0 */
[----:B------:R2:W-:Y:S04]  /*8f90*/  LDGSTS.E [R110+0x21a00], [R84.64], !P5 ;  /* 0x21a00000546e7fae */ /* 0x0005e8000e921844 */
        /* <DEDUP_REMOVED lines=8> */
[----:B------:R-:W-:-:S03]  /*9020*/  ISETP.GE.AND P1, PT, R251, R106, PT ;  /* 0x0000006afb00720c */ /* 0x000fc60003f26270 */
        /* <DEDUP_REMOVED lines=13> */
[----:B---3--:R-:W-:-:S03]  /*9100*/  SEL R4, RZ, 0x4, P1 ;  /* 0x00000004ff047807 */ /* 0x008fc60000800000 */
[----:B------:R3:W-:Y:S01]  /*9110*/  LDGSTS.E [R110+0x25800], [R240.64], !P2 ;  /* 0x25800000f06e7fae */ /* 0x0007e2000d121844 */
[----:B------:R-:W-:-:S03]  /*9120*/  IMAD.WIDE R208, R243, 0x4, R208 ;  /* 0x00000004f3d07825 */ /* 0x000fc600078e02d0 */
[----:B------:R1:W-:Y:S01]  /*9130*/  STL [R1+0x528], RZ ;  /* 0x000528ff01007387 */ /* 0x0003e20000100800 */
[----:B------:R-:W-:-:S03]  /*9140*/  IMAD.MOV.U32 R193, RZ, RZ, 0x1f ;  /* 0x0000001fffc17424 */ /* 0x000fc600078e00ff */
[----:B------:R2:W-:Y:S01]  /*9150*/  LDGSTS.E [R110+0x25a00], [R194.64], !P2 ;  /* 0x25a00000c26e7fae */ /* 0x0005e2000d121844 */
[----:B------:R-:W-:-:S03]  /*9160*/  IADD3 R3, R111, -0x5c, RZ ;  /* 0xffffffa46f037810 */ /* 0x000fc60007ffe0ff */
[----:B------:R1:W-:Y:S01]  /*9170*/  STL [R1+0x52c], RZ ;  /* 0x00052cff01007387 */ /* 0x0003e20000100800 */
[----:B------:R-:W-:Y:S01]  /*9180*/  ISETP.GE.U32.AND P1, PT, R2, 0x7fffff89, PT ;  /* 0x7fffff890200780c */ /* 0x000fe20003f26070 */
[C---:B------:R-:W-:Y:S02]  /*9190*/  IMAD.WIDE R210, R243.reuse, 0x4, R210 ;  /* 0x00000004f3d27825 */ /* 0x040fe400078e02d2 */
[----:B------:R2:W-:Y:S04]  /*91a0*/  LDGSTS.E [R110+0x25c00], [R196.64], !P2 ;  /* 0x25c00000c46e7fae */ /* 0x0005e8000d121844 */
[----:B------:R1:W-:Y:S01]  /*91b0*/  STL [R1+0x400], RZ ;  /* 0x000400ff01007387 */ /* 0x0003e20000100800 */
[----:B------:R-:W-:-:S03]  /*91c0*/  IMAD.WIDE R212, R243, 0x4, R212 ;  /* 0x00000004f3d47825 */ /* 0x000fc600078e02d4 */
[----:B------:R2:W-:Y:S01]  /*91d0*/  LDGSTS.E [R110+0x25e00], [R198.64], !P2 ;  /* 0x25e00000c66e7fae */ /* 0x0005e2000d121844 */
[----:B------:R-:W-:-:S03]  /*91e0*/  IMAD.WIDE R214, R243, 0x4, R214 ;  /* 0x00000004f3d67825 */ /* 0x000fc600078e02d6 */
[----:B------:R1:W-:Y:S04]  /*91f0*/  STL [R1+0x404], RZ ;  /* 0x000404ff01007387 */ /* 0x0003e80000100800 */
[----:B------:R2:W-:Y:S04]  /*9200*/  LDGSTS.E [R110+0x27800], [R200.64], !P6 ;  /* 0x27800000c86e7fae */ /* 0x0005e8000f121844 */
[----:B------:R1:W-:Y:S01]  /*9210*/  STL [R1+0x408], RZ ;  /* 0x000408ff01007387 */ /* 0x0003e20000100800 */
[----:B------:R-:W-:-:S03]  /*9220*/  ISETP.GE.U32.AND P5, PT, R3, 0x7fffff85, PT ;  /* 0x7fffff850300780c */ /* 0x000fc60003fa6070 */
[----:B------:R2:W-:Y:S01]  /*9230*/  LDGSTS.E [R110+0x27a00], [R202.64], !P6 ;  /* 0x27a00000ca6e7fae */ /* 0x0005e2000f121844 */
[----:B---3--:R-:W-:-:S03]  /*9240*/  IADD3 R241, R111, -0x60, RZ ;  /* 0xffffffa06ff17810 */ /* 0x008fc60007ffe0ff */
[----:B------:R1:W-:Y:S01]  /*9250*/  STL [R1+0x40c], RZ ;  /* 0x00040cff01007387 */ /* 0x0003e20000100800 */
[----:B------:R-:W-:-:S03]  /*9260*/  IADD3 R193, R193, c[0x0][0x180], RZ ;  /* 0x00006000c1c17a10 */ /* 0x000fc60007ffe0ff */
[----:B------:R2:W-:Y:S04]  /*9270*/  LDGSTS.E [R110+0x27c00], [R204.64], !P6 ;  /* 0x27c00000cc6e7fae */ /* 0x0005e8000f121844 */
[----:B------:R1:W-:Y:S04]  /*9280*/  STL [R1+0x390], RZ ;  /* 0x000390ff01007387 */ /* 0x0003e80000100800 */
[----:B------:R2:W-:Y:S04]  /*9290*/  LDGSTS.E [R110+0x27e00], [R206.64], !P6 ;  /* 0x27e00000ce6e7fae */ /* 0x0005e8000f121844 */
[----:B------:R1:W-:Y:S04]  /*92a0*/  STL [R1+0x394], RZ ;  /* 0x000394ff01007387 */ /* 0x0003e80000100800 */
[----:B------:R2:W-:Y:S04]  /*92b0*/  LDGSTS.E [R110+0x29800], [R208.64], !P0 ;  /* 0x29800000d06e7fae */ /* 0x0005e8000c121844 */
[----:B------:R1:W-:Y:S01]  /*92c0*/  STL [R1+0x398], RZ ;  /* 0x000398ff01007387 */ /* 0x0003e20000100800 */
[----:B------:R-:W-:-:S03]  /*92d0*/  IMAD.WIDE R216, R243, 0x4, R216 ;  /* 0x00000004f3d87825 */ /* 0x000fc600078e02d8 */
[----:B------:R2:W-:Y:S04]  /*92e0*/  LDGSTS.E [R110+0x29a00], [R210.64], !P0 ;  /* 0x29a00000d26e7fae */ /* 0x0005e8000c121844 */
[----:B------:R1:W-:Y:S01]  /*92f0*/  STL [R1+0x39c], RZ ;  /* 0x00039cff01007387 */ /* 0x0003e20000100800 */
[----:B------:R-:W-:-:S03]  /*9300*/  ISETP.GT.AND P3, PT, R193, 0x5f, PT ;  /* 0x0000005fc100780c */ /* 0x000fc60003f64270 */
[----:B------:R2:W-:Y:S01]  /*9310*/  LDGSTS.E [R110+0x29c00], [R212.64], !P0 ;  /* 0x29c00000d46e7fae */ /* 0x0005e2000c121844 */
[----:B------:R-:W-:-:S03]  /*9320*/  IMAD.WIDE R218, R243, 0x4, R218 ;  /* 0x00000004f3da7825 */ /* 0x000fc600078e02da */
[----:B------:R1:W-:Y:S01]  /*9330*/  STL [R1+0x210], RZ ;  /* 0x000210ff01007387 */ /* 0x0003e20000100800 */
[----:B------:R-:W-:-:S03]  /*9340*/  IMAD.WIDE R220, R243, 0x4, R220 ;  /* 0x00000004f3dc7825 */ /* 0x000fc600078e02dc */
[----:B------:R2:W-:Y:S01]  /*9350*/  LDGSTS.E [R110+0x29e00], [R214.64], !P0 ;  /* 0x29e00000d66e7fae */ /* 0x0005e2000c121844 */
[----:B------:R-:W-:-:S03]  /*9360*/  ISETP.GE.U32.AND P0, PT, R241, 0x7fffff81, PT ;  /* 0x7fffff81f100780c */ /* 0x000fc60003f06070 */
[----:B------:R1:W-:Y:S01]  /*9370*/  STL [R1+0x214], RZ ;  /* 0x000214ff01007387 */ /* 0x0003e20000100800 */
[----:B------:R-:W-:-:S03]  /*9380*/  IMAD.WIDE R222, R243, 0x4, R222 ;  /* 0x00000004f3de7825 */ /* 0x000fc600078e02de */
[----:B------:R1:W-:Y:S01]  /*9390*/  STL [R1+0x218], RZ ;  /* 0x000218ff01007387 */ /* 0x0003e20000100800 */
[----:B------:R-:W-:-:S03]  /*93a0*/  IMAD.WIDE R224, R243, 0x4, R224 ;  /* 0x00000004f3e07825 */ /* 0x000fc600078e02e0 */
[----:B------:R1:W-:Y:S01]  /*93b0*/  STL [R1+0x21c], RZ ;  /* 0x00021cff01007387 */ /* 0x0003e20000100800 */
[----:B------:R-:W-:-:S03]  /*93c0*/  SEL R4, R4, RZ, P3 ;  /* 0x000000ff04047207 */ /* 0x000fc60001800000 */
[----:B------:R1:W-:Y:S01]  /*93d0*/  STL [R1+0x200], RZ ;  /* 0x000200ff01007387 */ /* 0x0003e20000100800 */
[----:B------:R-:W-:-:S03]  /*93e0*/  IMAD.WIDE R226, R243, 0x4, R226 ;  /* 0x00000004f3e27825 */ /* 0x000fc600078e02e2 */
[----:B------:R1:W-:Y:S01]  /*93f0*/  STL [R1+0x204], RZ ;  /* 0x000204ff01007387 */ /* 0x0003e20000100800 */
[----:B------:R-:W-:-:S03]  /*9400*/  IMAD.WIDE R228, R243, 0x4, R228 ;  /* 0x00000004f3e47825 */ /* 0x000fc600078e02e4 */
[----:B------:R1:W-:Y:S01]  /*9410*/  STL [R1+0x208], RZ ;  /* 0x000208ff01007387 */ /* 0x0003e20000100800 */
[----:B------:R-:W-:-:S03]  /*9420*/  IMAD.WIDE R230, R243, 0x4, R230 ;  /* 0x00000004f3e67825 */ /* 0x000fc600078e02e6 */
[----:B------:R2:W-:Y:S01]  /*9430*/  LDGSTS.E [R110+0x2b800], [R216.64], !P1 ;  /* 0x2b800000d86e7fae */ /* 0x0005e2000c921844 */
[----:B------:R-:W-:-:S03]  /*9440*/  IMAD.WIDE R232, R243, 0x4, R232 ;  /* 0x00000004f3e87825 */ /* 0x000fc600078e02e8 */
[----:B------:R1:W-:Y:S01]  /*9450*/  STL [R1+0x20c], RZ ;  /* 0x00020cff01007387 */ /* 0x0003e20000100800 */
[----:B------:R-:W-:-:S03]  /*9460*/  ISETP.NE.U32.AND P3, PT, R4, RZ, PT ;  /* 0x000000ff0400720c */ /* 0x000fc60003f65070 */
[----:B------:R2:W-:Y:S01]  /*9470*/  LDGSTS.E [R110+0x2ba00], [R218.64], !P1 ;  /* 0x2ba00000da6e7fae */ /* 0x0005e2000c921844 */
[----:B------:R-:W-:-:S03]  /*9480*/  IMAD.WIDE R234, R243, 0x4, R234 ;  /* 0x00000004f3ea7825 */ /* 0x000fc600078e02ea */
[----:B------:R1:W-:Y:S01]  /*9490*/  STL [R1+0x330], RZ ;  /* 0x000330ff01007387 */ /* 0x0003e20000100800 */
[----:B------:R-:W-:Y:S01]  /*94a0*/  IMAD.MOV.U32 R111, RZ, RZ, c[0x0][0x18c] ;  /* 0x00006300ff6f7624 */ /* 0x000fe200078e00ff */
[----:B------:R-:W-:Y:S02]  /*94b0*/  LOP3.LUT R105, R105, 0x60, RZ, 0xc0, !PT ;  /* 0x0000006069697812 */ /* 0x000fe400078ec0ff */
[----:B------:R2:W-:Y:S01]  /*94c0*/  LDGSTS.E [R110+0x2bc00], [R220.64], !P1 ;  /* 0x2bc00000dc6e7fae */ /* 0x0005e2000c921844 */
[----:B------:R-:W-:-:S03]  /*94d0*/  IMAD.WIDE R236, R243, 0x4, R236 ;  /* 0x00000004f3ec7825 */ /* 0x000fc600078e02ec */
[----:B------:R1:W-:Y:S01]  /*94e0*/  STL [R1+0x334], RZ ;  /* 0x000334ff01007387 */ /* 0x0003e20000100800 */
[----:B------:R-:W-:-:S03]  /*94f0*/  IMAD.WIDE R238, R243, 0x4, R238 ;  /* 0x00000004f3ee7825 */ /* 0x000fc600078e02ee */
[----:B------:R2:W-:Y:S04]  /*9500*/  LDGSTS.E [R110+0x2be00], [R222.64], !P1 ;  /* 0x2be00000de6e7fae */ /* 0x0005e8000c921844 */
[----:B------:R1:W-:Y:S04]  /*9510*/  STL [R1+0x338], RZ ;  /* 0x000338ff01007387 */ /* 0x0003e80000100800 */
[----:B------:R2:W-:Y:S04]  /*9520*/  LDGSTS.E [R110+0x2d800], [R224.64], !P5 ;  /* 0x2d800000e06e7fae */ /* 0x0005e8000e921844 */
[----:B------:R1:W-:Y:S01]  /*9530*/  STL [R1+0x33c], RZ ;  /* 0x00033cff01007387 */ /* 0x0003e20000100800 */
[----:B------:R-:W-:-:S03]  /*9540*/  IMAD.SHL.U32 R111, R111, 0x20, RZ ;  /* 0x000000206f6f7824 */ /* 0x000fc600078e00ff */
[----:B------:R2:W-:Y:S01]  /*9550*/  LDGSTS.E [R110+0x2da00], [R226.64], !P5 ;  /* 0x2da00000e26e7fae */ /* 0x0005e2000e921844 */
[----:B------:R-:W-:-:S03]  /*9560*/  SHF.R.U32.HI R105, RZ, 0x1, R105 ;  /* 0x00000001ff697819 */ /* 0x000fc60000011669 */
[----:B------:R1:W-:Y:S04]  /*9570*/  STL [R1+0x2e0], RZ ;  /* 0x0002e0ff01007387 */ /* 0x0003e80000100800 */
        /* <DEDUP_REMOVED lines=17> */
[----:B--2---:R-:W-:-:S03]  /*9690*/  LOP3.LUT R110, R119, R105, RZ, 0x3c, !PT ;  /* 0x00000069776e7212 */ /* 0x004fc600078e3cff */
[----:B------:R1:W-:Y:S01]  /*96a0*/  STL [R1+0x2c0], RZ ;  /* 0x0002c0ff01007387 */ /* 0x0003e20000100800 */
[----:B------:R-:W-:-:S03]  /*96b0*/  IMAD.WIDE R44, R111, 0x4, R44 ;  /* 0x000000046f2c7825 */ /* 0x000fc600078e022c */
[----:B------:R1:W-:Y:S01]  /*96c0*/  STL [R1+0x2c4], RZ ;  /* 0x0002c4ff01007387 */ /* 0x0003e20000100800 */
[----:B------:R-:W-:-:S03]  /*96d0*/  IMAD.WIDE R42, R111, 0x4, R42 ;  /* 0x000000046f2a7825 */ /* 0x000fc600078e022a */
[----:B------:R1:W-:Y:S01]  /*96e0*/  STL [R1+0x2c8], RZ ;  /* 0x0002c8ff01007387 */ /* 0x0003e20000100800 */
[----:B------:R-:W-:-:S03]  /*96f0*/  IMAD.WIDE R40, R111, 0x4, R40 ;  /* 0x000000046f287825 */ /* 0x000fc600078e0228 */
[----:B------:R-:W0:Y:S01]  /*9700*/  LDGDEPBAR ;  /* 0x00000000000079af */ /* 0x000e220000000000 */
[----:B------:R-:W-:-:S03]  /*9710*/  IMAD.WIDE R38, R111, 0x4, R38 ;  /* 0x000000046f267825 */ /* 0x000fc600078e0226 */
[----:B------:R1:W-:Y:S01]  /*9720*/  STL [R1+0x2cc], RZ ;  /* 0x0002ccff01007387 */ /* 0x0003e20000100800 */
[----:B------:R-:W-:-:S03]  /*9730*/  IMAD.WIDE R36, R111, 0x4, R36 ;  /* 0x000000046f247825 */ /* 0x000fc600078e0224 */
[----:B------:R2:W-:Y:S04]  /*9740*/  LDGSTS.E [R110+0x38000], [R20.64], P3 ;  /* 0x38000000146e7fae */ /* 0x0005e80009921844 */
        /* <DEDUP_REMOVED lines=11> */
[----:B------:R2:W-:Y:S01]  /*9800*/  LDGSTS.E [R110+0x39000], [R44.64], P3 ;  /* 0x390000002c6e7fae */ /* 0x0005e20009921844 */
[----:B------:R-:W-:-:S03]  /*9810*/  LOP3.LUT R119, R119, R105, RZ, 0x3c, !PT ;  /* 0x0000006977777212 */ /* 0x000fc600078e3cff */
        /* <DEDUP_REMOVED lines=12> */
[----:B------:R-:W-:-:S03]  /*98e0*/  LOP3.LUT R119, R119, 0x40, RZ, 0x3c, !PT ;  /* 0x0000004077777812 */ /* 0x000fc600078e3cff */
        /* <DEDUP_REMOVED lines=24> */
[----:B------:R-:W-:-:S03]  /*9a70*/  IMAD.WIDE R64, R111, 0x4, R64 ;  /* 0x000000046f407825 */ /* 0x000fc600078e0240 */
[----:B------:R1:W-:Y:S01]  /*9a80*/  LDGSTS.E [R119+0x38600], [R78.64], P3 ;  /* 0x386000004e777fae */ /* 0x0003e20009921844 */
[----:B------:R-:W-:-:S03]  /*9a90*/  ISETP.GE.AND P0, PT, R193, 0x20, PT ;  /* 0x00000020c100780c */ /* 0x000fc60003f06270 */
[----:B------:R1:W-:Y:S01]  /*9aa0*/  LDGSTS.E [R119+0x38a00], [R18.64], P3 ;  /* 0x38a0000012777fae */ /* 0x0003e20009921844 */
[----:B------:R-:W-:-:S03]  /*9ab0*/  IMAD.WIDE R62, R111, 0x4, R62 ;  /* 0x000000046f3e7825 */ /* 0x000fc600078e023e */
        /* <DEDUP_REMOVED lines=18> */
[----:B-1----:R-:W-:-:S03]  /*9be0*/  CS2R R28, SRZ ;  /* 0x00000000001c7805 */ /* 0x002fc6000001ff00 */
[----:B------:R-:W0:Y:S01]  /*9bf0*/  LDGDEPBAR ;  /* 0x00000000000079af */ /* 0x000e220000000000 */
[----:B------:R-:W-:Y:S01]  /*9c00*/  CS2R R30, SRZ ;  /* 0x00000000001e7805 */ /* 0x000fe2000001ff00 */
        /* <DEDUP_REMOVED lines=11> */
[----:B--2---:R-:W-:Y:S01]  /*9cc0*/  CS2R R118, SRZ ;  /* 0x0000000000767805 */ /* 0x004fe2000001ff00 */
[----:B------:R-:W-:Y:S01]  /*9cd0*/  CS2R R60, SRZ ;  /* 0x00000000003c7805 */ /* 0x000fe2000001ff00 */
[----:B------:R-:W-:Y:S01]  /*9ce0*/  CS2R R62, SRZ ;  /* 0x00000000003e7805 */ /* 0x000fe2000001ff00 */
[----:B------:R-:W-:Y:S01]  /*9cf0*/  CS2R R56, SRZ ;  /* 0x0000000000387805 */ /* 0x000fe2000001ff00 */
[----:B------:R-:W-:Y:S01]  /*9d00*/  CS2R R58, SRZ ;  /* 0x00000000003a7805 */ /* 0x000fe2000001ff00 */
[----:B------:R-:W-:Y:S01]  /*9d10*/  CS2R R52, SRZ ;  /* 0x0000000000347805 */ /* 0x000fe2000001ff00 */
[----:B------:R-:W-:Y:S01]  /*9d20*/  CS2R R54, SRZ ;  /* 0x0000000000367805 */ /* 0x000fe2000001ff00 */
[----:B------:R-:W-:Y:S01]  /*9d30*/  CS2R R48, SRZ ;  /* 0x0000000000307805 */ /* 0x000fe2000001ff00 */
[----:B---3--:R-:W-:Y:S01]  /*9d40*/  CS2R R50, SRZ ;  /* 0x0000000000327805 */ /* 0x008fe2000001ff00 */
        /* <DEDUP_REMOVED lines=43> */
[----:B----4-:R-:W-:Y:S01]  /*a000*/  CS2R R106, SRZ ;  /* 0x00000000006a7805 */ /* 0x010fe2000001ff00 */
        /* <DEDUP_REMOVED lines=14> */
[----:B------:R-:W-:Y:S05]  /*a0f0*/  @!P0 BRA `(.L_x_0) ;  /* 0x00018dd000008947 */ /* 0x000fea0003800000 */
[----:B------:R-:W2:Y:S04]  /*a100*/  LDL.LU R175, [R1+0x1c4] ;  /* 0x0001c40001af7983 */ /* 0x000ea80000300800 */
[----:B------:R-:W3:Y:S04]  /*a110*/  LDL.LU R184, [R1+0x1c8] ;  /* 0x0001c80001b87983 */ /* 0x000ee80000300800 */
[----:B------:R-:W4:Y:S04]  /*a120*/  LDL.LU R185, [R1+0x1cc] ;  /* 0x0001cc0001b97983 */ /* 0x000f280000300800 */
[----:B------:R-:W4:Y:S04]  /*a130*/  LDL.LU R178, [R1+0x1d0] ;  /* 0x0001d00001b27983 */ /* 0x000f280000300800 */
[----:B------:R-:W4:Y:S04]  /*a140*/  LDL.LU R179, [R1+0x1d4] ;  /* 0x0001d40001b37983 */ /* 0x000f280000300800 */
[----:B------:R-:W4:Y:S04]  /*a150*/  LDL.LU R188, [R1+0x1d8] ;  /* 0x0001d80001bc7983 */ /* 0x000f280000300800 */
[----:B------:R-:W4:Y:S04]  /*a160*/  LDL.LU R189, [R1+0x1dc] ;  /* 0x0001dc0001bd7983 */ /* 0x000f280000300800 */
[----:B------:R-:W4:Y:S04]  /*a170*/  LDL.LU R182, [R1+0x1e0] ;  /* 0x0001e00001b67983 */ /* 0x000f280000300800 */
[----:B------:R-:W4:Y:S04]  /*a180*/  LDL.LU R190, [R1+0x1e4] ;  /* 0x0001e40001be7983 */ /* 0x000f280000300800 */
[----:B------:R-:W4:Y:S01]  /*a190*/  LDL.LU R191, [R1+0x1e8] ;  /* 0x0001e80001bf7983 */ /* 0x000f220000300800 */
[----:B------:R-:W-:-:S03]  /*a1a0*/  IMAD R183, R251, c[0x0][0x18c], RZ ;  /* 0x00006300fbb77a24 */ /* 0x000fc600078e02ff */
[----:B------:R-:W4:Y:S04]  /*a1b0*/  LDL.LU R186, [R1+0x1ec] ;  /* 0x0001ec0001ba7983 */ /* 0x000f280000300800 */
[----:B------:R-:W4:Y:S04]  /*a1c0*/  LDL.LU R187, [R1+0x270] ;  /* 0x0002700001bb7983 */ /* 0x000f280000300800 */
[----:B------:R-:W4:Y:S04]  /*a1d0*/  LDL.LU R251, [R1+0x274] ;  /* 0x0002740001fb7983 */ /* 0x000f280000300800 */
[----:B------:R-:W4:Y:S04]  /*a1e0*/  LDL.LU R193, [R1+0x278] ;  /* 0x0002780001c17983 */ /* 0x000f280000300800 */
[----:B------:R-:W4:Y:S01]  /*a1f0*/  LDL.LU R192, [R1+0x27c] ;  /* 0x00027c0001c07983 */ /* 0x000f220000300800 */
[----:B------:R-:W-:-:S02]  /*a200*/  SHF.R.S32.HI R2, RZ, 0x1f, R183 ;  /* 0x0000001fff027819 */ /* 0x000fc400000114b7 */
[C---:B--2---:R-:W-:Y:S02]  /*a210*/  IADD3 R3, P4, R183.reuse, R175, RZ ;  /* 0x000000afb7037210 */ /* 0x044fe40007f9e0ff */
[C---:B---3--:R-:W-:Y:S02]  /*a220*/  IADD3 R4, P3, R183.reuse, R184, RZ ;  /* 0x000000b8b7047210 */ /* 0x048fe40007f7e0ff */
[----:B----4-:R-:W-:-:S03]  /*a230*/  IADD3 R5, P2, R183, R185, RZ ;  /* 0x000000b9b7057210 */ /* 0x010fc60007f5e0ff */
[----:B------:R1:W-:Y:S01]  /*a240*/  STL [R1+0xfdc], R4 ;  /* 0x000fdc0401007387 */ /* 0x0003e20000100800 */
[C---:B------:R-:W-:Y:S02]  /*a250*/  IADD3 R6, P1, R183.reuse, R178, RZ ;  /* 0x000000b2b7067210 */ /* 0x040fe40007f3e0ff */
[----:B------:R-:W-:Y:S02]  /*a260*/  IADD3 R7, P0, R183, R179, RZ ;  /* 0x000000b3b7077210 */ /* 0x000fe40007f1e0ff */
[----:B-1----:R-:W-:Y:S02]  /*a270*/  LEA.HI.X.SX32 R4, R175, R2, 0x1, P4 ;  /* 0x00000002af047211 */ /* 0x002fe400020f0eff */
[C---:B------:R-:W-:Y:S01]  /*a280*/  IADD3 R8, P6, R183.reuse, R188, RZ ;  /* 0x000000bcb7087210 */ /* 0x040fe20007fde0ff */
[----:B------:R1:W-:Y:S01]  /*a290*/  STL [R1+0xfd8], R7 ;  /* 0x000fd80701007387 */ /* 0x0003e20000100800 */
[----:B------:R-:W-:-:S03]  /*a2a0*/  IADD3 R9, P5, R183, R189, RZ ;  /* 0x000000bdb7097210 */ /* 0x000fc60007fbe0ff */
[----:B------:R2:W-:Y:S04]  /*a2b0*/  STL [R1+0xfd4], R8 ;  /* 0x000fd40801007387 */ /* 0x0005e80000100800 */
[----:B------:R3:W-:Y:S04]  /*a2c0*/  STL [R1+0xfd0], R9 ;  /* 0x000fd00901007387 */ /* 0x0007e80000100800 */
[----:B------:R-:W4:Y:S01]  /*a2d0*/  LDL.LU R181, [R1+0x2a0] ;  /* 0x0002a00001b57983 */ /* 0x000f220000300800 */
[----:B------:R-:W-:Y:S02]  /*a2e0*/  IADD3 R10, P4, R183, R182, RZ ;  /* 0x000000b6b70a7210 */ /* 0x000fe40007f9e0ff */
[----:B-1----:R-:W-:-:S02]  /*a2f0*/  LEA.HI.X.SX32 R7, R184, R2, 0x1, P3 ;  /* 0x00000002b8077211 */ /* 0x002fc400018f0eff */
[----:B------:R-:W-:Y:S01]  /*a300*/  IADD3 R11, P3, R183, R190, RZ ;  /* 0x000000beb70b7210 */ /* 0x000fe20007f7e0ff */
[----:B------:R1:W-:Y:S01]  /*a310*/  STL [R1+0xfcc], R10 ;  /* 0x000fcc0a01007387 */ /* 0x0003e20000100800 */
[-C--:B--2---:R-:W-:Y:S02]  /*a320*/  LEA.HI.X.SX32 R8, R185, R2.reuse, 0x1, P2 ;  /* 0x00000002b9087211 */ /* 0x084fe400010f0eff */
[C---:B------:R-:W-:Y:S01]  /*a330*/  IADD3 R12, P2, R183.reuse, R191, RZ ;  /* 0x000000bfb70c7210 */ /* 0x040fe20007f5e0ff */
[----:B------:R-:W2:Y:S01]  /*a340*/  LDL.LU R174, [R1+0x2a4] ;  /* 0x0002a40001ae7983 */ /* 0x000ea20000300800 */
[----:B---3--:R-:W-:Y:S02]  /*a350*/  LEA.HI.X.SX32 R9, R178, R2, 0x1, P1 ;  /* 0x00000002b2097211 */ /* 0x008fe400008f0eff */
[----:B------:R-:W-:Y:S01]  /*a360*/  IADD3 R13, P1, R183, R186, RZ ;  /* 0x000000bab70d7210 */ /* 0x000fe20007f3e0ff */
[----:B------:R3:W-:Y:S01]  /*a370*/  STL [R1+0xfc8], R11 ;  /* 0x000fc80b01007387 */ /* 0x0007e20000100800 */
[----:B-1----:R-:W-:-:S03]  /*a380*/  LEA.HI.X.SX32 R10, R179, R2, 0x1, P0 ;  /* 0x00000002b30a7211 */ /* 0x002fc600000f0eff */
[----:B------:R-:W2:Y:S01]  /*a390*/  LDL.LU R175, [R1+0x2a8] ;  /* 0x0002a80001af7983 */ /* 0x000ea20000300800 */
[----:B------:R-:W-:-:S03]  /*a3a0*/  IADD3 R14, P0, R183, R187, RZ ;  /* 0x000000bbb70e7210 */ /* 0x000fc60007f1e0ff */
[----:B------:R1:W-:Y:S01]  /*a3b0*/  STL [R1+0xfc4], R12 ;  /* 0x000fc40c01007387 */ /* 0x0003e20000100800 */
[----:B---3--:R-:W-:-:S03]  /*a3c0*/  LEA.HI.X.SX32 R11, R188, R2, 0x1, P6 ;  /* 0x00000002bc0b7211 */ /* 0x008fc600030f0eff */
[----:B------:R-:W3:Y:S01]  /*a3d0*/  LDL.LU R184, [R1+0x2ac] ;  /* 0x0002ac0001b87983 */ /* 0x000ee20000300800 */
[----:B------:R-:W-:-:S03]  /*a3e0*/  IADD3 R15, P6, R183, R251, RZ ;  /* 0x000000fbb70f7210 */ /* 0x000fc60007fde0ff */
[----:B------:R1:W-:Y:S04]  /*a3f0*/  STL [R1+0xfc0], R13 ;  /* 0x000fc00d01007387 */ /* 0x0003e80000100800 */
[----:B------:R1:W-:Y:S04]  /*a400*/  STL [R1+0xfbc], R14 ;  /* 0x000fbc0e01007387 */ /* 0x0003e80000100800 */
[----:B------:R-:W3:Y:S01]  /*a410*/  LDL.LU R185, [R1+0x2f0] ;  /* 0x0002f00001b97983 */ /* 0x000ee20000300800 */
[----:B-1----:R-:W-:-:S03]  /*a420*/  LEA.HI.X.SX32 R12, R189, R2, 0x1, P5 ;  /* 0x00000002bd0c7211 */ /* 0x002fc600028f0eff */
[----:B------:R1:W-:Y:S04]  /*a430*/  STL [R1+0xfb8], R15 ;  /* 0x000fb80f01007387 */ /* 0x0003e80000100800 */
[----:B------:R-:W3:Y:S01]  /*a440*/  LDL.LU R178, [R1+0x2f4] ;  /* 0x0002f40001b27983 */ /* 0x000ee20000300800 */
[C---:B------:R-:W-:Y:S02]  /*a450*/  IADD3 R16, P5, R183.reuse, R193, RZ ;  /* 0x000000c1b7107210 */ /* 0x040fe40007fbe0ff */
[----:B------:R-:W-:Y:S02]  /*a460*/  LEA.HI.X.SX32 R13, R182, R2, 0x1, P4 ;  /* 0x00000002b60d7211 */ /* 0x000fe400020f0eff */
[----:B------:R-:W-:Y:S01]  /*a470*/  IADD3 R17, P4, R183, R192, RZ ;  /* 0x000000c0b7117210 */ /* 0x000fe20007f9e0ff */
[----:B------:R1:W-:Y:S01]  /*a480*/  STL [R1+0xfb4], R16 ;  /* 0x000fb41001007387 */ /* 0x0003e20000100800 */
[----:B------:R-:W-:-:S03]  /*a490*/  LEA.HI.X.SX32 R14, R190, R2, 0x1, P3 ;  /* 0x00000002be0e7211 */ /* 0x000fc600018f0eff */
[----:B------:R-:W3:Y:S04]  /*a4a0*/  LDL.LU R179, [R1+0x2f8] ;  /* 0x0002f80001b37983 */ /* 0x000ee80000300800 */
[----:B------:R2:W-:Y:S04]  /*a4b0*/  STL [R1+0xfb0], R17 ;  /* 0x000fb01101007387 */ /* 0x0005e80000100800 */
[----:B------:R-:W3:Y:S04]  /*a4c0*/  LDL.LU R188, [R1+0x2fc] ;  /* 0x0002fc0001bc7983 */ /* 0x000ee80000300800 */
[----:B------:R-:W3:Y:S01]  /*a4d0*/  LDL.LU R189, [R1+0x300] ;  /* 0x0003000001bd7983 */ /* 0x000ee20000300800 */
[----:B-1----:R-:W-:-:S02]  /*a4e0*/  LEA.HI.X.SX32 R15, R191, R2, 0x1, P2 ;  /* 0x00000002bf0f7211 */ /* 0x002fc400010f0eff */
[----:B----4-:R-:W-:-:S05]  /*a4f0*/  IADD3 R18, P3, R183, R181, RZ ;  /* 0x000000b5b7127210 */ /* 0x010fca0007f7e0ff */
[----:B------:R1:W-:Y:S04]  /*a500*/  STL [R1+0xfac], R18 ;  /* 0x000fac1201007387 */ /* 0x0003e80000100800 */
[----:B------:R-:W4:Y:S01]  /*a510*/  LDL.LU R182, [R1+0x304] ;  /* 0x0003040001b67983 */ /* 0x000f220000300800 */
[----:B--2---:R-:W-:Y:S02]  /*a520*/  IADD3 R19, P2, R183, R174, RZ ;  /* 0x000000aeb7137210 */ /* 0x004fe40007f5e0ff */
[-C--:B------:R-:W-:Y:S02]  /*a530*/  LEA.HI.X.SX32 R16, R186, R2.reuse, 0x1, P1 ;  /* 0x00000002ba107211 */ /* 0x080fe400008f0eff */
[----:B------:R-:W-:Y:S01]  /*a540*/  LEA.HI.X.SX32 R17, R187, R2, 0x1, P0 ;  /* 0x00000002bb117211 */ /* 0x000fe200000f0eff */
[----:B------:R-:W-:Y:S01]  /*a550*/  STL [R1+0xfa4], R19 ;  /* 0x000fa41301007387 */ /* 0x000fe20000100800 */
[----:B------:R-:W-:-:S03]  /*a560*/  IADD3 R20, P1, R183, R175, RZ ;  /* 0x000000afb7147210 */ /* 0x000fc60007f3e0ff */
[----:B------:R-:W2:Y:S01]  /*a570*/  LDL.LU R190, [R1+0x308] ;  /* 0x0003080001be7983 */ /* 0x000ea20000300800 */
[----:B-1----:R-:W-:-:S03]  /*a580*/  LEA.HI.X.SX32 R18, R251, R2, 0x1, P6 ;  /* 0x00000002fb127211 */ /* 0x002fc600030f0eff */
[----:B------:R1:W-:Y:S01]  /*a590*/  STL [R1+0xfa8], R20 ;  /* 0x000fa81401007387 */ /* 0x0003e20000100800 */
[----:B---3--:R-:W-:-:S03]  /*a5a0*/  IADD3 R21, P0, R183, R184, RZ ;  /* 0x000000b8b7157210 */ /* 0x008fc60007f1e0ff */
[----:B------:R-:W4:Y:S04]  /*a5b0*/  LDL.LU R191, [R1+0x30c] ;  /* 0x00030c0001bf7983 */ /* 0x000f280000300800 */
[----:B------:R1:W-:Y:S02]  /*a5c0*/  STL [R1+0xfa0], R21 ;  /* 0x000fa01501007387 */ /* 0x0003e40000100800 */
[----:B-1----:R-:W-:Y:S02]  /*a5d0*/  LEA.HI.X.SX32 R20, R193, R2, 0x1, P5 ;  /* 0x00000002c1147211 */ /* 0x002fe400028f0eff */
[----:B------:R-:W4:Y:S01]  /*a5e0*/  LDL.LU R251, [R1+0x310] ;  /* 0x0003100001fb7983 */ /* 0x000f220000300800 */
[----:B------:R-:W-:-:S03]  /*a5f0*/  IADD3 R22, P6, R183, R185, RZ ;  /* 0x000000b9b7167210 */ /* 0x000fc60007fde0ff */
[----:B------:R-:W4:Y:S01]  /*a600*/  LDL.LU R186, [R1+0x314] ;  /* 0x0003140001ba7983 */ /* 0x000f220000300800 */
[----:B------:R-:W-:-:S03]  /*a610*/  LEA.HI.X.SX32 R19, R192, R2, 0x1, P4 ;  /* 0x00000002c0137211 */ /* 0x000fc600020f0eff */
[----:B------:R1:W-:Y:S01]  /*a620*/  STL [R1+0xf9c], R22 ;  /* 0x000f9c1601007387 */ /* 0x0003e20000100800 */
[----:B------:R-:W-:-:S03]  /*a630*/  IADD3 R23, P5, R183, R178, RZ ;  /* 0x000000b2b7177210 */ /* 0x000fc60007fbe0ff */
[----:B------:R-:W4:Y:S04]  /*a640*/  LDL.LU R193, [R1+0x318] ;  /* 0x0003180001c17983 */ /* 0x000f280000300800 */
[----:B------:R1:W-:Y:S04]  /*a650*/  STL [R1+0xf98], R23 ;  /* 0x000f981701007387 */ /* 0x0003e80000100800 */
[----:B------:R-:W4:Y:S04]  /*a660*/  LDL.LU R187, [R1+0x31c] ;  /* 0x00031c0001bb7983 */ /* 0x000f280000300800 */
[----:B------:R-:W4:Y:S01]  /*a670*/  LDL.LU R192, [R1+0x320] ;  /* 0x0003200001c07983 */ /* 0x000f220000300800 */
[----:B------:R-:W-:-:S02]  /*a680*/  IADD3 R32, P4, R183, R179, RZ ;  /* 0x000000b3b7207210 */ /* 0x000fc40007f9e0ff */
[----:B------:R-:W-:Y:S02]  /*a690*/  LEA.HI.X.SX32 R21, R181, R2, 0x1, P3 ;  /* 0x00000002b5157211 */ /* 0x000fe400018f0eff */
[C---:B------:R-:W-:Y:S01]  /*a6a0*/  IADD3 R33, P3, R183.reuse, R188, RZ ;  /* 0x000000bcb7217210 */ /* 0x040fe20007f7e0ff */
[----:B------:R1:W-:Y:S02]  /*a6b0*/  STL [R1+0xf94], R32 ;  /* 0x000f942001007387 */ /* 0x0003e40000100800 */
[-C--:B-1----:R-:W-:Y:S02]  /*a6c0*/  LEA.HI.X.SX32 R22, R174, R2.reuse, 0x1, P2 ;  /* 0x00000002ae167211 */ /* 0x082fe400010f0eff */
[----:B------:R-:W-:Y:S01]  /*a6d0*/  IADD3 R34, P2, R183, R189, RZ ;  /* 0x000000bdb7227210 */ /* 0x000fe20007f5e0ff */
[----:B------:R1:W-:Y:S01]  /*a6e0*/  STL [R1+0xf90], R33 ;  /* 0x000f902101007387 */ /* 0x0003e20000100800 */
[----:B------:R-:W-:-:S03]  /*a6f0*/  LEA.HI.X.SX32 R23, R175, R2, 0x1, P1 ;  /* 0x00000002af177211 */ /* 0x000fc600008f0eff */
[----:B------:R1:W-:Y:S01]  /*a700*/  STL [R1+0xf8c], R34 ;  /* 0x000f8c2201007387 */ /* 0x0003e20000100800 */
[----:B------:R-:W-:Y:S02]  /*a710*/  LEA.HI.X.SX32 R32, R184, R2, 0x1, P0 ;  /* 0x00000002b8207211 */ /* 0x000fe400000f0eff */
[----:B----4-:R-:W-:-:S05]  /*a720*/  IADD3 R35, P1, R183, R182, RZ ;  /* 0x000000b6b7237210 */ /* 0x010fca0007f3e0ff */
[----:B------:R4:W-:Y:S04]  /*a730*/  STL [R1+0xf88], R35 ;  /* 0x000f882301007387 */ /* 0x0009e80000100800 */
[----:B------:R-:W3:Y:S04]  /*a740*/  LDL.LU R242, [R1+0x1b0] ;  /* 0x0001b00001f27983 */ /* 0x000ee80000300800 */
[----:B------:R-:W3:Y:S01]  /*a750*/  LDL.LU R200, [R1+0x1b4] ;  /* 0x0001b40001c87983 */ /* 0x000ee20000300800 */
[----:B--2---:R-:W-:Y:S01]  /*a760*/  IADD3 R36, P0, R183, R190, RZ ;  /* 0x000000beb7247210 */ /* 0x004fe20007f1e0ff */
[----:B------:R-:W-:Y:S01]  /*a770*/  IMAD.MOV.U32 R249, RZ, RZ, c[0x0][0x188] ;  /* 0x00006200fff97624 */ /* 0x000fe200078e00ff */
[-C--:B-1----:R-:W-:Y:S01]  /*a780*/  LEA.HI.X.SX32 R33, R185, R2.reuse, 0x1, P6 ;  /* 0x00000002b9217211 */ /* 0x082fe200030f0eff */
[----:B------:R-:W-:Y:S01]  /*a790*/  IMAD.MOV.U32 R43, RZ, RZ, c[0x0][0x188] ;  /* 0x00006200ff2b7624 */ /* 0x000fe200078e00ff */
[----:B----4-:R-:W-:Y:S01]  /*a7a0*/  IADD3 R37, P6, R183, R191, RZ ;  /* 0x000000bfb7257210 */ /* 0x010fe20007fde0ff */
[----:B------:R1:W-:Y:S01]  /*a7b0*/  STL [R1+0xf84], R36 ;  /* 0x000f842401007387 */ /* 0x0003e20000100800 */
[-C--:B------:R-:W-:Y:S01]  /*a7c0*/  LEA.HI.X.SX32 R34, R178, R2.reuse, 0x1, P5 ;  /* 0x00000002b2227211 */ /* 0x080fe200028f0eff */
[----:B------:R-:W-:Y:S01]  /*a7d0*/  IMAD.SHL.U32 R41, R43, 0x10, RZ ;  /* 0x000000102b297824 */ /* 0x000fe200078e00ff */
[----:B------:R-:W-:Y:S01]  /*a7e0*/  LEA.HI.X.SX32 R35, R179, R2, 0x1, P4 ;  /* 0x00000002b3237211 */ /* 0x000fe200020f0eff */
[----:B------:R2:W-:Y:S01]  /*a7f0*/  STL [R1+0xf80], R37 ;  /* 0x000f802501007387 */ /* 0x0005e20000100800 */
[----:B-----5:R-:W-:Y:S01]  /*a800*/  SHF.R.S32.HI R26, RZ, 0x1f, R0 ;  /* 0x0000001fff1a7819 */ /* 0x020fe20000011400 */
[----:B------:R-:W-:Y:S01]  /*a810*/  IMAD.MOV.U32 R42, RZ, RZ, c[0x0][0x188] ;  /* 0x00006200ff2a7624 */ /* 0x000fe200078e00ff */
[----:B------:R-:W-:Y:S01]  /*a820*/  IADD3 R38, P5, R183, R251, RZ ;  /* 0x000000fbb7267210 */ /* 0x000fe20007fbe0ff */
[----:B------:R-:W-:Y:S01]  /*a830*/  IMAD.MOV.U32 R201, RZ, RZ, c[0x0][0x188] ;  /* 0x00006200ffc97624 */ /* 0x000fe200078e00ff */
[----:B------:R-:W-:Y:S01]  /*a840*/  SHF.L.U64.HI R4, R3, 0x2, R4 ;  /* 0x0000000203047819 */ /* 0x000fe20000010204 */
[----:B------:R-:W-:Y:S01]  /*a850*/  CS2R R244, SRZ ;  /* 0x0000000000f47805 */ /* 0x000fe2000001ff00 */
[----:B------:R-:W-:Y:S01]  /*a860*/  IADD3 R39, P4, R183, R186, RZ ;  /* 0x000000bab7277210 */ /* 0x000fe20007f9e0ff */
[----:B------:R4:W-:Y:S01]  /*a870*/  STL [R1+0xf7c], R38 ;  /* 0x000f7c2601007387 */ /* 0x0009e20000100800 */
[-C--:B-1----:R-:W-:Y:S01]  /*a880*/  LEA.HI.X.SX32 R36, R188, R2.reuse, 0x1, P3 ;  /* 0x00000002bc247211 */ /* 0x082fe200018f0eff */
[----:B------:R-:W-:Y:S01]  /*a890*/  CS2R R246, SRZ ;  /* 0x0000000000f67805 */ /* 0x000fe2000001ff00 */
[-C--:B------:R-:W-:Y:S01]  /*a8a0*/  LEA.HI.X.SX32 R24, R186, R2.reuse, 0x1, P4 ;  /* 0x00000002ba187211 */ /* 0x080fe200020f0eff */
[----:B------:R1:W-:Y:S01]  /*a8b0*/  STL [R1+0xf78], R39 ;  /* 0x000f782701007387 */ /* 0x0003e20000100800 */
[-C--:B--2---:R-:W-:Y:S01]  /*a8c0*/  LEA.HI.X.SX32 R37, R189, R2.reuse, 0x1, P2 ;  /* 0x00000002bd257211 */ /* 0x084fe200010f0eff */
[----:B------:R-:W-:Y:S01]  /*a8d0*/  CS2R R152, SRZ ;  /* 0x0000000000987805 */ /* 0x000fe2000001ff00 */
[----:B------:R-:W-:Y:S01]  /*a8e0*/  IADD3 R112, P3, R183, R193, RZ ;  /* 0x000000c1b7707210 */ /* 0x000fe20007f7e0ff */
[----:B------:R-:W-:Y:S01]  /*a8f0*/  CS2R R154, SRZ ;  /* 0x00000000009a7805 */ /* 0x000fe2000001ff00 */
[----:B------:R-:W-:Y:S01]  /*a900*/  SHF.R.S32.HI R30, RZ, 0x1f, R201 ;  /* 0x0000001fff1e7819 */ /* 0x000fe200000114c9 */
[----:B------:R-:W-:Y:S01]  /*a910*/  CS2R R156, SRZ ;  /* 0x00000000009c7805 */ /* 0x000fe2000001ff00 */
[-C--:B----4-:R-:W-:Y:S01]  /*a920*/  LEA.HI.X.SX32 R38, R182, R2.reuse, 0x1, P1 ;  /* 0x00000002b6267211 */ /* 0x090fe200008f0eff */
[----:B------:R2:W-:Y:S01]  /*a930*/  STL [R1+0xf74], R112 ;  /* 0x000f747001007387 */ /* 0x0005e20000100800 */
[-C--:B------:R-:W-:Y:S01]  /*a940*/  LEA.HI.X.SX32 R25, R193, R2.reuse, 0x1, P3 ;  /* 0x00000002c1197211 */ /* 0x080fe200018f0eff */
[----:B------:R-:W-:Y:S01]  /*a950*/  CS2R R158, SRZ ;  /* 0x00000000009e7805 */ /* 0x000fe2000001ff00 */
[C---:B------:R-:W-:Y:S01]  /*a960*/  IADD3 R113, P2, R183.reuse, R187, RZ ;  /* 0x000000bbb7717210 */ /* 0x040fe20007f5e0ff */
[----:B------:R-:W-:Y:S01]  /*a970*/  CS2R R120, SRZ ;  /* 0x0000000000787805 */ /* 0x000fe2000001ff00 */
[----:B-1----:R-:W-:Y:S01]  /*a980*/  LEA.HI.X.SX32 R39, R190, R2, 0x1, P0 ;  /* 0x00000002be277211 */ /* 0x002fe200000f0eff */
[----:B------:R-:W-:Y:S01]  /*a990*/  CS2R R122, SRZ ;  /* 0x00000000007a7805 */ /* 0x000fe2000001ff00 */
[----:B------:R-:W-:Y:S01]  /*a9a0*/  IADD3 R114, P1, R183, R192, RZ ;  /* 0x000000c0b7727210 */ /* 0x000fe20007f3e0ff */
[----:B------:R-:W-:Y:S01]  /*a9b0*/  CS2R R116, SRZ ;  /* 0x0000000000747805 */ /* 0x000fe2000001ff00 */
[----:B------:R-:W-:Y:S01]  /*a9c0*/  CS2R R118, SRZ ;  /* 0x0000000000767805 */ /* 0x000fe2000001ff00 */
[-C--:B--2---:R-:W-:Y:S01]  /*a9d0*/  LEA.HI.X.SX32 R112, R191, R2.reuse, 0x1, P6 ;  /* 0x00000002bf707211 */ /* 0x084fe200030f0eff */
[----:B------:R-:W-:Y:S01]  /*a9e0*/  CS2R R60, SRZ ;  /* 0x00000000003c7805 */ /* 0x000fe2000001ff00 */
[----:B------:R1:W-:Y:S01]  /*a9f0*/  STL [R1+0xf70], R114 ;  /* 0x000f707201007387 */ /* 0x0003e20000100800 */
[----:B------:R-:W-:Y:S01]  /*aa00*/  CS2R R62, SRZ ;  /* 0x00000000003e7805 */ /* 0x000fe2000001ff00 */
[----:B------:R-:W-:Y:S01]  /*aa10*/  CS2R R56, SRZ ;  /* 0x0000000000387805 */ /* 0x000fe2000001ff00 */
[----:B------:R-:W-:Y:S01]  /*aa20*/  CS2R R58, SRZ ;  /* 0x00000000003a7805 */ /* 0x000fe2000001ff00 */
[----:B------:R2:W-:Y:S01]  /*aa30*/  STL [R1+0x218], R24 ;  /* 0x0002181801007387 */ /* 0x0005e20000100800 */
[----:B------:R-:W-:Y:S01]  /*aa40*/  CS2R R52, SRZ ;  /* 0x0000000000347805 */ /* 0x000fe2000001ff00 */
[----:B------:R-:W-:Y:S01]  /*aa50*/  CS2R R54, SRZ ;  /* 0x0000000000367805 */ /* 0x000fe2000001ff00 */
[----:B------:R-:W-:Y:S01]  /*aa60*/  CS2R R48, SRZ ;  /* 0x0000000000307805 */ /* 0x000fe2000001ff00 */
[----:B------:R4:W-:Y:S01]  /*aa70*/  STL [R1+0x21c], R25 ;  /* 0x00021c1901007387 */ /* 0x0009e20000100800 */
[----:B------:R-:W-:Y:S01]  /*aa80*/  CS2R R50, SRZ ;  /* 0x0000000000327805 */ /* 0x000fe2000001ff00 */
[-C--:B-1----:R-:W-:Y:S01]  /*aa90*/  LEA.HI.X.SX32 R114, R251, R2.reuse, 0x1, P5 ;  /* 0x00000002fb727211 */ /* 0x082fe200028f0eff */
[----:B------:R-:W-:Y:S01]  /*aaa0*/  IMAD.MOV.U32 R251, RZ, RZ, c[0x0][0x188] ;  /* 0x00006200fffb7624 */ /* 0x000fe200078e00ff */
[----:B------:R-:W-:Y:S01]  /*aab0*/  CS2R R148, SRZ ;  /* 0x0000000000947805 */ /* 0x000fe2000001ff00 */
[----:B------:R-:W-:Y:S01]  /*aac0*/  CS2R R150, SRZ ;  /* 0x0000000000967805 */ /* 0x000fe2000001ff00 */
[-C--:B--2---:R-:W-:Y:S01]  /*aad0*/  LEA.HI.X.SX32 R24, R187, R2.reuse, 0x1, P2 ;  /* 0x00000002bb187211 */ /* 0x084fe200010f0eff */
[C---:B------:R-:W-:Y:S01]  /*aae0*/  IMAD R193, R251.reuse, 0x1f, RZ ;  /* 0x0000001ffbc17824 */ /* 0x040fe200078e02ff */
[----:B------:R-:W-:Y:S01]  /*aaf0*/  LEA.HI.X.SX32 R2, R192, R2, 0x1, P1 ;  /* 0x00000002c0027211 */ /* 0x000fe200008f0eff */
[----:B------:R-:W-:Y:S01]  /*ab00*/  IMAD R251, R251, 0x1e, RZ ;  /* 0x0000001efbfb7824 */ /* 0x000fe200078e02ff */
[----:B----4-:R-:W-:Y:S01]  /*ab10*/  SHF.R.S32.HI R25, RZ, 0x1f, R252 ;  /* 0x0000001fff197819 */ /* 0x010fe200000114fc */
[----:B------:R-:W-:Y:S01]  /*ab20*/  STL [R1+0x270], R24 ;  /* 0x0002701801007387 */ /* 0x000fe20000100800 */
[----:B------:R-:W-:Y:S01]  /*ab30*/  SHF.R.S32.HI R29, RZ, 0x1f, R193 ;  /* 0x0000001fff1d7819 */ /* 0x000fe200000114c1 */
[----:B------:R-:W-:Y:S01]  /*ab40*/  CS2R R144, SRZ ;  /* 0x0000000000907805 */ /* 0x000fe2000001ff00 */
[-C--:B------:R-:W-:Y:S01]  /*ab50*/  IADD3 R115, P0, R0, R193.reuse, RZ ;  /* 0x000000c100737210 */ /* 0x080fe20007f1e0ff */
[----:B------:R1:W-:Y:S01]  /*ab60*/  STL [R1+0x274], R2 ;  /* 0x0002740201007387 */ /* 0x0003e20000100800 */
[----:B------:R-:W-:Y:S01]  /*ab70*/  IADD3 R124, P4, R252, R193, RZ ;  /* 0x000000c1fc7c7210 */ /* 0x000fe20007f9e0ff */
[----:B------:R-:W-:Y:S01]  /*ab80*/  CS2R R146, SRZ ;  /* 0x0000000000927805 */ /* 0x000fe2000001ff00 */
[-C--:B------:R-:W-:Y:S01]  /*ab90*/  IADD3 R127, P3, R0, R251.reuse, RZ ;  /* 0x000000fb007f7210 */ /* 0x080fe20007f7e0ff */
[----:B------:R-:W-:Y:S01]  /*aba0*/  CS2R R64, SRZ ;  /* 0x0000000000407805 */ /* 0x000fe2000001ff00 */
[----:B------:R-:W-:Y:S01]  /*abb0*/  SHF.R.S32.HI R27, RZ, 0x1f, R251 ;  /* 0x0000001fff1b7819 */ /* 0x000fe200000114fb */
[----:B------:R-:W-:Y:S01]  /*abc0*/  CS2R R66, SRZ ;  /* 0x0000000000427805 */ /* 0x000fe2000001ff00 */
[----:B------:R-:W-:Y:S01]  /*abd0*/  IADD3 R160, P2, R252, R251, RZ ;  /* 0x000000fbfca07210 */ /* 0x000fe20007f5e0ff */
        /* <DEDUP_REMOVED lines=46> */
[----:B---3--:R-:W-:-:S02]  /*aec0*/  IADD3 R125, P6, R242, R193, RZ ;  /* 0x000000c1f27d7210 */ /* 0x008fc40007fde0ff */
[----:B------:R-:W-:Y:S02]  /*aed0*/  IADD3 R161, P1, R242, R251, RZ ;  /* 0x000000fbf2a17210 */ /* 0x000fe40007f3e0ff */
[----:B------:R-:W-:Y:S01]  /*aee0*/  IADD3 R126, P5, R200, R193, RZ ;  /* 0x000000c1c87e7210 */ /* 0x000fe20007fbe0ff */
[----:B------:R-:W-:Y:S01]  /*aef0*/  IMAD.MOV.U32 R193, RZ, RZ, c[0x0][0x188] ;  /* 0x00006200ffc17624 */ /* 0x000fe200078e00ff */
[----:B-1----:R-:W-:Y:S02]  /*af00*/  SHF.R.S32.HI R2, RZ, 0x1f, R242 ;  /* 0x0000001fff027819 */ /* 0x002fe400000114f2 */
[----:B------:R-:W-:Y:S01]  /*af10*/  SHF.R.S32.HI R24, RZ, 0x1f, R200 ;  /* 0x0000001fff187819 */ /* 0x000fe200000114c8 */
[----:B------:R1:W-:Y:S01]  /*af20*/  STL [R1+0xf6c], R126 ;  /* 0x000f6c7e01007387 */ /* 0x0003e20000100800 */
[C---:B------:R-:W-:Y:S02]  /*af30*/  IMAD R192, R193.reuse, 0x1c, RZ ;  /* 0x0000001cc1c07824 */ /* 0x040fe400078e02ff */
[C---:B------:R-:W-:Y:S01]  /*af40*/  IMAD R248, R193.reuse, 0x16, RZ ;  /* 0x00000016c1f87824 */ /* 0x040fe200078e02ff */
[----:B------:R2:W-:Y:S04]  /*af50*/  STL [R1+0xf68], R127 ;  /* 0x000f687f01007387 */ /* 0x0005e80000100800 */
[----:B------:R3:W-:Y:S01]  /*af60*/  STL [R1+0xf64], R160 ;  /* 0x000f64a001007387 */ /* 0x0007e20000100800 */
[--C-:B-1----:R-:W-:Y:S01]  /*af70*/  IMAD.X R126, R26, 0x1, R29.reuse, P0 ;  /* 0x000000011a7e7824 */ /* 0x102fe200000e061d */
[----:B------:R-:W-:Y:S01]  /*af80*/  IADD3 R162, P0, R200, R251, RZ ;  /* 0x000000fbc8a27210 */ /* 0x000fe20007f1e0ff */
[----:B------:R-:W-:Y:S01]  /*af90*/  IMAD R251, R193, 0x1d, RZ ;  /* 0x0000001dc1fb7824 */ /* 0x000fe200078e02ff */
[----:B------:R1:W-:Y:S01]  /*afa0*/  STL [R1+0xf60], R161 ;  /* 0x000f60a101007387 */ /* 0x0003e20000100800 */
[----:B--2---:R-:W-:-:S03]  /*afb0*/  IMAD.X R127, R25, 0x1, R29, P4 ;  /* 0x00000001197f7824 */ /* 0x004fc600020e061d */
[----:B------:R-:W-:Y:S01]  /*afc0*/  IADD3 R163, P4, R0, R251, RZ ;  /* 0x000000fb00a37210 */ /* 0x000fe20007f9e0ff */
[----:B------:R2:W-:Y:S01]  /*afd0*/  STL [R1+0xf5c], R162 ;  /* 0x000f5ca201007387 */ /* 0x0005e20000100800 */
[----:B---3--:R-:W-:Y:S02]  /*afe0*/  IADD3.X R160, R2, R29, RZ, P6, !PT ;  /* 0x0000001d02a07210 */ /* 0x008fe400037fe4ff */
[-C--:B------:R-:W-:Y:S01]  /*aff0*/  IADD3 R164, P6, R252, R251.reuse, RZ ;  /* 0x000000fbfca47210 */ /* 0x080fe20007fde0ff */
[----:B------:R3:W-:Y:S01]  /*b000*/  STL [R1+0xf58], R163 ;  /* 0x000f58a301007387 */ /* 0x0007e20000100800 */
[----:B-1----:R-:W-:Y:S01]  /*b010*/  IMAD.X R161, R24, 0x1, R29, P5 ;  /* 0x0000000118a17824 */ /* 0x002fe200028e061d */
[-C--:B------:R-:W-:Y:S02]  /*b020*/  IADD3 R165, P5, R242, R251.reuse, RZ ;  /* 0x000000fbf2a57210 */ /* 0x080fe40007fbe0ff */
[----:B------:R-:W-:Y:S01]  /*b030*/  SHF.R.S32.HI R31, RZ, 0x1f, R251 ;  /* 0x0000001fff1f7819 */ /* 0x000fe200000114fb */
[----:B------:R1:W-:Y:S01]  /*b040*/  STL [R1+0xf54], R164 ;  /* 0x000f54a401007387 */ /* 0x0003e20000100800 */
[--C-:B--2---:R-:W-:Y:S01]  /*b050*/  IMAD.X R162, R26, 0x1, R27.reuse, P3 ;  /* 0x000000011aa27824 */ /* 0x104fe200018e061b */
[----:B------:R-:W-:Y:S01]  /*b060*/  IADD3 R166, P3, R200, R251, RZ ;  /* 0x000000fbc8a67210 */ /* 0x000fe20007f7e0ff */
[----:B------:R-:W-:Y:S01]  /*b070*/  IMAD R251, R193, 0x1b, RZ ;  /* 0x0000001bc1fb7824 */ /* 0x000fe200078e02ff */
[----:B------:R2:W-:Y:S01]  /*b080*/  STL [R1+0xf50], R165 ;  /* 0x000f50a501007387 */ /* 0x0005e20000100800 */
[----:B---3--:R-:W-:Y:S01]  /*b090*/  IMAD.X R163, R25, 0x1, R27, P2 ;  /* 0x0000000119a37824 */ /* 0x008fe200010e061b */
[----:B------:R-:W-:-:S02]  /*b0a0*/  IADD3 R167, P2, R0, R192, RZ ;  /* 0x000000c000a77210 */ /* 0x000fc40007f5e0ff */
[----:B------:R3:W-:Y:S01]  /*b0b0*/  STL [R1+0xf4c], R166 ;  /* 0x000f4ca601007387 */ /* 0x0007e20000100800 */
[----:B------:R-:W-:Y:S01]  /*b0c0*/  SHF.R.S32.HI R29, RZ, 0x1f, R192 ;  /* 0x0000001fff1d7819 */ /* 0x000fe200000114c0 */
[--C-:B-1----:R-:W-:Y:S01]  /*b0d0*/  IMAD.X R164, R2, 0x1, R27.reuse, P1 ;  /* 0x0000000102a47824 */ /* 0x102fe200008e061b */
[-C--:B------:R-:W-:Y:S01]  /*b0e0*/  IADD3 R168, P1, R252, R192.reuse, RZ ;  /* 0x000000c0fca87210 */ /* 0x080fe20007f3e0ff */
[----:B------:R1:W-:Y:S01]  /*b0f0*/  STL [R1+0xf48], R167 ;  /* 0x000f48a701007387 */ /* 0x0003e20000100800 */
[----:B--2---:R-:W-:Y:S01]  /*b100*/  IMAD.X R165, R24, 0x1, R27, P0 ;  /* 0x0000000118a57824 */ /* 0x004fe200000e061b */
[-C--:B------:R-:W-:Y:S02]  /*b110*/  IADD3 R169, P0, R242, R192.reuse, RZ ;  /* 0x000000c0f2a97210 */ /* 0x080fe40007f1e0ff */
[----:B------:R2:W-:Y:S01]  /*b120*/  STL [R1+0xf44], R168 ;  /* 0x000f44a801007387 */ /* 0x0005e20000100800 */
[----:B------:R-:W-:Y:S01]  /*b130*/  SHF.R.S32.HI R27, RZ, 0x1f, R251 ;  /* 0x0000001fff1b7819 */ /* 0x000fe200000114fb */
[--C-:B---3--:R-:W-:Y:S01]  /*b140*/  IMAD.X R166, R26, 0x1, R31.reuse, P4 ;  /* 0x000000011aa67824 */ /* 0x108fe200020e061f */
[----:B------:R-:W-:Y:S01]  /*b150*/  IADD3 R170, P4, R200, R192, RZ ;  /* 0x000000c0c8aa7210 */ /* 0x000fe20007f9e0ff */
[----:B------:R-:W-:Y:S01]  /*b160*/  IMAD R192, R193, 0x1a, RZ ;  /* 0x0000001ac1c07824 */ /* 0x000fe200078e02ff */
[----:B------:R3:W-:Y:S01]  /*b170*/  STL [R1+0xf40], R169 ;  /* 0x000f40a901007387 */ /* 0x0007e20000100800 */
[----:B-1----:R-:W-:Y:S01]  /*b180*/  IMAD.X R167, R25, 0x1, R31, P6 ;  /* 0x0000000119a77824 */ /* 0x002fe200030e061f */
[----:B------:R-:W-:-:S02]  /*b190*/  IADD3 R171, P6, R0, R251, RZ ;  /* 0x000000fb00ab7210 */ /* 0x000fc40007fde0ff */
[----:B------:R1:W-:Y:S01]  /*b1a0*/  STL [R1+0xf3c], R170 ;  /* 0x000f3caa01007387 */ /* 0x0003e20000100800 */
[--C-:B--2---:R-:W-:Y:S01]  /*b1b0*/  IMAD.X R168, R2, 0x1, R31.reuse, P5 ;  /* 0x0000000102a87824 */ /* 0x104fe200028e061f */
[-C--:B------:R-:W-:Y:S02]  /*b1c0*/  IADD3 R172, P5, R252, R251.reuse, RZ ;  /* 0x000000fbfcac7210 */ /* 0x080fe40007fbe0ff */
[----:B------:R2:W-:Y:S01]  /*b1d0*/  STL [R1+0xf38], R171 ;  /* 0x000f38ab01007387 */ /* 0x0005e20000100800 */
[----:B---3--:R-:W-:Y:S01]  /*b1e0*/  IMAD.X R169, R24, 0x1, R31, P3 ;  /* 0x0000000118a97824 */ /* 0x008fe200018e061f */
[----:B------:R-:W-:Y:S02]  /*b1f0*/  IADD3 R173, P3, R242, R251, RZ ;  /* 0x000000fbf2ad7210 */ /* 0x000fe40007f7e0ff */
[----:B------:R3:W-:Y:S01]  /*b200*/  STL [R1+0xf34], R172 ;  /* 0x000f34ac01007387 */ /* 0x0007e20000100800 */
[----:B------:R-:W-:Y:S02]  /*b210*/  SHF.R.S32.HI R31, RZ, 0x1f, R192 ;  /* 0x0000001fff1f7819 */ /* 0x000fe400000114c0 */
[----:B-1----:R-:W-:Y:S01]  /*b220*/  IADD3.X R170, R26, R29, RZ, P2, !PT ;  /* 0x0000001d1aaa7210 */ /* 0x002fe200017fe4ff */
[----:B------:R1:W-:Y:S01]  /*b230*/  STL [R1+0xf30], R173 ;  /* 0x000f30ad01007387 */ /* 0x0003e20000100800 */
[----:B------:R-:W-:Y:S01]  /*b240*/  IADD3 R174, P2, R200, R251, RZ ;  /* 0x000000fbc8ae7210 */ /* 0x000fe20007f5e0ff */
[----:B--2---:R-:W-:Y:S01]  /*b250*/  IMAD.X R171, R25, 0x1, R29, P1 ;  /* 0x0000000119ab7824 */ /* 0x004fe200008e061d */
[----:B------:R-:W-:Y:S01]  /*b260*/  IADD3 R175, P1, R0, R192, RZ ;  /* 0x000000c000af7210 */ /* 0x000fe20007f3e0ff */
[----:B------:R-:W-:-:S02]  /*b270*/  IMAD R251, R193, 0x19, RZ ;  /* 0x00000019c1fb7824 */ /* 0x000fc400078e02ff */
[--C-:B---3--:R-:W-:Y:S01]  /*b280*/  IMAD.X R172, R2, 0x1, R29.reuse, P0 ;  /* 0x0000000102ac7824 */ /* 0x108fe200000e061d */
[----:B------:R2:W-:Y:S01]  /*b290*/  STL [R1+0xf2c], R174 ;  /* 0x000f2cae01007387 */ /* 0x0005e20000100800 */
[-C--:B------:R-:W-:Y:S01]  /*b2a0*/  IADD3 R176, P0, R252, R192.reuse, RZ ;  /* 0x000000c0fcb07210 */ /* 0x080fe20007f1e0ff */
[----:B-1----:R-:W-:Y:S02]  /*b2b0*/  IMAD.X R173, R24, 0x1, R29, P4 ;  /* 0x0000000118ad7824 */ /* 0x002fe400020e061d */
[----:B------:R1:W-:Y:S01]  /*b2c0*/  STL [R1+0xf28], R175 ;  /* 0x000f28af01007387 */ /* 0x0003e20000100800 */
[-C--:B------:R-:W-:Y:S02]  /*b2d0*/  IADD3 R177, P4, R242, R192.reuse, RZ ;  /* 0x000000c0f2b17210 */ /* 0x080fe40007f9e0ff */
[----:B------:R-:W-:Y:S01]  /*b2e0*/  SHF.R.S32.HI R29, RZ, 0x1f, R251 ;  /* 0x0000001fff1d7819 */ /* 0x000fe200000114fb */
[----:B------:R3:W-:Y:S01]  /*b2f0*/  STL [R1+0xf24], R176 ;  /* 0x000f24b001007387 */ /* 0x0007e20000100800 */
[--C-:B--2---:R-:W-:Y:S01]  /*b300*/  IMAD.X R174, R26, 0x1, R27.reuse, P6 ;  /* 0x000000011aae7824 */ /* 0x104fe200030e061b */
[----:B------:R-:W-:Y:S01]  /*b310*/  IADD3 R178, P6, R200, R192, RZ ;  /* 0x000000c0c8b27210 */ /* 0x000fe20007fde0ff */
[----:B------:R-:W-:Y:S01]  /*b320*/  IMAD R192, R193, 0x18, RZ ;  /* 0x00000018c1c07824 */ /* 0x000fe200078e02ff */
[----:B------:R2:W-:Y:S01]  /*b330*/  STL [R1+0xf20], R177 ;  /* 0x000f20b101007387 */ /* 0x0005e20000100800 */
[----:B-1----:R-:W-:Y:S01]  /*b340*/  IMAD.X R175, R25, 0x1, R27, P5 ;  /* 0x0000000119af7824 */ /* 0x002fe200028e061b */
[----:B------:R-:W-:-:S02]  /*b350*/  IADD3 R179, P5, R0, R251, RZ ;  /* 0x000000fb00b37210 */ /* 0x000fc40007fbe0ff */
[----:B------:R1:W-:Y:S01]  /*b360*/  STL [R1+0xf1c], R178 ;  /* 0x000f1cb201007387 */ /* 0x0003e20000100800 */
[--C-:B---3--:R-:W-:Y:S01]  /*b370*/  IMAD.X R176, R2, 0x1, R27.reuse, P3 ;  /* 0x0000000102b07824 */ /* 0x108fe200018e061b */
[-C--:B------:R-:W-:Y:S02]  /*b380*/  IADD3 R180, P3, R252, R251.reuse, RZ ;  /* 0x000000fbfcb47210 */ /* 0x080fe40007f7e0ff */
[----:B------:R3:W-:Y:S01]  /*b390*/  STL [R1+0xf18], R179 ;  /* 0x000f18b301007387 */ /* 0x0007e20000100800 */
[----:B--2---:R-:W-:Y:S01]  /*b3a0*/  IMAD.X R177, R24, 0x1, R27, P2 ;  /* 0x0000000118b17824 */ /* 0x004fe200010e061b */
[-C--:B------:R-:W-:Y:S02]  /*b3b0*/  IADD3 R181, P2, R242, R251.reuse, RZ ;  /* 0x000000fbf2b57210 */ /* 0x080fe40007f5e0ff */
[----:B------:R2:W-:Y:S01]  /*b3c0*/  STL [R1+0xf14], R180 ;  /* 0x000f14b401007387 */ /* 0x0005e20000100800 */
[----:B------:R-:W-:Y:S01]  /*b3d0*/  SHF.R.S32.HI R27, RZ, 0x1f, R192 ;  /* 0x0000001fff1b7819 */ /* 0x000fe200000114c0 */
[--C-:B-1----:R-:W-:Y:S01]  /*b3e0*/  IMAD.X R178, R26, 0x1, R31.reuse, P1 ;  /* 0x000000011ab27824 */ /* 0x102fe200008e061f */
[----:B------:R-:W-:Y:S01]  /*b3f0*/  IADD3 R182, P1, R200, R251, RZ ;  /* 0x000000fbc8b67210 */ /* 0x000fe20007f3e0ff */
[----:B------:R-:W-:Y:S01]  /*b400*/  IMAD R251, R193, 0x17, RZ ;  /* 0x00000017c1fb7824 */ /* 0x000fe200078e02ff */
[----:B------:R1:W-:Y:S01]  /*b410*/  STL [R1+0xf10], R181 ;  /* 0x000f10b501007387 */ /* 0x0003e20000100800 */
[----:B---3--:R-:W-:Y:S01]  /*b420*/  IMAD.X R179, R25, 0x1, R31, P0 ;  /* 0x0000000119b37824 */ /* 0x008fe200000e061f */
[----:B------:R-:W-:-:S02]  /*b430*/  IADD3 R183, P0, R0, R192, RZ ;  /* 0x000000c000b77210 */ /* 0x000fc40007f1e0ff */
[----:B------:R3:W-:Y:S01]  /*b440*/  STL [R1+0xf0c], R182 ;  /* 0x000f0cb601007387 */ /* 0x0007e20000100800 */
[----:B--2---:R-:W-:Y:S02]  /*b450*/  IADD3.X R180, R2, R31, RZ, P4, !PT ;  /* 0x0000001f02b47210 */ /* 0x004fe400027fe4ff */
[-C--:B------:R-:W-:Y:S01]  /*b460*/  IADD3 R184, P4, R252, R192.reuse, RZ ;  /* 0x000000c0fcb87210 */ /* 0x080fe20007f9e0ff */
[----:B------:R2:W-:Y:S01]  /*b470*/  STL [R1+0xf08], R183 ;  /* 0x000f08b701007387 */ /* 0x0005e20000100800 */
[----:B-1----:R-:W-:Y:S01]  /*b480*/  IMAD.X R181, R24, 0x1, R31, P6 ;  /* 0x0000000118b57824 */ /* 0x002fe200030e061f */
[-C--:B------:R-:W-:Y:S02]  /*b490*/  IADD3 R185, P6, R242, R192.reuse, RZ ;  /* 0x000000c0f2b97210 */ /* 0x080fe40007fde0ff */
[----:B------:R1:W-:Y:S01]  /*b4a0*/  STL [R1+0xf04], R184 ;  /* 0x000f04b801007387 */ /* 0x0003e20000100800 */
[----:B------:R-:W-:Y:S01]  /*b4b0*/  SHF.R.S32.HI R31, RZ, 0x1f, R251 ;  /* 0x0000001fff1f7819 */ /* 0x000fe200000114fb */
[--C-:B---3--:R-:W-:Y:S01]  /*b4c0*/  IMAD.X R182, R26, 0x1, R29.reuse, P5 ;  /* 0x000000011ab67824 */ /* 0x108fe200028e061d */
[----:B------:R-:W-:Y:S01]  /*b4d0*/  IADD3 R186, P5, R200, R192, RZ ;  /* 0x000000c0c8ba7210 */ /* 0x000fe20007fbe0ff */
[----:B------:R3:W-:Y:S01]  /*b4e0*/  STL [R1+0xf00], R185 ;  /* 0x000f00b901007387 */ /* 0x0007e20000100800 */
[----:B--2---:R-:W-:Y:S01]  /*b4f0*/  IMAD.X R183, R25, 0x1, R29, P3 ;  /* 0x0000000119b77824 */ /* 0x004fe200018e061d */
[----:B------:R-:W-:-:S02]  /*b500*/  IADD3 R187, P3, R0, R251, RZ ;  /* 0x000000fb00bb7210 */ /* 0x000fc40007f7e0ff */
[----:B------:R2:W-:Y:S01]  /*b510*/  STL [R1+0xefc], R186 ;  /* 0x000efcba01007387 */ /* 0x0005e20000100800 */
[--C-:B-1----:R-:W-:Y:S01]  /*b520*/  IMAD.X R184, R2, 0x1, R29.reuse, P2 ;  /* 0x0000000102b87824 */ /* 0x102fe200010e061d */
[-C--:B------:R-:W-:Y:S02]  /*b530*/  IADD3 R188, P2, R252, R251.reuse, RZ ;  /* 0x000000fbfcbc7210 */ /* 0x080fe40007f5e0ff */
[----:B------:R1:W-:Y:S01]  /*b540*/  STL [R1+0xef8], R187 ;  /* 0x000ef8bb01007387 */ /* 0x0003e20000100800 */
[----:B---3--:R-:W-:Y:S01]  /*b550*/  IMAD.X R185, R24, 0x1, R29, P1 ;  /* 0x0000000118b97824 */ /* 0x008fe200008e061d */
[-C--:B------:R-:W-:Y:S02]  /*b560*/  IADD3 R189, P1, R242, R251.reuse, RZ ;  /* 0x000000fbf2bd7210 */ /* 0x080fe40007f3e0ff */
[----:B------:R3:W-:Y:S01]  /*b570*/  STL [R1+0xef4], R188 ;  /* 0x000ef4bc01007387 */ /* 0x0007e20000100800 */
[----:B------:R-:W-:Y:S01]  /*b580*/  SHF.R.S32.HI R29, RZ, 0x1f, R248 ;  /* 0x0000001fff1d7819 */ /* 0x000fe200000114f8 */
[--C-:B--2---:R-:W-:Y:S01]  /*b590*/  IMAD.X R186, R26, 0x1, R27.reuse, P0 ;  /* 0x000000011aba7824 */ /* 0x104fe200000e061b */
[----:B------:R-:W-:Y:S01]  /*b5a0*/  IADD3 R190, P0, R200, R251, RZ ;  /* 0x000000fbc8be7210 */ /* 0x000fe20007f1e0ff */
[----:B------:R-:W-:Y:S01]  /*b5b0*/  IMAD R251, R249, 0x15, RZ ;  /* 0x00000015f9fb7824 */ /* 0x000fe200078e02ff */
[----:B------:R2:W-:Y:S01]  /*b5c0*/  STL [R1+0xef0], R189 ;  /* 0x000ef0bd01007387 */ /* 0x0005e20000100800 */
[--C-:B-1----:R-:W-:Y:S01]  /*b5d0*/  IMAD.X R187, R25, 0x1, R27.reuse, P4 ;  /* 0x0000000119bb7824 */ /* 0x102fe200020e061b */
[-C--:B------:R-:W-:Y:S01]  /*b5e0*/  IADD3 R191, P4, R0, R248.reuse, RZ ;  /* 0x000000f800bf7210 */ /* 0x080fe20007f9e0ff */
        /* <DEDUP_REMOVED lines=8> */
[--C-:B-1----:R-:W-:Y:S01]  /*b670*/  IMAD.X R190, R26, 0x1, R31.reuse, P3 ;  /* 0x000000011abe7824 */ /* 0x102fe200018e061f */
[----:B------:R-:W-:Y:S02]  /*b680*/  IADD3 R194, P3, R200, R248, RZ ;  /* 0x000000f8c8c27210 */ /* 0x000fe40007f7e0ff */
[----:B------:R1:W-:Y:S01]  /*b690*/  STL [R1+0xee0], R193 ;  /* 0x000ee0c101007387 */ /* 0x0003e20000100800 */
[----:B---3--:R-:W-:Y:S01]  /*b6a0*/  IMAD.X R191, R25, 0x1, R31, P2 ;  /* 0x0000000119bf7824 */ /* 0x008fe200010e061f */
[----:B------:R-:W-:-:S02]  /*b6b0*/  IADD3 R195, P2, R0, R251, RZ ;  /* 0x000000fb00c37210 */ /* 0x000fc40007f5e0ff */
[----:B------:R3:W-:Y:S01]  /*b6c0*/  STL [R1+0xedc], R194 ;  /* 0x000edcc201007387 */ /* 0x0007e20000100800 */
[----:B------:R-:W-:Y:S01]  /*b6d0*/  SHF.R.S32.HI R27, RZ, 0x1f, R251 ;  /* 0x0000001fff1b7819 */ /* 0x000fe200000114fb */
[--C-:B--2---:R-:W-:Y:S01]  /*b6e0*/  IMAD.X R192, R2, 0x1, R31.reuse, P1 ;  /* 0x0000000102c07824 */ /* 0x104fe200008e061f */
        /* <DEDUP_REMOVED lines=8> */
[----:B------:R-:W-:Y:S01]  /*b770*/  IMAD R251, R250, 0x13, RZ ;  /* 0x00000013fafb7824 */ /* 0x000fe200078e02ff */
[----:B------:R3:W-:Y:S01]  /*b780*/  STL [R1+0xed0], R197 ;  /* 0x000ed0c501007387 */ /* 0x0007e20000100800 */
[--C-:B--2---:R-:W-:Y:S01]  /*b790*/  IMAD.X R195, R25, 0x1, R29.reuse, P6 ;  /* 0x0000000119c37824 */ /* 0x104fe200030e061d */
[-C--:B------:R-:W-:Y:S01]  /*b7a0*/  IADD3 R199, P6, R0, R249.reuse, RZ ;  /* 0x000000f900c77210 */ /* 0x080fe20007fde0ff */
[----:B------:R-:W-:Y:S01]  /*b7b0*/  IMAD R250, R250, 0x12, RZ ;  /* 0x00000012fafa7824 */ /* 0x000fe200078e02ff */
[----:B------:R2:W-:Y:S01]  /*b7c0*/  STL [R1+0xecc], R198 ;  /* 0x000eccc601007387 */ /* 0x0005e20000100800 */
[----:B-1----:R-:W-:Y:S01]  /*b7d0*/  IMAD.X R196, R2, 0x1, R29, P5 ;  /* 0x0000000102c47824 */ /* 0x002fe200028e061d */
[----:B------:R-:W-:-:S02]  /*b7e0*/  IADD3 R202, P5, R252, R249, RZ ;  /* 0x000000f9fcca7210 */ /* 0x000fc40007fbe0ff */
[----:B------:R1:W-:Y:S01]  /*b7f0*/  STL [R1+0xec8], R199 ;  /* 0x000ec8c701007387 */ /* 0x0003e20000100800 */
[----:B---3--:R-:W-:Y:S01]  /*b800*/  IMAD.X R197, R24, 0x1, R29, P3 ;  /* 0x0000000118c57824 */ /* 0x008fe200018e061d */
[-C--:B------:R-:W-:Y:S02]  /*b810*/  IADD3 R203, P3, R242, R249.reuse, RZ ;  /* 0x000000f9f2cb7210 */ /* 0x080fe40007f7e0ff */
[----:B------:R3:W-:Y:S01]  /*b820*/  STL [R1+0xec4], R202 ;  /* 0x000ec4ca01007387 */ /* 0x0007e20000100800 */
[----:B------:R-:W-:Y:S01]  /*b830*/  SHF.R.S32.HI R29, RZ, 0x1f, R251 ;  /* 0x0000001fff1d7819 */ /* 0x000fe200000114fb */
[--C-:B--2---:R-:W-:Y:S01]  /*b840*/  IMAD.X R198, R26, 0x1, R27.reuse, P2 ;  /* 0x000000011ac67824 */ /* 0x104fe200010e061b */
[----:B------:R-:W-:Y:S01]  /*b850*/  IADD3 R212, P2, R200, R249, RZ ;  /* 0x000000f9c8d47210 */ /* 0x000fe20007f5e0ff */
[----:B------:R2:W-:Y:S01]  /*b860*/  STL [R1+0xec0], R203 ;  /* 0x000ec0cb01007387 */ /* 0x0005e20000100800 */
[----:B-1----:R-:W-:Y:S02]  /*b870*/  IADD3.X R199, R25, R27, RZ, P1, !PT ;  /* 0x0000001b19c77210 */ /* 0x002fe40000ffe4ff */
[-C--:B------:R-:W-:Y:S01]  /*b880*/  IADD3 R213, P1, R0, R251.reuse, RZ ;  /* 0x000000fb00d57210 */ /* 0x080fe20007f3e0ff */
[----:B------:R1:W-:Y:S01]  /*b890*/  STL [R1+0xebc], R212 ;  /* 0x000ebcd401007387 */ /* 0x0003e20000100800 */
[----:B---3--:R-:W-:Y:S01]  /*b8a0*/  IMAD.X R202, R2, 0x1, R27, P0 ;  /* 0x0000000102ca7824 */ /* 0x008fe200000e061b */
[----:B------:R-:W-:-:S02]  /*b8b0*/  IADD3 R214, P0, R252, R251, RZ ;  /* 0x000000fbfcd67210 */ /* 0x000fc40007f1e0ff */
        /* <DEDUP_REMOVED lines=9> */
[--C-:B---3--:R-:W-:Y:S01]  /*b950*/  IMAD.X R213, R25, 0x1, R31.reuse, P5 ;  /* 0x0000000119d57824 */ /* 0x108fe200028e061f */
[-C--:B------:R-:W-:Y:S01]  /*b960*/  IADD3 R237, P5, R0, R250.reuse, RZ ;  /* 0x000000fa00ed7210 */ /* 0x080fe20007fbe0ff */
[----:B------:R-:W-:Y:S01]  /*b970*/  IMAD R43, R42, 0xf, RZ ;  /* 0x0000000f2a2b7824 */ /* 0x000fe200078e02ff */
[----:B------:R3:W-:Y:S01]  /*b980*/  STL [R1+0xeac], R236 ;  /* 0x000eacec01007387 */ /* 0x0007e20000100800 */
[----:B--2---:R-:W-:Y:S01]  /*b990*/  IMAD.X R214, R2, 0x1, R31, P3 ;  /* 0x0000000102d67824 */ /* 0x004fe200018e061f */
[----:B------:R-:W-:-:S02]  /*b9a0*/  IADD3 R238, P3, R252, R250, RZ ;  /* 0x000000fafcee7210 */ /* 0x000fc40007f7e0ff */
        /* <DEDUP_REMOVED lines=11> */
[----:B-1----:R-:W-:Y:S02]  /*ba60*/  IADD3.X R238, R2, R29, RZ, P4, !PT ;  /* 0x0000001d02ee7210 */ /* 0x002fe400027fe4ff */
[-C--:B------:R-:W-:Y:S01]  /*ba70*/  IADD3 R249, P4, R252, R251.reuse, RZ ;  /* 0x000000fbfcf97210 */ /* 0x080fe20007f9e0ff */
[----:B------:R1:W-:Y:S01]  /*ba80*/  STL [R1+0xe98], R248 ;  /* 0x000e98f801007387 */ /* 0x0003e20000100800 */
[----:B---3--:R-:W-:Y:S01]  /*ba90*/  IMAD.X R239, R24, 0x1, R29, P6 ;  /* 0x0000000118ef7824 */ /* 0x008fe200030e061d */
[-C--:B------:R-:W-:Y:S02]  /*baa0*/  IADD3 R250, P6, R242, R251.reuse, RZ ;  /* 0x000000fbf2fa7210 */ /* 0x080fe40007fde0ff */
[----:B------:R3:W-:Y:S01]  /*bab0*/  STL [R1+0xe94], R249 ;  /* 0x000e94f901007387 */ /* 0x0007e20000100800 */
[----:B--2---:R-:W-:Y:S01]  /*bac0*/  IMAD.X R240, R26, 0x1, R27, P5 ;  /* 0x000000011af07824 */ /* 0x004fe200028e061b */
[----:B------:R-:W-:-:S02]  /*bad0*/  IADD3 R251, P5, R200, R251, RZ ;  /* 0x000000fbc8fb7210 */ /* 0x000fc40007fbe0ff */
[----:B------:R2:W-:Y:S01]  /*bae0*/  STL [R1+0xe90], R250 ;  /* 0x000e90fa01007387 */ /* 0x0005e20000100800 */
[----:B------:R-:W-:Y:S01]  /*baf0*/  SHF.R.S32.HI R29, RZ, 0x1f, R41 ;  /* 0x0000001fff1d7819 */ /* 0x000fe20000011429 */
[--C-:B-1----:R-:W-:Y:S01]  /*bb00*/  IMAD.X R248, R25, 0x1, R27.reuse, P3 ;  /* 0x0000000119f87824 */ /* 0x102fe200018e061b */
[----:B------:R-:W-:Y:S01]  /*bb10*/  IADD3 R28, P3, R0, R41, RZ ;  /* 0x00000029001c7210 */ /* 0x000fe20007f7e0ff */
[----:B------:R1:W-:Y:S01]  /*bb20*/  STL [R1+0xe8c], R251 ;  /* 0x000e8cfb01007387 */ /* 0x0003e20000100800 */
[----:B---3--:R-:W-:-:S03]  /*bb30*/  IMAD.X R249, R2, 0x1, R27, P2 ;  /* 0x0000000102f97824 */ /* 0x008fc600010e061b */
[----:B------:R3:W-:Y:S01]  /*bb40*/  STL [R1+0x10], R28 ;  /* 0x0000101c01007387 */ /* 0x0007e20000100800 */
[----:B--2---:R-:W-:Y:S01]  /*bb50*/  IMAD.X R250, R24, 0x1, R27, P1 ;  /* 0x0000000118fa7824 */ /* 0x004fe200008e061b */
[-C--:B------:R-:W-:Y:S01]  /*bb60*/  IADD3 R27, P1, R242, R41.reuse, RZ ;  /* 0x00000029f21b7210 */ /* 0x080fe20007f3e0ff */
[----:B-1----:R-:W-:Y:S01]  /*bb70*/  IMAD.X R251, R26, 0x1, R31, P0 ;  /* 0x000000011afb7824 */ /* 0x002fe200000e061f */
[-C--:B------:R-:W-:Y:S02]  /*bb80*/  IADD3 R40, P0, R200, R41.reuse, RZ ;  /* 0x00000029c8287210 */ /* 0x080fe40007f1e0ff */
[----:B---3--:R-:W-:-:S05]  /*bb90*/  IADD3 R28, P2, R252, R41, RZ ;  /* 0x00000029fc1c7210 */ /* 0x008fca0007f5e0ff */
[----:B------:R1:W-:Y:S04]  /*bba0*/  STL [R1+0x14], R28 ;  /* 0x0000141c01007387 */ /* 0x0003e80000100800 */
[----:B------:R2:W-:Y:S04]  /*bbb0*/  STL [R1+0x18], R27 ;  /* 0x0000181b01007387 */ /* 0x0005e80000100800 */
[----:B------:R3:W-:Y:S01]  /*bbc0*/  STL [R1+0x1c], R40 ;  /* 0x00001c2801007387 */ /* 0x0007e20000100800 */
[----:B-1----:R-:W-:Y:S01]  /*bbd0*/  IMAD.X R28, R25, 0x1, R31, P4 ;  /* 0x00000001191c7824 */ /* 0x002fe200020e061f */
[----:B------:R-:W-:-:S02]  /*bbe0*/  IADD3 R41, P4, R0, R43, RZ ;  /* 0x0000002b00297210 */ /* 0x000fc40007f9e0ff */
[----:B--2---:R-:W-:Y:S02]  /*bbf0*/  SHF.R.S32.HI R27, RZ, 0x1f, R43 ;  /* 0x0000001fff1b7819 */ /* 0x004fe4000001142b */
[----:B------:R1:W-:Y:S01]  /*bc00*/  STL [R1+0x35c], R28 ;  /* 0x00035c1c01007387 */ /* 0x0003e20000100800 */
[----:B---3--:R-:W-:Y:S01]  /*bc10*/  IADD3.X R40, R2, R31, RZ, P6, !PT ;  /* 0x0000001f02287210 */ /* 0x008fe200037fe4ff */
[----:B------:R-:W-:Y:S02]  /*bc20*/  IMAD.X R31, R24, 0x1, R31, P5 ;  /* 0x00000001181f7824 */ /* 0x000fe400028e061f */
[----:B------:R2:W-:Y:S04]  /*bc30*/  STL [R1+0x20], R41 ;  /* 0x0000202901007387 */ /* 0x0005e80000100800 */
[----:B------:R3:W-:Y:S01]  /*bc40*/  STL [R1+0x370], R40 ;  /* 0x0003702801007387 */ /* 0x0007e20000100800 */
[----:B-1----:R-:W-:-:S05]  /*bc50*/  IADD3 R28, P6, R252, R43, RZ ;  /* 0x0000002bfc1c7210 */ /* 0x002fca0007fde0ff */
[----:B------:R1:W-:Y:S01]  /*bc60*/  STL [R1+0x24], R28 ;  /* 0x0000241c01007387 */ /* 0x0003e20000100800 */
[----:B--2---:R-:W-:-:S03]  /*bc70*/  IMAD R41, R42, 0xe, RZ ;  /* 0x0000000e2a297824 */ /* 0x004fc600078e02ff */
[----:B------:R2:W-:Y:S01]  /*bc80*/  STL [R1+0x374], R31 ;  /* 0x0003741f01007387 */ /* 0x0005e20000100800 */
[----:B---3--:R-:W-:Y:S01]  /*bc90*/  IMAD.X R40, R26, 0x1, R29, P3 ;  /* 0x000000011a287824 */ /* 0x008fe200018e061d */
[-C--:B-1----:R-:W-:Y:S02]  /*bca0*/  IADD3 R28, P5, R242, R43.reuse, RZ ;  /* 0x0000002bf21c7210 */ /* 0x082fe40007fbe0ff */
[----:B--2---:R-:W-:-:S03]  /*bcb0*/  IADD3 R31, P3, R200, R43, RZ ;  /* 0x0000002bc81f7210 */ /* 0x004fc60007f7e0ff */
[----:B------:R1:W-:Y:S01]  /*bcc0*/  STL [R1+0x28], R28 ;  /* 0x0000281c01007387 */ /* 0x0003e20000100800 */
[----:B------:R-:W-:-:S03]  /*bcd0*/  IMAD.X R43, R2, 0x1, R29, P1 ;  /* 0x00000001022b7824 */ /* 0x000fc600008e061d */
[----:B------:R2:W-:Y:S04]  /*bce0*/  STL [R1+0x378], R40 ;  /* 0x0003782801007387 */ /* 0x0005e80000100800 */
[----:B------:R3:W-:Y:S01]  /*bcf0*/  STL [R1+0x2c], R31 ;  /* 0x00002c1f01007387 */ /* 0x0007e20000100800 */
[----:B-1----:R-:W-:Y:S01]  /*bd00*/  SHF.R.S32.HI R28, RZ, 0x1f, R41 ;  /* 0x0000001fff1c7819 */ /* 0x002fe20000011429 */
[----:B--2---:R-:W-:Y:S01]  /*bd10*/  IMAD.X R40, R25, 0x1, R29, P2 ;  /* 0x0000000119287824 */ /* 0x004fe200010e061d */
[----:B---3--:R-:W-:-:S04]  /*bd20*/  IADD3 R31, P2, R0, R41, RZ ;  /* 0x00000029001f7210 */ /* 0x008fc80007f5e0ff */
[----:B------:R1:W-:Y:S04]  /*bd30*/  STL [R1+0x37c], R40 ;  /* 0x00037c2801007387 */ /* 0x0003e80000100800 */
[----:B------:R2:W-:Y:S04]  /*bd40*/  STL [R1+0x30], R31 ;  /* 0x0000301f01007387 */ /* 0x0005e80000100800 */
[----:B------:R3:W-:Y:S01]  /*bd50*/  STL [R1+0x3a0], R43 ;  /* 0x0003a02b01007387 */ /* 0x0007e20000100800 */
[----:B-1----:R-:W-:Y:S01]  /*bd60*/  IADD3 R40, P1, R252, R41, RZ ;  /* 0x00000029fc287210 */ /* 0x002fe20007f3e0ff */
[----:B--2---:R-:W-:-:S04]  /*bd70*/  IMAD.X R31, R24, 0x1, R29, P0 ;  /* 0x00000001181f7824 */ /* 0x004fc800000e061d */
[----:B------:R1:W-:Y:S01]  /*bd80*/  STL [R1+0x34], R40 ;  /* 0x0000342801007387 */ /* 0x0003e20000100800 */
[-C--:B------:R-:W-:Y:S01]  /*bd90*/  IADD3 R29, P0, R242, R41.reuse, RZ ;  /* 0x00000029f21d7210 */ /* 0x080fe20007f1e0ff */
[----:B---3--:R-:W-:Y:S02]  /*bda0*/  IMAD R43, R42, 0xd, RZ ;  /* 0x0000000d2a2b7824 */ /* 0x008fe400078e02ff */
[----:B------:R2:W-:Y:S04]  /*bdb0*/  STL [R1+0x3a4], R31 ;  /* 0x0003a41f01007387 */ /* 0x0005e80000100800 */
[----:B------:R3:W-:Y:S01]  /*bdc0*/  STL [R1+0x38], R29 ;  /* 0x0000381d01007387 */ /* 0x0007e20000100800 */
[----:B-1----:R-:W-:Y:S01]  /*bdd0*/  IMAD.X R40, R26, 0x1, R27, P4 ;  /* 0x000000011a287824 */ /* 0x002fe200020e061b */
[----:B--2---:R-:W-:-:S04]  /*bde0*/  IADD3 R31, P4, R200, R41, RZ ;  /* 0x00000029c81f7210 */ /* 0x004fc80007f9e0ff */
[----:B------:R1:W-:Y:S01]  /*bdf0*/  STL [R1+0x3a8], R40 ;  /* 0x0003a82801007387 */ /* 0x0003e20000100800 */
[----:B------:R-:W-:Y:S01]  /*be00*/  IMAD.X R41, R2, 0x1, R27, P5 ;  /* 0x0000000102297824 */ /* 0x000fe200028e061b */
[----:B---3--:R-:W-:Y:S02]  /*be10*/  SHF.R.S32.HI R29, RZ, 0x1f, R43 ;  /* 0x0000001fff1d7819 */ /* 0x008fe4000001142b */
[----:B------:R2:W-:Y:S01]  /*be20*/  STL [R1+0x3c], R31 ;  /* 0x00003c1f01007387 */ /* 0x0005e20000100800 */
[----:B-1----:R-:W-:Y:S01]  /*be30*/  IMAD.X R40, R25, 0x1, R27, P6 ;  /* 0x0000000119287824 */ /* 0x002fe200030e061b */
[----:B--2---:R-:W-:-:S04]  /*be40*/  IADD3 R31, P6, R0, R43, RZ ;  /* 0x0000002b001f7210 */ /* 0x004fc80007fde0ff */
        /* <DEDUP_REMOVED lines=10> */
[----:B-1----:R-:W-:Y:S02]  /*bef0*/  IADD3.X R40, R26, R28, RZ, P2, !PT ;  /* 0x0000001c1a287210 */ /* 0x002fe400017fe4ff */
[----:B--2---:R-:W-:-:S03]  /*bf00*/  IADD3 R31, P2, R200, R43, RZ ;  /* 0x0000002bc81f7210 */ /* 0x004fc60007f5e0ff */
[----:B------:R1:W-:Y:S01]  /*bf10*/  STL [R1+0x3b8], R40 ;  /* 0x0003b82801007387 */ /* 0x0003e20000100800 */
[--C-:B------:R-:W-:Y:S01]  /*bf20*/  IMAD.X R43, R2, 0x1, R28.reuse, P0 ;  /* 0x00000001022b7824 */ /* 0x100fe200000e061c */
        /* <DEDUP_REMOVED lines=35> */
[----:B------:R-:W-:Y:S02]  /*c160*/  IADD3.X R43, R2, R27, RZ, P4, !PT ;  /* 0x0000001b022b7210 */ /* 0x000fe400027fe4ff */
[----:B---3--:R-:W-:Y:S01]  /*c170*/  SHF.R.S32.HI R29, RZ, 0x1f, R41 ;  /* 0x0000001fff1d7819 */ /* 0x008fe20000011429 */
        /* <DEDUP_REMOVED lines=28> */
[----:B---3--:R-:W-:Y:S02]  /*c340*/  IMAD.SHL.U32 R41, R42, 0x8, RZ ;  /* 0x000000082a297824 */ /* 0x008fe400078e00ff */
        /* <DEDUP_REMOVED lines=13> */
[----:B-1----:R-:W-:Y:S02]  /*c420*/  IADD3 R40, P6, R252, R41, RZ ;  /* 0x00000029fc287210 */ /* 0x002fe40007fde0ff */
[----:B--2---:R-:W-:-:S03]  /*c430*/  IADD3.X R31, R24, R29, RZ, P5, !PT ;  /* 0x0000001d181f7210 */ /* 0x004fc60002ffe4ff */
        /* <DEDUP_REMOVED lines=37> */
[----:B------:R-:W-:Y:S01]  /*c690*/  IADD3 R28, P3, R242, R41, RZ ;  /* 0x00000029f21c7210 */ /* 0x000fe20007f7e0ff */
[C---:B---3--:R-:W-:Y:S02]  /*c6a0*/  IMAD R43, R42.reuse, 0x5, RZ ;  /* 0x000000052a2b7824 */ /* 0x048fe400078e02ff */
[----:B------:R2:W-:Y:S01]  /*c6b0*/  STL [R1+0x434], R31 ;  /* 0x0004341f01007387 */ /* 0x0005e20000100800 */
[----:B------:R-:W-:-:S03]  /*c6c0*/  IMAD.SHL.U32 R42, R42, 0x4, RZ ;  /* 0x000000042a2a7824 */ /* 0x000fc600078e00ff */
[----:B------:R3:W-:Y:S01]  /*c6d0*/  STL [R1+0xb8], R28 ;  /* 0x0000b81c01007387 */ /* 0x0007e20000100800 */
[----:B-1----:R-:W-:Y:S01]  /*c6e0*/  IMAD.X R40, R26, 0x1, R29, P2 ;  /* 0x000000011a287824 */ /* 0x002fe200010e061d */
[----:B--2---:R-:W-:-:S04]  /*c6f0*/  IADD3 R31, P2, R200, R41, RZ ;  /* 0x00000029c81f7210 */ /* 0x004fc80007f5e0ff */
[----:B------:R1:W-:Y:S01]  /*c700*/  STL [R1+0x438], R40 ;  /* 0x0004382801007387 */ /* 0x0003e20000100800 */
[----:B------:R-:W-:Y:S01]  /*c710*/  IMAD.X R41, R2, 0x1, R29, P0 ;  /* 0x0000000102297824 */ /* 0x000fe200000e061d */
[----:B---3--:R-:W-:Y:S02]  /*c720*/  SHF.R.S32.HI R28, RZ, 0x1f, R43 ;  /* 0x0000001fff1c7819 */ /* 0x008fe4000001142b */
[----:B------:R2:W-:Y:S01]  /*c730*/  STL [R1+0xbc], R31 ;  /* 0x0000bc1f01007387 */ /* 0x0005e20000100800 */
[----:B-1----:R-:W-:Y:S02]  /*c740*/  IADD3.X R40, R25, R29, RZ, P1, !PT ;  /* 0x0000001d19287210 */ /* 0x002fe40000ffe4ff */
[----:B--2---:R-:W-:-:S03]  /*c750*/  IADD3 R31, P1, R0, R43, RZ ;  /* 0x0000002b001f7210 */ /* 0x004fc60007f3e0ff */
[----:B------:R1:W-:Y:S04]  /*c760*/  STL [R1+0x43c], R40 ;  /* 0x00043c2801007387 */ /* 0x0003e80000100800 */
[----:B------:R2:W-:Y:S04]  /*c770*/  STL [R1+0xc0], R31 ;  /* 0x0000c01f01007387 */ /* 0x0005e80000100800 */
[----:B------:R3:W-:Y:S01]  /*c780*/  STL [R1+0x440], R41 ;  /* 0x0004402901007387 */ /* 0x0007e20000100800 */
[----:B-1----:R-:W-:Y:S01]  /*c790*/  IADD3 R40, P0, R252, R43, RZ ;  /* 0x0000002bfc287210 */ /* 0x002fe20007f1e0ff */
[----:B--2---:R-:W-:-:S04]  /*c7a0*/  IMAD.X R31, R24, 0x1, R29, P4 ;  /* 0x00000001181f7824 */ /* 0x004fc800020e061d */
[----:B------:R1:W-:Y:S01]  /*c7b0*/  STL [R1+0xc4], R40 ;  /* 0x0000c42801007387 */ /* 0x0003e20000100800 */
[-C--:B------:R-:W-:Y:S01]  /*c7c0*/  IADD3 R29, P4, R242, R43.reuse, RZ ;  /* 0x0000002bf21d7210 */ /* 0x080fe20007f9e0ff */
[--C-:B---3--:R-:W-:Y:S02]  /*c7d0*/  IMAD.X R41, R2, 0x1, R27.reuse, P3 ;  /* 0x0000000102297824 */ /* 0x108fe400018e061b */
[----:B------:R2:W-:Y:S04]  /*c7e0*/  STL [R1+0x444], R31 ;  /* 0x0004441f01007387 */ /* 0x0005e80000100800 */
[----:B------:R3:W-:Y:S01]  /*c7f0*/  STL [R1+0xc8], R29 ;  /* 0x0000c81d01007387 */ /* 0x0007e20000100800 */
[----:B-1----:R-:W-:Y:S01]  /*c800*/  IMAD.X R40, R26, 0x1, R27, P6 ;  /* 0x000000011a287824 */ /* 0x002fe200030e061b */
[----:B--2---:R-:W-:-:S04]  /*c810*/  IADD3 R31, P6, R200, R43, RZ ;  /* 0x0000002bc81f7210 */ /* 0x004fc80007fde0ff */
[----:B------:R1:W-:Y:S01]  /*c820*/  STL [R1+0x448], R40 ;  /* 0x0004482801007387 */ /* 0x0003e20000100800 */
[C---:B------:R-:W-:Y:S01]  /*c830*/  IMAD R43, R201.reuse, 0x3, RZ ;  /* 0x00000003c92b7824 */ /* 0x040fe200078e02ff */
[----:B---3--:R-:W-:Y:S02]  /*c840*/  SHF.R.S32.HI R29, RZ, 0x1f, R42 ;  /* 0x0000001fff1d7819 */ /* 0x008fe4000001142a */
[----:B------:R2:W-:Y:S01]  /*c850*/  STL [R1+0xcc], R31 ;  /* 0x0000cc1f01007387 */ /* 0x0005e20000100800 */
[----:B------:R-:W-:Y:S02]  /*c860*/  IMAD.SHL.U32 R201, R201, 0x2, RZ ;  /* 0x00000002c9c97824 */ /* 0x000fe400078e00ff */
        /* <DEDUP_REMOVED lines=8> */
[----:B------:R-:W-:Y:S02]  /*c8f0*/  IADD3 R27, P2, R242, R42, RZ ;  /* 0x0000002af21b7210 */ /* 0x000fe40007f5e0ff */
[----:B---3--:R-:W-:Y:S01]  /*c900*/  IADD3.X R41, R2, R28, RZ, P4, !PT ;  /* 0x0000001c02297210 */ /* 0x008fe200027fe4ff */
[----:B------:R2:W-:Y:S04]  /*c910*/  STL [R1+0x454], R31 ;  /* 0x0004541f01007387 */ /* 0x0005e80000100800 */
[----:B------:R3:W-:Y:S01]  /*c920*/  STL [R1+0xd8], R27 ;  /* 0x0000d81b01007387 */ /* 0x0007e20000100800 */
[----:B-1----:R-:W-:Y:S01]  /*c930*/  IMAD.X R40, R26, 0x1, R28, P1 ;  /* 0x000000011a287824 */ /* 0x002fe200008e061c */
[----:B--2---:R-:W-:-:S04]  /*c940*/  IADD3 R31, P1, R200, R42, RZ ;  /* 0x0000002ac81f7210 */ /* 0x004fc80007f3e0ff */
[----:B------:R1:W-:Y:S01]  /*c950*/  STL [R1+0x458], R40 ;  /* 0x0004582801007387 */ /* 0x0003e20000100800 */
[----:B---3--:R-:W-:-:S03]  /*c960*/  SHF.R.S32.HI R27, RZ, 0x1f, R43 ;  /* 0x0000001fff1b7819 */ /* 0x008fc6000001142b */
        /* <DEDUP_REMOVED lines=16> */
[----:B------:R-:W-:Y:S01]  /*ca70*/  IMAD.SHL.U32 R3, R3, 0x4, RZ ;  /* 0x0000000403037824 */ /* 0x000fe200078e00ff */
[----:B------:R-:W-:Y:S01]  /*ca80*/  CS2R R42, SRZ ;  /* 0x00000000002a7805 */ /* 0x000fe2000001ff00 */
[----:B---3--:R-:W-:Y:S01]  /*ca90*/  SHF.R.S32.HI R28, RZ, 0x1f, R201 ;  /* 0x0000001fff1c7819 */ /* 0x008fe200000114c9 */
[----:B------:R2:W-:Y:S01]  /*caa0*/  STL [R1+0xec], R31 ;  /* 0x0000ec1f01007387 */ /* 0x0005e20000100800 */
[----:B-1----:R-:W-:Y:S01]  /*cab0*/  IMAD.X R40, R25, 0x1, R29, P3 ;  /* 0x0000000119287824 */ /* 0x002fe200018e061d */
[----:B--2---:R-:W-:-:S04]  /*cac0*/  IADD3 R31, P3, R0, R201, RZ ;  /* 0x000000c9001f7210 */ /* 0x004fc80007f7e0ff */
[----:B------:R1:W-:Y:S04]  /*cad0*/  STL [R1+0x46c], R40 ;  /* 0x00046c2801007387 */ /* 0x0003e80000100800 */
[----:B------:R2:W-:Y:S04]  /*cae0*/  STL [R1+0xf0], R31 ;  /* 0x0000f01f01007387 */ /* 0x0005e80000100800 */
[----:B------:R-:W-:Y:S01]  /*caf0*/  STL [R1+0x480], R41 ;  /* 0x0004802901007387 */ /* 0x000fe20000100800 */
[-C--:B-1----:R-:W-:Y:S01]  /*cb00*/  IADD3 R40, P2, R252, R201.reuse, RZ ;  /* 0x000000c9fc287210 */ /* 0x082fe20007f5e0ff */
[----:B--2---:R-:W-:Y:S01]  /*cb10*/  IMAD.X R31, R24, 0x1, R29, P1 ;  /* 0x00000001181f7824 */ /* 0x004fe200008e061d */
[----:B------:R-:W-:-:S03]  /*cb20*/  IADD3 R29, P1, R242, R201, RZ ;  /* 0x000000c9f21d7210 */ /* 0x000fc60007f3e0ff */
[----:B------:R1:W-:Y:S04]  /*cb30*/  STL [R1+0xf4], R40 ;  /* 0x0000f42801007387 */ /* 0x0003e80000100800 */
[----:B------:R2:W-:Y:S04]  /*cb40*/  STL [R1+0x484], R31 ;  /* 0x0004841f01007387 */ /* 0x0005e80000100800 */
[----:B------:R3:W-:Y:S01]  /*cb50*/  STL [R1+0xf8], R29 ;  /* 0x0000f81d01007387 */ /* 0x0007e20000100800 */
[----:B-1----:R-:W-:Y:S01]  /*cb60*/  IMAD.X R40, R26, 0x1, R27, P0 ;  /* 0x000000011a287824 */ /* 0x002fe200000e061b */
[----:B--2---:R-:W-:-:S04]  /*cb70*/  IADD3 R31, P0, R200, R201, RZ ;  /* 0x000000c9c81f7210 */ /* 0x004fc80007f1e0ff */
[----:B------:R1:W-:Y:S01]  /*cb80*/  STL [R1+0x488], R40 ;  /* 0x0004882801007387 */ /* 0x0003e20000100800 */
[----:B------:R-:W-:Y:S02]  /*cb90*/  IMAD.MOV.U32 R201, RZ, RZ, 0x1f ;  /* 0x0000001fffc97424 */ /* 0x000fe400078e00ff */
[--C-:B---3--:R-:W-:Y:S01]  /*cba0*/  IMAD.X R29, R25, 0x1, R27.reuse, P4 ;  /* 0x00000001191d7824 */ /* 0x108fe200020e061b */
[----:B------:R2:W-:Y:S02]  /*cbb0*/  STL [R1+0xfc], R31 ;  /* 0x0000fc1f01007387 */ /* 0x0005e40000100800 */
[----:B------:R-:W-:Y:S02]  /*cbc0*/  IADD3 R201, R201, c[0x0][0x180], RZ ;  /* 0x00006000c9c97a10 */ /* 0x000fe40007ffe0ff */
[----:B------:R3:W-:Y:S01]  /*cbd0*/  STL [R1+0x48c], R29 ;  /* 0x00048c1d01007387 */ /* 0x0007e20000100800 */
[----:B-1----:R-:W-:Y:S01]  /*cbe0*/  IADD3 R40, P4, R0, c[0x0][0x188], RZ ;  /* 0x0000620000287a10 */ /* 0x002fe20007f9e0ff */
[----:B--2---:R-:W-:Y:S01]  /*cbf0*/  IMAD.X R31, R2, 0x1, R27, P6 ;  /* 0x00000001021f7824 */ /* 0x004fe200030e061b */
[----:B------:R-:W-:-:S03]  /*cc00*/  IADD3.X R27, R24, R27, RZ, P5, !PT ;  /* 0x0000001b181b7210 */ /* 0x000fc60002ffe4ff */
[----:B------:R1:W-:Y:S01]  /*cc10*/  STL [R1+0x110], R40 ;  /* 0x0001102801007387 */ /* 0x0003e20000100800 */
[----:B---3--:R-:W-:-:S03]  /*cc20*/  IADD3 R29, P6, R252, c[0x0][0x188], RZ ;  /* 0x00006200fc1d7a10 */ /* 0x008fc60007fde0ff */
[----:B------:R-:W-:Y:S04]  /*cc30*/  STL [R1+0x490], R31 ;  /* 0x0004901f01007387 */ /* 0x000fe80000100800 */
[----:B------:R2:W-:Y:S01]  /*cc40*/  STL [R1+0x114], R29 ;  /* 0x0001141d01007387 */ /* 0x0005e20000100800 */
[----:B-1----:R-:W-:-:S03]  /*cc50*/  IMAD.X R40, R2, 0x1, R28, P1 ;  /* 0x0000000102287824 */ /* 0x002fc600008e061c */
[----:B------:R1:W-:Y:S01]  /*cc60*/  STL [R1+0x494], R27 ;  /* 0x0004941b01007387 */ /* 0x0003e20000100800 */
[----:B--2---:R-:W-:Y:S01]  /*cc70*/  IMAD.X R29, R26, 0x1, R28, P3 ;  /* 0x000000011a1d7824 */ /* 0x004fe200018e061c */
[----:B------:R-:W-:Y:S02]  /*cc80*/  IADD3 R31, P3, R200, c[0x0][0x188], RZ ;  /* 0x00006200c81f7a10 */ /* 0x000fe40007f7e0ff */
[----:B-1----:R-:W-:-:S05]  /*cc90*/  IADD3 R27, P5, R242, c[0x0][0x188], RZ ;  /* 0x00006200f21b7a10 */ /* 0x002fca0007fbe0ff */
[----:B------:R1:W-:Y:S04]  /*cca0*/  STL [R1+0x118], R27 ;  /* 0x0001181b01007387 */ /* 0x0003e80000100800 */
[----:B------:R2:W-:Y:S04]  /*ccb0*/  STL [R1+0x498], R29 ;  /* 0x0004981d01007387 */ /* 0x0005e80000100800 */
[----:B------:R3:W-:Y:S01]  /*ccc0*/  STL [R1+0x11c], R31 ;  /* 0x00011c1f01007387 */ /* 0x0007e20000100800 */
[----:B-1----:R-:W-:Y:S01]  /*ccd0*/  SHF.R.S32.HI R27, RZ, 0x1f, R201 ;  /* 0x0000001fff1b7819 */ /* 0x002fe200000114c9 */
[----:B--2---:R-:W-:-:S02]  /*cce0*/  IMAD.X R29, R25, 0x1, R28, P2 ;  /* 0x00000001191d7824 */ /* 0x004fc400010e061c */
[----:B---3--:R-:W-:-:S03]  /*ccf0*/  IMAD.X R31, R24, 0x1, R28, P0 ;  /* 0x00000001181f7824 */ /* 0x008fc600000e061c */
[----:B------:R1:W-:Y:S01]  /*cd00*/  STL [R1+0x49c], R29 ;  /* 0x00049c1d01007387 */ /* 0x0003e20000100800 */
[----:B------:R-:W-:-:S03]  /*cd10*/  IMAD.X R28, R26, 0x1, R30, P4 ;  /* 0x000000011a1c7824 */ /* 0x000fc600020e061e */
[----:B------:R2:W-:Y:S04]  /*cd20*/  STL [R1+0x4a0], R40 ;  /* 0x0004a02801007387 */ /* 0x0005e80000100800 */
[----:B------:R-:W-:Y:S01]  /*cd30*/  STL [R1+0x4a4], R31 ;  /* 0x0004a41f01007387 */ /* 0x000fe20000100800 */
[----:B-1----:R-:W-:Y:S01]  /*cd40*/  SHF.L.U64.HI R29, R0, 0x2, R26 ;  /* 0x00000002001d7819 */ /* 0x002fe2000001021a */
[----:B------:R-:W-:Y:S01]  /*cd50*/  IMAD.X R26, R25, 0x1, R30, P6 ;  /* 0x00000001191a7824 */ /* 0x000fe200030e061e */
[----:B------:R-:W-:Y:S01]  /*cd60*/  SHF.L.U64.HI R0, R252, 0x2, R25 ;  /* 0x00000002fc007819 */ /* 0x000fe20000010219 */
[----:B------:R-:W-:Y:S01]  /*cd70*/  IMAD.MOV.U32 R252, RZ, RZ, 0x2 ;  /* 0x00000002fffc7424 */ /* 0x000fe200078e00ff */
[----:B------:R-:W-:Y:S01]  /*cd80*/  SHF.L.U64.HI R25, R242, 0x2, R2 ;  /* 0x00000002f2197819 */ /* 0x000fe20000010202 */
[----:B------:R-:W-:Y:S01]  /*cd90*/  STL [R1+0xe60], R29 ;  /* 0x000e601d01007387 */ /* 0x000fe20000100800 */
[----:B--2---:R-:W-:-:S03]  /*cda0*/  CS2R R40, SRZ ;  /* 0x0000000000287805 */ /* 0x004fc6000001ff00 */
[----:B------:R-:W1:Y:S04]  /*cdb0*/  S2R R242, SR_TID.X ;  /* 0x0000000000f27919 */ /* 0x000e680000002100 */
[----:B------:R-:W-:Y:S04]  /*cdc0*/  STL [R1+0x4a8], R28 ;  /* 0x0004a81c01007387 */ /* 0x000fe80000100800 */
[----:B------:R2:W-:Y:S04]  /*cdd0*/  STL [R1+0xe5c], R0 ;  /* 0x000e5c0001007387 */ /* 0x0005e80000100800 */
[----:B------:R-:W-:Y:S04]  /*cde0*/  STL [R1+0x4ac], R26 ;  /* 0x0004ac1a01007387 */ /* 0x000fe80000100800 */
[----:B------:R3:W-:Y:S01]  /*cdf0*/  STL [R1+0xe58], R25 ;  /* 0x000e581901007387 */ /* 0x0007e20000100800 */
[----:B--2---:R-:W-:Y:S01]  /*ce00*/  IMAD.X R0, R2, 0x1, R30, P5 ;  /* 0x0000000102007824 */ /* 0x004fe200028e061e */
[----:B------:R-:W-:-:S04]  /*ce10*/  SHF.L.U64.HI R2, R200, 0x2, R24 ;  /* 0x00000002c8027819 */ /* 0x000fc80000010218 */
[----:B------:R2:W-:Y:S01]  /*ce20*/  STL [R1+0x4b0], R0 ;  /* 0x0004b00001007387 */ /* 0x0005e20000100800 */
[----:B-1----:R-:W-:Y:S01]  /*ce30*/  LOP3.LUT R28, R242, 0x3, RZ, 0xc0, !PT ;  /* 0x00000003f21c7812 */ /* 0x002fe200078ec0ff */
[----:B---3--:R-:W-:Y:S01]  /*ce40*/  IMAD.X R25, R24, 0x1, R30, P3 ;  /* 0x0000000118197824 */ /* 0x008fe200018e061e */
[C---:B------:R-:W-:Y:S01]  /*ce50*/  LOP3.LUT R29, R242.reuse, 0x7, RZ, 0xc0, !PT ;  /* 0x00000007f21d7812 */ /* 0x040fe200078ec0ff */
[----:B------:R-:W-:Y:S02]  /*ce60*/  IMAD.SHL.U32 R30, R242, 0x2, RZ ;  /* 0x00000002f21e7824 */ /* 0x000fe400078e00ff */
[----:B------:R-:W-:Y:S01]  /*ce70*/  IMAD R28, R28, 0x820, RZ ;  /* 0x000008201c1c7824 */ /* 0x000fe200078e02ff */
[----:B------:R1:W-:Y:S01]  /*ce80*/  STL [R1+0x4b4], R25 ;  /* 0x0004b41901007387 */ /* 0x0003e20000100800 */
[----:B------:R-:W-:Y:S01]  /*ce90*/  IMAD R29, R29, 0x90, RZ ;  /* 0x000000901d1d7824 */ /* 0x000fe200078e02ff */
[----:B--2---:R-:W-:Y:S01]  /*cea0*/  LEA.HI R0, R27, R201, RZ, 0x5 ;  /* 0x000000c91b007211 */ /* 0x004fe200078f28ff */
[----:B------:R-:W-:Y:S01]  /*ceb0*/  IMAD.MOV.U32 R24, RZ, RZ, 0xc ;  /* 0x0000000cff187424 */ /* 0x000fe200078e00ff */
[----:B------:R-:W-:Y:S01]  /*cec0*/  MOV R201, c[0x0][0x18c] ;  /* 0x0000630000c97a02 */ /* 0x000fe20000000f00 */
[----:B------:R2:W-:Y:S01]  /*ced0*/  STL [R1+0xe50], R2 ;  /* 0x000e500201007387 */ /* 0x0005e20000100800 */
[----:B------:R-:W-:-:S03]  /*cee0*/  SHF.R.S32.HI R0, RZ, 0x1f, R243 ;  /* 0x0000001fff007819 */ /* 0x000fc600000114f3 */
[----:B------:R-:W-:Y:S02]  /*cef0*/  IMAD.SHL.U32 R201, R201, 0x20, RZ ;  /* 0x00000020c9c97824 */ /* 0x000fe400078e00ff */
[----:B------:R-:W-:Y:S02]  /*cf00*/  IMAD R0, R0, 0xc, RZ ;  /* 0x0000000c00007824 */ /* 0x000fe400078e02ff */
[----:B------:R-:W-:Y:S01]  /*cf10*/  IMAD.WIDE.U32 R26, R201, R24, c[0x0][0x168] ;  /* 0x00005a00c91a7625 */ /* 0x000fe200078e0018 */
[----:B-1----:R-:W-:Y:S02]  /*cf20*/  SHF.R.S32.HI R25, RZ, 0x1f, R201 ;  /* 0x0000001fff197819 */ /* 0x002fe400000114c9 */
[C---:B--2---:R-:W-:Y:S01]  /*cf30*/  LOP3.LUT R2, R242.reuse, 0x1c, RZ, 0xc0, !PT ;  /* 0x0000001cf2027812 */ /* 0x044fe200078ec0ff */
[----:B------:R-:W-:Y:S01]  /*cf40*/  CS2R R200, SRZ ;  /* 0x0000000000c87805 */ /* 0x000fe2000001ff00 */
[----:B------:R-:W-:-:S05]  /*cf50*/  LOP3.LUT R242, R242, 0x60, RZ, 0xc0, !PT ;  /* 0x00000060f2f27812 */ /* 0x000fca00078ec0ff */
[----:B------:R-:W-:Y:S02]  /*cf60*/  IMAD R2, R242, 0x2, R2 ;  /* 0x00000002f2027824 */ /* 0x000fe400078e0202 */
[----:B------:R-:W-:Y:S02]  /*cf70*/  IMAD R242, R25, 0xc, RZ ;  /* 0x0000000c19f27824 */ /* 0x000fe400078e02ff */
[----:B------:R-:W-:Y:S01]  /*cf80*/  IMAD.WIDE.U32 R24, R243, R24, c[0x0][0x160] ;  /* 0x00005800f3187625 */ /* 0x000fe200078e0018 */
[----:B------:R-:W-:Y:S02]  /*cf90*/  LOP3.LUT R28, R28, R2, RZ, 0x3c, !PT ;  /* 0x000000021c1c7212 */ /* 0x000fe400078e3cff */
[----:B------:R-:W-:Y:S01]  /*cfa0*/  LOP3.LUT R2, R29, 0x30, R30, 0x78, !PT ;  /* 0x000000301d027812 */ /* 0x000fe200078e781e */
[----:B------:R-:W-:Y:S01]  /*cfb0*/  IMAD.IADD R242, R27, 0x1, R242 ;  /* 0x000000011bf27824 */ /* 0x000fe200078e02f2 */
[----:B------:R-:W-:Y:S01]  /*cfc0*/  CS2R R30, SRZ ;  /* 0x00000000001e7805 */ /* 0x000fe2000001ff00 */
[----:B------:R1:W-:Y:S01]  /*cfd0*/  STL [R1+0x960], R28 ;  /* 0x0009601c01007387 */ /* 0x0003e20000100800 */
[----:B------:R-:W-:-:S02]  /*cfe0*/  IMAD.MOV.U32 R243, RZ, RZ, R26 ;  /* 0x000000fffff37224 */ /* 0x000fc400078e001a */
[----:B------:R-:W-:Y:S01]  /*cff0*/  IMAD.IADD R0, R25, 0x1, R0 ;  /* 0x0000000119007824 */ /* 0x000fe200078e0200 */
[----:B------:R2:W-:Y:S01]  /*d000*/  STL [R1+0x968], R2 ;  /* 0x0009680201007387 */ /* 0x0005e20000100800 */
[----:B------:R-:W-:-:S03]  /*d010*/  CS2R R26, SRZ ;  /* 0x00000000001a7805 */ /* 0x000fc6000001ff00 */
[----:B------:R-:W-:Y:S01]  /*d020*/  STL [R1+0x94c], RZ ;  /* 0x00094cff01007387 */ /* 0x000fe20000100800 */
[----:B-1----:R-:W-:-:S03]  /*d030*/  CS2R R28, SRZ ;  /* 0x00000000001c7805 */ /* 0x002fc6000001ff00 */
[----:B------:R-:W-:Y:S01]  /*d040*/  STL [R1+0x380], RZ ;  /* 0x000380ff01007387 */ /* 0x000fe20000100800 */
[----:B--2---:R-:W-:Y:S01]  /*d050*/  IMAD.MOV.U32 R2, RZ, RZ, R24 ;  /* 0x000000ffff027224 */ /* 0x004fe200078e0018 */
[----:B------:R-:W-:-:S05]  /*d060*/  MOV R24, 0xffffffff ;  /* 0xffffffff00187802 */ /* 0x000fca0000000f00 */
[----:B------:R1:W-:Y:S04]  /*d070*/  STL [R1+0x930], R24 ;  /* 0x0009301801007387 */ /* 0x0003e80000100800 */
[----:B------:R-:W-:Y:S04]  /*d080*/  STL [R1+0x384], RZ ;  /* 0x000384ff01007387 */ /* 0x000fe80000100800 */
[----:B------:R-:W-:Y:S01]  /*d090*/  STL [R1+0x388], RZ ;  /* 0x000388ff01007387 */ /* 0x000fe20000100800 */
[----:B-1----:R-:W-:-:S03]  /*d0a0*/  CS2R R24, SRZ ;  /* 0x0000000000187805 */ /* 0x002fc6000001ff00 */
[----:B------:R-:W-:Y:S04]  /*d0b0*/  STL [R1+0x38c], RZ ;  /* 0x00038cff01007387 */ /* 0x000fe80000100800 */
        /* <DEDUP_REMOVED lines=124> */
[----:B------:R-:W-:Y:S04]  /*d880*/  STL [R1], RZ ;  /* 0x000000ff01007387 */ /* 0x000fe80000100800 */
        /* <DEDUP_REMOVED lines=183> */
[----:B------:R1:W-:Y:S04]  /*e400*/  STL [R1+0xe54], R4 ;  /* 0x000e540401007387 */ /* 0x0003e80000100800 */
[----:B-1----:R-:W2:Y:S04]  /*e410*/  LDL.LU R4, [R1+0xfdc] ;  /* 0x000fdc0001047983 */ /* 0x002ea80000300800 */
[----:B------:R2:W-:Y:S02]  /*e420*/  STL [R1+0xe4c], R3 ;  /* 0x000e4c0301007387 */ /* 0x0005e40000100800 */
[----:B--2---:R-:W-:-:S02]  /*e430*/  SHF.L.U64.HI R3, R4, 0x2, R7 ;  /* 0x0000000204037819 */ /* 0x004fc40000010207 */
[----:B------:R-:W2:Y:S04]  /*e440*/  LDL.LU R7, [R1+0xfd8] ;  /* 0x000fd80001077983 */ /* 0x000ea80000300800 */
[----:B------:R1:W-:Y:S02]  /*e450*/  STL [R1+0xe48], R3 ;  /* 0x000e480301007387 */ /* 0x0003e40000100800 */
[----:B-1----:R-:W-:Y:S01]  /*e460*/  IMAD.SHL.U32 R3, R4, 0x4, RZ ;  /* 0x0000000404037824 */ /* 0x002fe200078e00ff */
[C---:B------:R-:W-:Y:S02]  /*e470*/  SHF.L.U64.HI R4, R5.reuse, 0x2, R8 ;  /* 0x0000000205047819 */ /* 0x040fe40000010208 */
[----:B------:R-:W3:Y:S04]  /*e480*/  LDL.LU R8, [R1+0xfd4] ;  /* 0x000fd40001087983 */ /* 0x000ee80000300800 */
[----:B------:R1:W-:Y:S04]  /*e490*/  STL [R1+0xe44], R3 ;  /* 0x000e440301007387 */ /* 0x0003e80000100800 */
[----:B------:R-:W-:Y:S01]  /*e4a0*/  STL [R1+0xe40], R4 ;  /* 0x000e400401007387 */ /* 0x000fe20000100800 */
[----:B-1----:R-:W-:Y:S01]  /*e4b0*/  IMAD.SHL.U32 R3, R5, 0x4, RZ ;  /* 0x0000000405037824 */ /* 0x002fe200078e00ff */
[----:B------:R-:W-:-:S02]  /*e4c0*/  SHF.L.U64.HI R5, R6, 0x2, R9 ;  /* 0x0000000206057819 */ /* 0x000fc40000010209 */
[----:B------:R-:W4:Y:S04]  /*e4d0*/  LDL.LU R9, [R1+0xfd0] ;  /* 0x000fd00001097983 */ /* 0x000f280000300800 */
[----:B------:R1:W-:Y:S04]  /*e4e0*/  STL [R1+0xe3c], R3 ;  /* 0x000e3c0301007387 */ /* 0x0003e80000100800 */
[----:B------:R-:W-:Y:S01]  /*e4f0*/  STL [R1+0xe38], R5 ;  /* 0x000e380501007387 */ /* 0x000fe20000100800 */
[----:B-1----:R-:W-:Y:S01]  /*e500*/  IMAD.SHL.U32 R3, R6, 0x4, RZ ;  /* 0x0000000406037824 */ /* 0x002fe200078e00ff */
[----:B--2---:R-:W-:-:S02]  /*e510*/  SHF.L.U64.HI R4, R7, 0x2, R10 ;  /* 0x0000000207047819 */ /* 0x004fc4000001020a */
[----:B------:R-:W2:Y:S04]  /*e520*/  LDL.LU R10, [R1+0xfcc] ;  /* 0x000fcc00010a7983 */ /* 0x000ea80000300800 */
[----:B------:R1:W-:Y:S04]  /*e530*/  STL [R1+0xe34], R3 ;  /* 0x000e340301007387 */ /* 0x0003e80000100800 */
[----:B------:R-:W-:Y:S01]  /*e540*/  STL [R1+0xe30], R4 ;  /* 0x000e300401007387 */ /* 0x000fe20000100800 */
[----:B-1----:R-:W-:Y:S01]  /*e550*/  IMAD.SHL.U32 R3, R7, 0x4, RZ ;  /* 0x0000000407037824 */ /* 0x002fe200078e00ff */
[----:B---3--:R-:W-:-:S02]  /*e560*/  SHF.L.U64.HI R5, R8, 0x2, R11 ;  /* 0x0000000208057819 */ /* 0x008fc4000001020b */
[----:B------:R-:W3:Y:S04]  /*e570*/  LDL.LU R11, [R1+0xfc8] ;  /* 0x000fc800010b7983 */ /* 0x000ee80000300800 */
[----:B------:R1:W-:Y:S04]  /*e580*/  STL [R1+0xe2c], R3 ;  /* 0x000e2c0301007387 */ /* 0x0003e80000100800 */
[----:B------:R-:W-:Y:S01]  /*e590*/  STL [R1+0xe28], R5 ;  /* 0x000e280501007387 */ /* 0x000fe20000100800 */
[----:B-1----:R-:W-:Y:S01]  /*e5a0*/  IMAD.SHL.U32 R3, R8, 0x4, RZ ;  /* 0x0000000408037824 */ /* 0x002fe200078e00ff */
[----:B----4-:R-:W-:-:S02]  /*e5b0*/  SHF.L.U64.HI R4, R9, 0x2, R12 ;  /* 0x0000000209047819 */ /* 0x010fc4000001020c */
        /* <DEDUP_REMOVED lines=18> */
[----:B-1----:R-:W-:Y:S02]  /*e6e0*/  SHF.L.U32 R3, R12, 0x2, RZ ;  /* 0x000000020c037819 */ /* 0x002fe400000006ff */
        /* <DEDUP_REMOVED lines=13> */
[----:B------:R2:W-:Y:S01]  /*e7c0*/  STL [R1+0xdf0], R4 ;  /* 0x000df00401007387 */ /* 0x0005e20000100800 */
[----:B-1----:R-:W-:Y:S01]  /*e7d0*/  IMAD.SHL.U32 R3, R15, 0x4, RZ ;  /* 0x000000040f037824 */ /* 0x002fe200078e00ff */
[----:B--2---:R-:W-:-:S02]  /*e7e0*/  SHF.L.U64.HI R5, R16, 0x2, R20 ;  /* 0x0000000210057819 */ /* 0x004fc40000010214 */
[----:B------:R-:W2:Y:S01]  /*e7f0*/  LDL.LU R20, [R1+0xfa8] ;  /* 0x000fa80001147983 */ /* 0x000ea20000300800 */
[----:B------:R-:W-:-:S03]  /*e800*/  IMAD.SHL.U32 R4, R16, 0x4, RZ ;  /* 0x0000000410047824 */ /* 0x000fc600078e00ff */
[----:B------:R3:W-:Y:S04]  /*e810*/  STL [R1+0xdec], R3 ;  /* 0x000dec0301007387 */ /* 0x0007e80000100800 */
[----:B------:R-:W-:Y:S01]  /*e820*/  STL [R1+0xde8], R5 ;  /* 0x000de80501007387 */ /* 0x000fe20000100800 */
[----:B---3--:R-:W-:-:S03]  /*e830*/  SHF.L.U64.HI R3, R17, 0x2, R19 ;  /* 0x0000000211037819 */ /* 0x008fc60000010213 */
[----:B------:R-:W3:Y:S04]  /*e840*/  LDL.LU R19, [R1+0xfa4] ;  /* 0x000fa40001137983 */ /* 0x000ee80000300800 */
[----:B------:R1:W-:Y:S04]  /*e850*/  STL [R1+0xde4], R4 ;  /* 0x000de40401007387 */ /* 0x0003e80000100800 */
[----:B------:R-:W3:Y:S04]  /*e860*/  LDL.LU R6, [R1+0x218] ;  /* 0x0002180001067983 */ /* 0x000ee80000300800 */
[----:B------:R4:W-:Y:S01]  /*e870*/  STL [R1+0xde0], R3 ;  /* 0x000de00301007387 */ /* 0x0009e20000100800 */
[----:B-1----:R-:W-:-:S03]  /*e880*/  IMAD.SHL.U32 R4, R17, 0x4, RZ ;  /* 0x0000000411047824 */ /* 0x002fc600078e00ff */
[----:B------:R-:W3:Y:S04]  /*e890*/  LDL.LU R5, [R1+0x21c] ;  /* 0x00021c0001057983 */ /* 0x000ee80000300800 */
[----:B------:R1:W-:Y:S01]  /*e8a0*/  STL [R1+0xdd4], R4 ;  /* 0x000dd40401007387 */ /* 0x0003e20000100800 */
[----:B----4-:R-:W-:-:S03]  /*e8b0*/  SHF.L.U64.HI R3, R18, 0x2, R21 ;  /* 0x0000000212037819 */ /* 0x010fc60000010215 */
[----:B------:R-:W4:Y:S01]  /*e8c0*/  LDL.LU R21, [R1+0xfa0] ;  /* 0x000fa00001157983 */ /* 0x000f220000300800 */
[----:B------:R-:W-:-:S03]  /*e8d0*/  IMAD.SHL.U32 R7, R18, 0x4, RZ ;  /* 0x0000000412077824 */ /* 0x000fc600078e00ff */
[----:B-1----:R-:W4:Y:S04]  /*e8e0*/  LDL.LU R4, [R1+0x270] ;  /* 0x0002700001047983 */ /* 0x002f280000300800 */
[----:B------:R1:W-:Y:S04]  /*e8f0*/  STL [R1+0xdd0], R3 ;  /* 0x000dd00301007387 */ /* 0x0003e80000100800 */
[----:B-1----:R-:W4:Y:S04]  /*e900*/  LDL.LU R3, [R1+0x274] ;  /* 0x0002740001037983 */ /* 0x002f280000300800 */
[----:B------:R1:W-:Y:S01]  /*e910*/  STL [R1+0xdcc], R7 ;  /* 0x000dcc0701007387 */ /* 0x0003e20000100800 */
[----:B--2---:R-:W-:-:S02]  /*e920*/  SHF.L.U64.HI R9, R20, 0x2, R23 ;  /* 0x0000000214097819 */ /* 0x004fc40000010217 */
[C---:B---3--:R-:W-:Y:S02]  /*e930*/  SHF.L.U64.HI R8, R19.reuse, 0x2, R22 ;  /* 0x0000000213087819 */ /* 0x048fe40000010216 */
[----:B------:R-:W2:Y:S01]  /*e940*/  LDL.LU R22, [R1+0xf9c] ;  /* 0x000f9c0001167983 */ /* 0x000ea20000300800 */
[----:B-1----:R-:W-:-:S03]  /*e950*/  IMAD.SHL.U32 R7, R19, 0x4, RZ ;  /* 0x0000000413077824 */ /* 0x002fc600078e00ff */
[----:B------:R4:W-:Y:S04]  /*e960*/  STL [R1+0xdc8], R8 ;  /* 0x000dc80801007387 */ /* 0x0009e80000100800 */
[----:B------:R-:W3:Y:S04]  /*e970*/  LDL.LU R23, [R1+0xf98] ;  /* 0x000f980001177983 */ /* 0x000ee80000300800 */
[----:B------:R1:W-:Y:S04]  /*e980*/  STL [R1+0xdc4], R7 ;  /* 0x000dc40701007387 */ /* 0x0003e80000100800 */
[----:B------:R-:W-:Y:S01]  /*e990*/  STL [R1+0xdc0], R9 ;  /* 0x000dc00901007387 */ /* 0x000fe20000100800 */
[----:B----4-:R-:W-:Y:S01]  /*e9a0*/  SHF.L.U64.HI R8, R21, 0x2, R32 ;  /* 0x0000000215087819 */ /* 0x010fe20000010220 */
[----:B-1----:R-:W-:-:S02]  /*e9b0*/  IMAD.SHL.U32 R7, R20, 0x4, RZ ;  /* 0x0000000414077824 */ /* 0x002fc400078e00ff */
[----:B------:R-:W4:Y:S04]  /*e9c0*/  LDL.LU R32, [R1+0xf94] ;  /* 0x000f940001207983 */ /* 0x000f280000300800 */
[----:B------:R1:W-:Y:S04]  /*e9d0*/  STL [R1+0xdbc], R7 ;  /* 0x000dbc0701007387 */ /* 0x0003e80000100800 */
[----:B------:R3:W-:Y:S01]  /*e9e0*/  STL [R1+0xdb8], R8 ;  /* 0x000db80801007387 */ /* 0x0007e20000100800 */
[----:B-1----:R-:W-:Y:S01]  /*e9f0*/  IMAD.SHL.U32 R7, R21, 0x4, RZ ;  /* 0x0000000415077824 */ /* 0x002fe200078e00ff */
[----:B--2---:R-:W-:-:S02]  /*ea00*/  SHF.L.U64.HI R9, R22, 0x2, R33 ;  /* 0x0000000216097819 */ /* 0x004fc40000010221 */
[----:B------:R-:W2:Y:S04]  /*ea10*/  LDL.LU R33, [R1+0xf90] ;  /* 0x000f900001217983 */ /* 0x000ea80000300800 */
[----:B------:R1:W-:Y:S01]  /*ea20*/  STL [R1+0xdb4], R7 ;  /* 0x000db40701007387 */ /* 0x0003e20000100800 */
[----:B---3--:R-:W-:-:S03]  /*ea30*/  SHF.L.U64.HI R8, R23, 0x2, R34 ;  /* 0x0000000217087819 */ /* 0x008fc60000010222 */
[----:B------:R4:W-:Y:S04]  /*ea40*/  STL [R1+0xdb0], R9 ;  /* 0x000db00901007387 */ /* 0x0009e80000100800 */
[----:B------:R-:W3:Y:S01]  /*ea50*/  LDL.LU R34, [R1+0xf8c] ;  /* 0x000f8c0001227983 */ /* 0x000ee20000300800 */
[----:B-1----:R-:W-:-:S05]  /*ea60*/  SHF.L.U32 R7, R22, 0x2, RZ ;  /* 0x0000000216077819 */ /* 0x002fca00000006ff */
[----:B------:R1:W-:Y:S01]  /*ea70*/  STL [R1+0xdac], R7 ;  /* 0x000dac0701007387 */ /* 0x0003e20000100800 */
[----:B----4-:R-:W-:-:S03]  /*ea80*/  SHF.L.U64.HI R9, R32, 0x2, R35 ;  /* 0x0000000220097819 */ /* 0x010fc60000010223 */
[----:B------:R-:W-:Y:S04]  /*ea90*/  STL [R1+0xda8], R8 ;  /* 0x000da80801007387 */ /* 0x000fe80000100800 */
[----:B------:R-:W4:Y:S01]  /*eaa0*/  LDL.LU R35, [R1+0xf88] ;  /* 0x000f880001237983 */ /* 0x000f220000300800 */
[----:B-1----:R-:W-:-:S05]  /*eab0*/  IMAD.SHL.U32 R7, R23, 0x4, RZ ;  /* 0x0000000417077824 */ /* 0x002fca00078e00ff */
[----:B------:R1:W-:Y:S04]  /*eac0*/  STL [R1+0xda4], R7 ;  /* 0x000da40701007387 */ /* 0x0003e80000100800 */
[----:B------:R3:W-:Y:S01]  /*ead0*/  STL [R1+0xda0], R9 ;  /* 0x000da00901007387 */ /* 0x0007e20000100800 */
[----:B-1----:R-:W-:Y:S01]  /*eae0*/  IMAD.SHL.U32 R7, R32, 0x4, RZ ;  /* 0x0000000420077824 */ /* 0x002fe200078e00ff */
[----:B--2---:R-:W-:Y:S02]  /*eaf0*/  SHF.L.U64.HI R8, R33, 0x2, R36 ;  /* 0x0000000221087819 */ /* 0x004fe40000010224 */
[----:B------:R-:W2:Y:S04]  /*eb00*/  LDL.LU R36, [R1+0xf84] ;  /* 0x000f840001247983 */ /* 0x000ea80000300800 */
[----:B------:R1:W-:Y:S04]  /*eb10*/  STL [R1+0xd9c], R7 ;  /* 0x000d9c0701007387 */ /* 0x0003e80000100800 */
[----:B------:R4:W-:Y:S01]  /*eb20*/  STL [R1+0xd98], R8 ;  /* 0x000d980801007387 */ /* 0x0009e20000100800 */
[----:B---3--:R-:W-:-:S03]  /*eb30*/  SHF.L.U64.HI R9, R34, 0x2, R37 ;  /* 0x0000000222097819 */ /* 0x008fc60000010225 */
[----:B------:R-:W3:Y:S01]  /*eb40*/  LDL.LU R37, [R1+0xf80] ;  /* 0x000f800001257983 */ /* 0x000ee20000300800 */
[----:B-1----:R-:W-:-:S05]  /*eb50*/  IMAD.SHL.U32 R7, R33, 0x4, RZ ;  /* 0x0000000421077824 */ /* 0x002fca00078e00ff */
[----:B------:R1:W-:Y:S04]  /*eb60*/  STL [R1+0xd94], R7 ;  /* 0x000d940701007387 */ /* 0x0003e80000100800 */
[----:B------:R-:W-:Y:S01]  /*eb70*/  STL [R1+0xd90], R9 ;  /* 0x000d900901007387 */ /* 0x000fe20000100800 */
[----:B----4-:R-:W-:-:S03]  /*eb80*/  SHF.L.U64.HI R8, R35, 0x2, R38 ;  /* 0x0000000223087819 */ /* 0x010fc60000010226 */
        /* <DEDUP_REMOVED lines=18> */
[----:B------:R-:W-:Y:S01]  /*ecb0*/  STL [R1+0xd70], R9 ;  /* 0x000d700901007387 */ /* 0x000fe20000100800 */
[----:B-1----:R-:W-:-:S05]  /*ecc0*/  IMAD.SHL.U32 R7, R38, 0x4, RZ ;  /* 0x0000000426077824 */ /* 0x002fca00078e00ff */
[----:B------:R3:W-:Y:S01]  /*ecd0*/  STL [R1+0xd6c], R7 ;  /* 0x000d6c0701007387 */ /* 0x0007e20000100800 */
[C---:B--2---:R-:W-:Y:S01]  /*ece0*/  SHF.L.U64.HI R8, R39.reuse, 0x2, R6 ;  /* 0x0000000227087819 */ /* 0x044fe20000010206 */
[----:B------:R-:W-:-:S04]  /*ecf0*/  IMAD.SHL.U32 R6, R39, 0x4, RZ ;  /* 0x0000000427067824 */ /* 0x000fc800078e00ff */
[----:B------:R-:W-:Y:S01]  /*ed00*/  STL [R1+0xd68], R8 ;  /* 0x000d680801007387 */ /* 0x000fe20000100800 */
[C---:B---3--:R-:W-:Y:S02]  /*ed10*/  SHF.L.U64.HI R7, R112.reuse, 0x2, R5 ;  /* 0x0000000270077819 */ /* 0x048fe40000010205 */
[----:B------:R-:W-:Y:S01]  /*ed20*/  SHF.L.U32 R5, R112, 0x2, RZ ;  /* 0x0000000270057819 */ /* 0x000fe200000006ff */
[----:B------:R1:W-:Y:S04]  /*ed30*/  STL [R1+0xd64], R6 ;  /* 0x000d640601007387 */ /* 0x0003e80000100800 */
[----:B------:R-:W-:Y:S04]  /*ed40*/  STL [R1+0xd60], R7 ;  /* 0x000d600701007387 */ /* 0x000fe80000100800 */
[----:B------:R4:W-:Y:S01]  /*ed50*/  STL [R1+0xd5c], R5 ;  /* 0x000d5c0501007387 */ /* 0x0009e20000100800 */
[C---:B-1----:R-:W-:Y:S01]  /*ed60*/  SHF.L.U64.HI R6, R113.reuse, 0x2, R4 ;  /* 0x0000000271067819 */ /* 0x042fe20000010204 */
[----:B------:R-:W-:-:S04]  /*ed70*/  IMAD.SHL.U32 R4, R113, 0x4, RZ ;  /* 0x0000000471047824 */ /* 0x000fc800078e00ff */
[----:B------:R-:W-:Y:S01]  /*ed80*/  STL [R1+0xd58], R6 ;  /* 0x000d580601007387 */ /* 0x000fe20000100800 */
[----:B----4-:R-:W-:-:S03]  /*ed90*/  SHF.L.U64.HI R5, R114, 0x2, R3 ;  /* 0x0000000272057819 */ /* 0x010fc60000010203 */
[----:B------:R1:W-:Y:S01]  /*eda0*/  STL [R1+0xd54], R4 ;  /* 0x000d540401007387 */ /* 0x0003e20000100800 */
[----:B------:R-:W-:-:S03]  /*edb0*/  IMAD.SHL.U32 R3, R114, 0x4, RZ ;  /* 0x0000000472037824 */ /* 0x000fc600078e00ff */
[----:B------:R2:W-:Y:S01]  /*edc0*/  STL [R1+0xd50], R5 ;  /* 0x000d500501007387 */ /* 0x0005e20000100800 */
[----:B-1----:R-:W-:-:S03]  /*edd0*/  SHF.L.U64.HI R4, R115, 0x2, R126 ;  /* 0x0000000273047819 */ /* 0x002fc6000001027e */
[----:B------:R-:W3:Y:S01]  /*ede0*/  LDL.LU R126, [R1+0xf6c] ;  /* 0x000f6c00017e7983 */ /* 0x000ee20000300800 */
[----:B--2---:R-:W-:-:S03]  /*edf0*/  SHF.L.U64.HI R5, R124, 0x2, R127 ;  /* 0x000000027c057819 */ /* 0x004fc6000001027f */
[----:B------:R1:W-:Y:S04]  /*ee00*/  STL [R1+0xd4c], R3 ;  /* 0x000d4c0301007387 */ /* 0x0003e80000100800 */
[----:B------:R2:W-:Y:S04]  /*ee10*/  STL [R1+0xd48], R4 ;  /* 0x000d480401007387 */ /* 0x0005e80000100800 */
[----:B------:R-:W4:Y:S01]  /*ee20*/  LDL.LU R127, [R1+0xf68] ;  /* 0x000f6800017f7983 */ /* 0x000f220000300800 */
[----:B-1----:R-:W-:Y:S01]  /*ee30*/  IMAD.SHL.U32 R3, R115, 0x4, RZ ;  /* 0x0000000473037824 */ /* 0x002fe200078e00ff */
[----:B--2---:R-:W-:-:S04]  /*ee40*/  SHF.L.U64.HI R4, R125, 0x2, R160 ;  /* 0x000000027d047819 */ /* 0x004fc800000102a0 */
[----:B------:R1:W-:Y:S04]  /*ee50*/  STL [R1+0xd44], R3 ;  /* 0x000d440301007387 */ /* 0x0003e80000100800 */
[----:B------:R-:W-:Y:S04]  /*ee60*/  STL [R1+0xd40], R5 ;  /* 0x000d400501007387 */ /* 0x000fe80000100800 */
[----:B------:R-:W2:Y:S01]  /*ee70*/  LDL.LU R160, [R1+0xf64] ;  /* 0x000f640001a07983 */ /* 0x000ea20000300800 */
[----:B-1----:R-:W-:-:S05]  /*ee80*/  IMAD.SHL.U32 R3, R124, 0x4, RZ ;  /* 0x000000047c037824 */ /* 0x002fca00078e00ff */
[----:B------:R1:W-:Y:S04]  /*ee90*/  STL [R1+0xd3c], R3 ;  /* 0x000d3c0301007387 */ /* 0x0003e80000100800 */
[----:B------:R4:W-:Y:S01]  /*eea0*/  STL [R1+0xd38], R4 ;  /* 0x000d380401007387 */ /* 0x0009e20000100800 */
[----:B-1----:R-:W-:Y:S01]  /*eeb0*/  IMAD.SHL.U32 R3, R125, 0x4, RZ ;  /* 0x000000047d037824 */ /* 0x002fe200078e00ff */
[----:B---3--:R-:W-:Y:S02]  /*eec0*/  SHF.L.U64.HI R5, R126, 0x2, R161 ;  /* 0x000000027e057819 */ /* 0x008fe400000102a1 */
[----:B------:R-:W3:Y:S04]  /*eed0*/  LDL.LU R161, [R1+0xf60] ;  /* 0x000f600001a17983 */ /* 0x000ee80000300800 */
[----:B------:R1:W-:Y:S04]  /*eee0*/  STL [R1+0xd34], R3 ;  /* 0x000d340301007387 */ /* 0x0003e80000100800 */
[----:B------:R2:W-:Y:S01]  /*eef0*/  STL [R1+0xd30], R5 ;  /* 0x000d300501007387 */ /* 0x0005e20000100800 */
[----:B----4-:R-:W-:-:S03]  /*ef00*/  SHF.L.U64.HI R4, R127, 0x2, R162 ;  /* 0x000000027f047819 */ /* 0x010fc600000102a2 */
[----:B------:R-:W4:Y:S01]  /*ef10*/  LDL.LU R162, [R1+0xf5c] ;  /* 0x000f5c0001a27983 */ /* 0x000f220000300800 */
[----:B-1----:R-:W-:-:S05]  /*ef20*/  IMAD.SHL.U32 R3, R126, 0x4, RZ ;  /* 0x000000047e037824 */ /* 0x002fca00078e00ff */
[----:B------:R1:W-:Y:S04]  /*ef30*/  STL [R1+0xd2c], R3 ;  /* 0x000d2c0301007387 */ /* 0x0003e80000100800 */
[----:B------:R-:W-:Y:S01]  /*ef40*/  STL [R1+0xd28], R4 ;  /* 0x000d280401007387 */ /* 0x000fe20000100800 */
[----:B--2---:R-:W-:-:S03]  /*ef50*/  SHF.L.U64.HI R5, R160, 0x2, R163 ;  /* 0x00000002a0057819 */ /* 0x004fc600000102a3 */
        /* <DEDUP_REMOVED lines=16> */
[----:B-1----:R-:W-:-:S05]  /*f060*/  SHF.L.U32 R3, R162, 0x2, RZ ;  /* 0x00000002a2037819 */ /* 0x002fca00000006ff */
        /* <DEDUP_REMOVED lines=47> */
[----:B-1----:R-:W-:Y:S02]  /*f360*/  SHF.L.U32 R3, R172, 0x2, RZ ;  /* 0x00000002ac037819 */ /* 0x002fe400000006ff */
        /* <DEDUP_REMOVED lines=51> */
[----:B-1----:R-:W-:-:S05]  /*f6a0*/  SHF.L.U32 R3, R182, 0x2, RZ ;  /* 0x00000002b6037819 */ /* 0x002fca00000006ff */
        /* <DEDUP_REMOVED lines=68> */
[C---:B---3--:R-:W-:Y:S02]  /*faf0*/  SHF.L.U64.HI R4, R197.reuse, 0x2, R202 ;  /* 0x00000002c5047819 */ /* 0x048fe400000102ca */
[----:B------:R-:W3:Y:S04]  /*fb00*/  LDL.LU R202, [R1+0xec4] ;  /* 0x000ec40001ca7983 */ /* 0x000ee80000300800 */
[----:B------:R1:W-:Y:S04]  /*fb10*/  STL [R1+0xbfc], R3 ;  /* 0x000bfc0301007387 */ /* 0x0003e80000100800 */
[----:B------:R-:W3:Y:S01]  /*fb20*/  LDL.LU R5, [R1+0x35c] ;  /* 0x00035c0001057983 */ /* 0x000ee20000300800 */
[----:B-1----:R-:W-:-:S03]  /*fb30*/  IMAD.SHL.U32 R3, R197, 0x4, RZ ;  /* 0x00000004c5037824 */ /* 0x002fc600078e00ff */
[----:B------:R-:W-:Y:S01]  /*fb40*/  STL [R1+0xbf8], R4 ;  /* 0x000bf80401007387 */ /* 0x000fe20000100800 */
[----:B----4-:R-:W-:-:S03]  /*fb50*/  SHF.L.U64.HI R6, R198, 0x2, R203 ;  /* 0x00000002c6067819 */ /* 0x010fc600000102cb */
[----:B------:R1:W-:Y:S04]  /*fb60*/  STL [R1+0xbf4], R3 ;  /* 0x000bf40301007387 */ /* 0x0003e80000100800 */
[----:B------:R-:W4:Y:S01]  /*fb70*/  LDL.LU R203, [R1+0xec0] ;  /* 0x000ec00001cb7983 */ /* 0x000f220000300800 */
[----:B--2---:R-:W-:-:S03]  /*fb80*/  SHF.L.U64.HI R7, R199, 0x2, R212 ;  /* 0x00000002c7077819 */ /* 0x004fc600000102d4 */
[----:B-1----:R-:W2:Y:S04]  /*fb90*/  LDL.LU R3, [R1+0x370] ;  /* 0x0003700001037983 */ /* 0x002ea80000300800 */
[----:B------:R1:W-:Y:S04]  /*fba0*/  STL [R1+0xbf0], R6 ;  /* 0x000bf00601007387 */ /* 0x0003e80000100800 */
[----:B------:R-:W2:Y:S01]  /*fbb0*/  LDL.LU R212, [R1+0xebc] ;  /* 0x000ebc0001d47983 */ /* 0x000ea20000300800 */
[----:B------:R-:W-:Y:S02]  /*fbc0*/  IMAD.SHL.U32 R4, R198, 0x4, RZ ;  /* 0x00000004c6047824 */ /* 0x000fe400078e00ff */
[----:B-1----:R-:W-:-:S03]  /*fbd0*/  IMAD.SHL.U32 R6, R199, 0x4, RZ ;  /* 0x00000004c7067824 */ /* 0x002fc600078e00ff */
[----:B------:R1:W-:Y:S04]  /*fbe0*/  STL [R1+0xbec], R4 ;  /* 0x000bec0401007387 */ /* 0x0003e80000100800 */
[----:B-1----:R-:W2:Y:S04]  /*fbf0*/  LDL.LU R4, [R1+0x374] ;  /* 0x0003740001047983 */ /* 0x002ea80000300800 */
[----:B------:R3:W-:Y:S04]  /*fc00*/  STL [R1+0xbe8], R7 ;  /* 0x000be80701007387 */ /* 0x0007e80000100800 */
[----:B------:R1:W-:Y:S01]  /*fc10*/  STL [R1+0xbe4], R6 ;  /* 0x000be40601007387 */ /* 0x0003e20000100800 */
[----:B---3--:R-:W-:-:S03]  /*fc20*/  SHF.L.U64.HI R7, R202, 0x2, R213 ;  /* 0x00000002ca077819 */ /* 0x008fc600000102d5 */
[----:B------:R-:W3:Y:S04]  /*fc30*/  LDL.LU R213, [R1+0xeb8] ;  /* 0x000eb80001d57983 */ /* 0x000ee80000300800 */
        /* <DEDUP_REMOVED lines=50> */
[----:B------:R1:W-:Y:S01]  /*ff60*/  STL [R1+0xb90], R7 ;  /* 0x000b900701007387 */ /* 0x0003e20000100800 */
[----:B--2---:R-:W-:-:S03]  /*ff70*/  SHF.L.U64.HI R8, R248, 0x2, R251 ;  /* 0x00000002f8087819 */ /* 0x004fc600000102fb */
[----:B------:R-:W2:Y:S01]  /*ff80*/  LDL.LU R251, [R1+0xe8c] ;  /* 0x000e8c0001fb7983 */ /* 0x000ea20000300800 */
[----:B-1----:R-:W-:Y:S02]  /*ff90*/  IMAD.SHL.U32 R6, R240, 0x4, RZ ;  /* 0x00000004f0067824 */ /* 0x002fe400078e00ff */
[----:B------:R-:W-:-:S03]  /*ffa0*/  IMAD.SHL.U32 R7, R248, 0x4, RZ ;  /* 0x00000004f8077824 */ /* 0x000fc600078e00ff */
[----:B------:R3:W-:Y:S04]  /*ffb0*/  STL [R1+0xb8c], R6 ;  /* 0x000b8c0601007387 */ /* 0x0007e80000100800 */
[----:B------:R-:W-:Y:S04]  /*ffc0*/  STL [R1+0xb88], R8 ;  /* 0x000b880801007387 */ /* 0x000fe80000100800 */
[----:B------:R-:W-:Y:S01]  /*ffd0*/  STL [R1+0xb84], R7 ;  /* 0x000b840701007387 */ /* 0x000fe20000100800 */
[C---:B---3--:R-:W-:Y:S02]  /*ffe0*/  SHF.L.U64.HI R6, R249.reuse, 0x2, R5 ;  /* 0x00000002f9067819 */ /* 0x048fe40000010205 */
[----:B------:R-:W-:-:S03]  /*fff0*/  SHF.L.U32 R5, R249, 0x2, RZ ;  /* 0x00000002f9057819 */ /* 0x000fc600000006ff */
[----:B------:R-:W-:Y:S04]  /*10000*/  STL [R1+0xb80], R6 ;  /* 0x000b800601007387 */ /* 0x000fe80000100800 */
[----:B------:R1:W-:Y:S04]  /*10010*/  STL [R1+0xb7c], R5 ;  /* 0x000b7c0501007387 */ /* 0x0003e80000100800 */
[----:B-1----:R-:W3:Y:S01]  /*10020*/  LDL.LU R5, [R1+0x378] ;  /* 0x0003780001057983 */ /* 0x002ee20000300800 */
[----:B----4-:R-:W-:-:S05]  /*10030*/  SHF.L.U64.HI R3, R250, 0x2, R3 ;  /* 0x00000002fa037819 */ /* 0x010fca0000010203 */
[----:B------:R1:W-:Y:S04]  /*10040*/  STL [R1+0xb78], R3 ;  /* 0x000b780301007387 */ /* 0x0003e80000100800 */
[----:B-1----:R-:W3:Y:S01]  /*10050*/  LDL.LU R3, [R1+0x10] ;  /* 0x0000100001037983 */ /* 0x002ee20000300800 */
[----:B------:R-:W-:-:S05]  /*10060*/  IMAD.SHL.U32 R6, R250, 0x4, RZ ;  /* 0x00000004fa067824 */ /* 0x000fca00078e00ff */
[----:B------:R2:W-:Y:S04]  /*10070*/  STL [R1+0xb74], R6 ;  /* 0x000b740601007387 */ /* 0x0005e80000100800 */
[----:B------:R-:W4:Y:S01]  /*10080*/  LDL.LU R112, [R1+0x37c] ;  /* 0x00037c0001707983 */ /* 0x000f220000300800 */
[C---:B--2---:R-:W-:Y:S01]  /*10090*/  SHF.L.U64.HI R6, R251.reuse, 0x2, R4 ;  /* 0x00000002fb067819 */ /* 0x044fe20000010204 */
[----:B------:R-:W-:-:S04]  /*100a0*/  IMAD.SHL.U32 R4, R251, 0x4, RZ ;  /* 0x00000004fb047824 */ /* 0x000fc800078e00ff */
[----:B------:R1:W-:Y:S04]  /*100b0*/  STL [R1+0xb70], R6 ;  /* 0x000b700601007387 */ /* 0x0003e80000100800 */
[----:B------:R-:W4:Y:S04]  /*100c0*/  LDL.LU R39, [R1+0x14] ;  /* 0x0000140001277983 */ /* 0x000f280000300800 */
[----:B------:R2:W-:Y:S04]  /*100d0*/  STL [R1+0xb6c], R4 ;  /* 0x000b6c0401007387 */ /* 0x0005e80000100800 */
[----:B------:R-:W4:Y:S04]  /*100e0*/  LDL.LU R38, [R1+0x3a0] ;  /* 0x0003a00001267983 */ /* 0x000f280000300800 */
        /* <DEDUP_REMOVED lines=23> */
[----:B-1----:R-:W4:Y:S04]  /*10260*/  LDL.LU R6, [R1+0x3d0] ;  /* 0x0003d00001067983 */ /* 0x002f280000300800 */
[----:B--2---:R-:W2:Y:S01]  /*10270*/  LDL.LU R4, [R1+0x48] ;  /* 0x0000480001047983 */ /* 0x004ea20000300800 */
[C---:B---3--:R-:W-:Y:S01]  /*10280*/  SHF.L.U64.HI R114, R3.reuse, 0x2, R5 ;  /* 0x0000000203727819 */ /* 0x048fe20000010205 */
[----:B------:R-:W-:-:S02]  /*10290*/  IMAD.SHL.U32 R113, R3, 0x4, RZ ;  /* 0x0000000403717824 */ /* 0x000fc400078e00ff */
[----:B------:R-:W3:Y:S04]  /*102a0*/  LDL.LU R5, [R1+0x3d4] ;  /* 0x0003d40001057983 */ /* 0x000ee80000300800 */
[----:B------:R4:W-:Y:S04]  /*102b0*/  STL [R1+0xb68], R114 ;  /* 0x000b687201007387 */ /* 0x0009e80000100800 */
[----:B------:R-:W3:Y:S04]  /*102c0*/  LDL.LU R3, [R1+0x4c] ;  /* 0x00004c0001037983 */ /* 0x000ee80000300800 */
[----:B------:R1:W-:Y:S01]  /*102d0*/  STL [R1+0xb64], R113 ;  /* 0x000b647101007387 */ /* 0x0003e20000100800 */
[C---:B----4-:R-:W-:Y:S01]  /*102e0*/  SHF.L.U64.HI R114, R39.reuse, 0x2, R112 ;  /* 0x0000000227727819 */ /* 0x050fe20000010270 */
[----:B-1----:R-:W-:-:S04]  /*102f0*/  IMAD.SHL.U32 R113, R39, 0x4, RZ ;  /* 0x0000000427717824 */ /* 0x002fc800078e00ff */
[----:B------:R-:W-:Y:S01]  /*10300*/  STL [R1+0xb60], R114 ;  /* 0x000b607201007387 */ /* 0x000fe20000100800 */
[C---:B------:R-:W-:Y:S01]  /*10310*/  SHF.L.U64.HI R112, R37.reuse, 0x2, R38 ;  /* 0x0000000225707819 */ /* 0x040fe20000010226 */
[----:B------:R-:W-:Y:S02]  /*10320*/  IMAD.SHL.U32 R39, R37, 0x4, RZ ;  /* 0x0000000425277824 */ /* 0x000fe400078e00ff */
[----:B------:R-:W-:Y:S01]  /*10330*/  STL [R1+0xb5c], R113 ;  /* 0x000b5c7101007387 */ /* 0x000fe20000100800 */
[C---:B------:R-:W-:Y:S01]  /*10340*/  SHF.L.U64.HI R38, R35.reuse, 0x2, R36 ;  /* 0x0000000223267819 */ /* 0x040fe20000010224 */
[----:B------:R-:W-:Y:S02]  /*10350*/  IMAD.SHL.U32 R37, R35, 0x4, RZ ;  /* 0x0000000423257824 */ /* 0x000fe400078e00ff */
[----:B------:R1:W-:Y:S04]  /*10360*/  STL [R1+0xb58], R112 ;  /* 0x000b587001007387 */ /* 0x0003e80000100800 */
[----:B------:R4:W-:Y:S01]  /*10370*/  STL [R1+0xb54], R39 ;  /* 0x000b542701007387 */ /* 0x0009e20000100800 */
[C---:B------:R-:W-:Y:S01]  /*10380*/  SHF.L.U64.HI R36, R33.reuse, 0x2, R34 ;  /* 0x0000000221247819 */ /* 0x040fe20000010222 */
[----:B------:R-:W-:-:S02]  /*10390*/  IMAD.SHL.U32 R35, R33, 0x4, RZ ;  /* 0x0000000421237824 */ /* 0x000fc400078e00ff */
[----:B------:R1:W-:Y:S04]  /*103a0*/  STL [R1+0xb50], R38 ;  /* 0x000b502601007387 */ /* 0x0003e80000100800 */
[----:B------:R1:W-:Y:S01]  /*103b0*/  STL [R1+0xb4c], R37 ;  /* 0x000b4c2501007387 */ /* 0x0003e20000100800 */
        /* <DEDUP_REMOVED lines=8> */
[C---:B------:R-:W-:Y:S02]  /*10440*/  SHF.L.U64.HI R22, R19.reuse, 0x2, R20 ;  /* 0x0000000213167819 */ /* 0x040fe40000010214 */
[----:B------:R-:W-:Y:S01]  /*10450*/  SHF.L.U32 R21, R19, 0x2, RZ ;  /* 0x0000000213157819 */ /* 0x000fe200000006ff */
        /* <DEDUP_REMOVED lines=25> */
[----:B--2---:R-:W-:-:S03]  /*105f0*/  SHF.L.U64.HI R8, R4, 0x2, R6 ;  /* 0x0000000204087819 */ /* 0x004fc60000010206 */
[----:B------:R2:W-:Y:S01]  /*10600*/  STL [R1+0xb04], R11 ;  /* 0x000b040b01007387 */ /* 0x0005e20000100800 */
[----:B------:R-:W-:-:S03]  /*10610*/  IMAD.SHL.U32 R7, R4, 0x4, RZ ;  /* 0x0000000404077824 */ /* 0x000fc600078e00ff */
[----:B------:R1:W-:Y:S04]  /*10620*/  STL [R1+0xb00], R10 ;  /* 0x000b000a01007387 */ /* 0x0003e80000100800 */
[----:B------:R1:W-:Y:S04]  /*10630*/  STL [R1+0xafc], R9 ;  /* 0x000afc0901007387 */ /* 0x0003e80000100800 */
[----:B------:R-:W2:Y:S04]  /*10640*/  LDL.LU R6, [R1+0x3d8] ;  /* 0x0003d80001067983 */ /* 0x000ea80000300800 */
[----:B------:R1:W-:Y:S04]  /*10650*/  STL [R1+0xaf8], R8 ;  /* 0x000af80801007387 */ /* 0x0003e80000100800 */
[----:B------:R-:W2:Y:S04]  /*10660*/  LDL.LU R4, [R1+0x50] ;  /* 0x0000500001047983 */ /* 0x000ea80000300800 */
[----:B------:R2:W-:Y:S04]  /*10670*/  STL [R1+0xaf4], R7 ;  /* 0x000af40701007387 */ /* 0x0005e80000100800 */
[----:B-1----:R-:W2:Y:S01]  /*10680*/  LDL.LU R112, [R1+0x3dc] ;  /* 0x0003dc0001707983 */ /* 0x002ea20000300800 */
[C---:B---3--:R-:W-:Y:S01]  /*10690*/  SHF.L.U64.HI R5, R3.reuse, 0x2, R5 ;  /* 0x0000000203057819 */ /* 0x048fe20000010205 */
[----:B------:R-:W-:-:S04]  /*106a0*/  IMAD.SHL.U32 R3, R3, 0x4, RZ ;  /* 0x0000000403037824 */ /* 0x000fc800078e00ff */
[----:B------:R1:W-:Y:S04]  /*106b0*/  STL [R1+0xaf0], R5 ;  /* 0x000af00501007387 */ /* 0x0003e80000100800 */
[----:B----4-:R-:W3:Y:S04]  /*106c0*/  LDL.LU R39, [R1+0x54] ;  /* 0x0000540001277983 */ /* 0x010ee80000300800 */
[----:B------:R4:W-:Y:S04]  /*106d0*/  STL [R1+0xaec], R3 ;  /* 0x000aec0301007387 */ /* 0x0009e80000100800 */
[----:B------:R-:W3:Y:S04]  /*106e0*/  LDL.LU R38, [R1+0x3e0] ;  /* 0x0003e00001267983 */ /* 0x000ee80000300800 */
        /* <DEDUP_REMOVED lines=18> */
[----:B--2---:R-:W2:Y:S04]  /*10810*/  LDL.LU R11, [R1+0x7c] ;  /* 0x00007c00010b7983 */ /* 0x004ea80000300800 */
[----:B------:R-:W2:Y:S04]  /*10820*/  LDL.LU R10, [R1+0x418] ;  /* 0x00041800010a7983 */ /* 0x000ea80000300800 */
[----:B------:R-:W2:Y:S04]  /*10830*/  LDL.LU R9, [R1+0x80] ;  /* 0x0000800001097983 */ /* 0x000ea80000300800 */
[----:B------:R-:W2:Y:S04]  /*10840*/  LDL.LU R8, [R1+0x41c] ;  /* 0x00041c0001087983 */ /* 0x000ea80000300800 */
[----:B------:R-:W2:Y:S04]  /*10850*/  LDL.LU R7, [R1+0x84] ;  /* 0x0000840001077983 */ /* 0x000ea80000300800 */
[----:B-1----:R-:W2:Y:S04]  /*10860*/  LDL.LU R5, [R1+0x420] ;  /* 0x0004200001057983 */ /* 0x002ea80000300800 */
[----:B----4-:R-:W4:Y:S01]  /*10870*/  LDL.LU R3, [R1+0x88] ;  /* 0x0000880001037983 */ /* 0x010f220000300800 */
[C---:B------:R-:W-:Y:S01]  /*10880*/  SHF.L.U64.HI R114, R4.reuse, 0x2, R6 ;  /* 0x0000000204727819 */ /* 0x040fe20000010206 */
[----:B------:R-:W-:-:S02]  /*10890*/  IMAD.SHL.U32 R113, R4, 0x4, RZ ;  /* 0x0000000404717824 */ /* 0x000fc400078e00ff */
[----:B------:R-:W4:Y:S04]  /*108a0*/  LDL.LU R6, [R1+0x424] ;  /* 0x0004240001067983 */ /* 0x000f280000300800 */
[----:B------:R3:W-:Y:S04]  /*108b0*/  STL [R1+0xae8], R114 ;  /* 0x000ae87201007387 */ /* 0x0007e80000100800 */
[----:B------:R-:W4:Y:S04]  /*108c0*/  LDL.LU R4, [R1+0x8c] ;  /* 0x00008c0001047983 */ /* 0x000f280000300800 */
[----:B------:R1:W-:Y:S01]  /*108d0*/  STL [R1+0xae4], R113 ;  /* 0x000ae47101007387 */ /* 0x0003e20000100800 */
[----:B---3--:R-:W-:-:S02]  /*108e0*/  SHF.L.U64.HI R114, R39, 0x2, R112 ;  /* 0x0000000227727819 */ /* 0x008fc40000010270 */
[----:B-1----:R-:W-:-:S03]  /*108f0*/  SHF.L.U32 R113, R39, 0x2, RZ ;  /* 0x0000000227717819 */ /* 0x002fc600000006ff */
        /* <DEDUP_REMOVED lines=36> */
[C---:B--2---:R-:W-:Y:S02]  /*10b40*/  SHF.L.U64.HI R14, R11.reuse, 0x2, R12 ;  /* 0x000000020b0e7819 */ /* 0x044fe4000001020c */
        /* <DEDUP_REMOVED lines=10> */
[----:B----4-:R-:W-:-:S03]  /*10bf0*/  SHF.L.U64.HI R8, R3, 0x2, R5 ;  /* 0x0000000203087819 */ /* 0x010fc60000010205 */
[----:B------:R2:W-:Y:S01]  /*10c00*/  STL [R1+0xa84], R11 ;  /* 0x000a840b01007387 */ /* 0x0005e20000100800 */
[----:B------:R-:W-:-:S03]  /*10c10*/  IMAD.SHL.U32 R7, R3, 0x4, RZ ;  /* 0x0000000403077824 */ /* 0x000fc600078e00ff */
[----:B------:R1:W-:Y:S04]  /*10c20*/  STL [R1+0xa80], R10 ;  /* 0x000a800a01007387 */ /* 0x0003e80000100800 */
[----:B------:R1:W-:Y:S04]  /*10c30*/  STL [R1+0xa7c], R9 ;  /* 0x000a7c0901007387 */ /* 0x0003e80000100800 */
[----:B------:R-:W4:Y:S04]  /*10c40*/  LDL.LU R5, [R1+0x428] ;  /* 0x0004280001057983 */ /* 0x000f280000300800 */
[----:B------:R1:W-:Y:S04]  /*10c50*/  STL [R1+0xa78], R8 ;  /* 0x000a780801007387 */ /* 0x0003e80000100800 */
[----:B------:R-:W4:Y:S04]  /*10c60*/  LDL.LU R3, [R1+0x90] ;  /* 0x0000900001037983 */ /* 0x000f280000300800 */
[----:B------:R2:W-:Y:S04]  /*10c70*/  STL [R1+0xa74], R7 ;  /* 0x000a740701007387 */ /* 0x0005e80000100800 */
[----:B-1----:R-:W4:Y:S01]  /*10c80*/  LDL.LU R112, [R1+0x42c] ;  /* 0x00042c0001707983 */ /* 0x002f220000300800 */
[C---:B------:R-:W-:Y:S01]  /*10c90*/  SHF.L.U64.HI R6, R4.reuse, 0x2, R6 ;  /* 0x0000000204067819 */ /* 0x040fe20000010206 */
[----:B------:R-:W-:-:S04]  /*10ca0*/  IMAD.SHL.U32 R4, R4, 0x4, RZ ;  /* 0x0000000404047824 */ /* 0x000fc800078e00ff */
[----:B------:R-:W-:Y:S04]  /*10cb0*/  STL [R1+0xa70], R6 ;  /* 0x000a700601007387 */ /* 0x000fe80000100800 */
[----:B---3--:R-:W3:Y:S04]  /*10cc0*/  LDL.LU R39, [R1+0x94] ;  /* 0x0000940001277983 */ /* 0x008ee80000300800 */
        /* <DEDUP_REMOVED lines=25> */
[----:B-1----:R-:W2:Y:S04]  /*10e60*/  LDL.LU R4, [R1+0x460] ;  /* 0x0004600001047983 */ /* 0x002ea80000300800 */
[----:B------:R-:W2:Y:S01]  /*10e70*/  LDL.LU R6, [R1+0xc8] ;  /* 0x0000c80001067983 */ /* 0x000ea20000300800 */
[C---:B----4-:R-:W-:Y:S01]  /*10e80*/  SHF.L.U64.HI R5, R3.reuse, 0x2, R5 ;  /* 0x0000000203057819 */ /* 0x050fe20000010205 */
[----:B------:R-:W-:-:S02]  /*10e90*/  IMAD.SHL.U32 R113, R3, 0x4, RZ ;  /* 0x0000000403717824 */ /* 0x000fc400078e00ff */
[----:B------:R-:W4:Y:S04]  /*10ea0*/  LDL.LU R3, [R1+0x464] ;  /* 0x0004640001037983 */ /* 0x000f280000300800 */
[----:B------:R1:W-:Y:S04]  /*10eb0*/  STL [R1+0xa68], R5 ;  /* 0x000a680501007387 */ /* 0x0003e80000100800 */
[----:B-1----:R-:W4:Y:S04]  /*10ec0*/  LDL.LU R5, [R1+0xcc] ;  /* 0x0000cc0001057983 */ /* 0x002f280000300800 */
[----:B------:R3:W-:Y:S02]  /*10ed0*/  STL [R1+0xa64], R113 ;  /* 0x000a647101007387 */ /* 0x0007e40000100800 */
[C---:B---3--:R-:W-:Y:S01]  /*10ee0*/  SHF.L.U64.HI R113, R39.reuse, 0x2, R112 ;  /* 0x0000000227717819 */ /* 0x048fe20000010270 */
[----:B------:R-:W-:Y:S01]  /*10ef0*/  IMAD.SHL.U32 R112, R39, 0x4, RZ ;  /* 0x0000000427707824 */ /* 0x000fe200078e00ff */
[C---:B------:R-:W-:Y:S01]  /*10f00*/  SHF.L.U64.HI R39, R37.reuse, 0x2, R38 ;  /* 0x0000000225277819 */ /* 0x040fe20000010226 */
[----:B------:R-:W-:-:S02]  /*10f10*/  IMAD.SHL.U32 R38, R37, 0x4, RZ ;  /* 0x0000000425267824 */ /* 0x000fc400078e00ff */
[----:B------:R-:W-:Y:S04]  /*10f20*/  STL [R1+0xa60], R113 ;  /* 0x000a607101007387 */ /* 0x000fe80000100800 */
[----:B------:R1:W-:Y:S01]  /*10f30*/  STL [R1+0xa5c], R112 ;  /* 0x000a5c7001007387 */ /* 0x0003e20000100800 */
[C---:B------:R-:W-:Y:S01]  /*10f40*/  SHF.L.U64.HI R37, R35.reuse, 0x2, R36 ;  /* 0x0000000223257819 */ /* 0x040fe20000010224 */
[----:B------:R-:W-:Y:S02]  /*10f50*/  IMAD.SHL.U32 R36, R35, 0x4, RZ ;  /* 0x0000000423247824 */ /* 0x000fe400078e00ff */
[----:B------:R-:W-:Y:S04]  /*10f60*/  STL [R1+0xa58], R39 ;  /* 0x000a582701007387 */ /* 0x000fe80000100800 */
[----:B------:R-:W-:Y:S01]  /*10f70*/  STL [R1+0xa54], R38 ;  /* 0x000a542601007387 */ /* 0x000fe20000100800 */
[C---:B------:R-:W-:Y:S01]  /*10f80*/  SHF.L.U64.HI R35, R33.reuse, 0x2, R34 ;  /* 0x0000000221237819 */ /* 0x040fe20000010222 */
[----:B------:R-:W-:-:S02]  /*10f90*/  IMAD.SHL.U32 R34, R33, 0x4, RZ ;  /* 0x0000000421227824 */ /* 0x000fc400078e00ff */
[----:B------:R-:W-:Y:S04]  /*10fa0*/  STL [R1+0xa50], R37 ;  /* 0x000a502501007387 */ /* 0x000fe80000100800 */
[----:B------:R-:W-:Y:S01]  /*10fb0*/  STL [R1+0xa4c], R36 ;  /* 0x000a4c2401007387 */ /* 0x000fe20000100800 */
[C---:B------:R-:W-:Y:S02]  /*10fc0*/  SHF.L.U64.HI R33, R23.reuse, 0x2, R32 ;  /* 0x0000000217217819 */ /* 0x040fe40000010220 */
[----:B------:R-:W-:Y:S01]  /*10fd0*/  SHF.L.U32 R32, R23, 0x2, RZ ;  /* 0x0000000217207819 */ /* 0x000fe200000006ff */
[----:B------:R-:W-:Y:S01]  /*10fe0*/  STL [R1+0xa48], R35 ;  /* 0x000a482301007387 */ /* 0x000fe20000100800 */
[C---:B------:R-:W-:Y:S01]  /*10ff0*/  SHF.L.U64.HI R23, R21.reuse, 0x2, R22 ;  /* 0x0000000215177819 */ /* 0x040fe20000010216 */
[----:B------:R-:W-:-:S02]  /*11000*/  IMAD.SHL.U32 R22, R21, 0x4, RZ ;  /* 0x0000000415167824 */ /* 0x000fc400078e00ff */
[----:B------:R-:W-:Y:S04]  /*11010*/  STL [R1+0xa44], R34 ;  /* 0x000a442201007387 */ /* 0x000fe80000100800 */
[----:B------:R-:W-:Y:S01]  /*11020*/  STL [R1+0xa40], R33 ;  /* 0x000a402101007387 */ /* 0x000fe20000100800 */
        /* <DEDUP_REMOVED lines=8> */
[C---:B--2---:R-:W-:Y:S01]  /*110b0*/  SHF.L.U64.HI R17, R15.reuse, 0x2, R16 ;  /* 0x000000020f117819 */ /* 0x044fe20000010210 */
[----:B------:R-:W-:Y:S02]  /*110c0*/  IMAD.SHL.U32 R16, R15, 0x4, RZ ;  /* 0x000000040f107824 */ /* 0x000fe400078e00ff */
[----:B------:R-:W-:Y:S04]  /*110d0*/  STL [R1+0xa2c], R20 ;  /* 0x000a2c1401007387 */ /* 0x000fe80000100800 */
        /* <DEDUP_REMOVED lines=17> */
[----:B------:R-:W-:-:S03]  /*111f0*/  SHF.L.U64.HI R7, R6, 0x2, R4 ;  /* 0x0000000206077819 */ /* 0x000fc60000010204 */
[----:B------:R-:W-:Y:S04]  /*11200*/  STL [R1+0xa04], R10 ;  /* 0x000a040a01007387 */ /* 0x000fe80000100800 */
[----:B------:R-:W-:Y:S04]  /*11210*/  STL [R1+0xa00], R9 ;  /* 0x000a000901007387 */ /* 0x000fe80000100800 */
[----:B------:R-:W2:Y:S04]  /*11220*/  LDL.LU R4, [R1+0x468] ;  /* 0x0004680001047983 */ /* 0x000ea80000300800 */
[----:B------:R-:W-:Y:S04]  /*11230*/  STL [R1+0x9fc], R8 ;  /* 0x0009fc0801007387 */ /* 0x000fe80000100800 */
[----:B-1----:R-:W2:Y:S04]  /*11240*/  LDL.LU R112, [R1+0xd0] ;  /* 0x0000d00001707983 */ /* 0x002ea80000300800 */
[----:B------:R1:W-:Y:S02]  /*11250*/  STL [R1+0x9f8], R7 ;  /* 0x0009f80701007387 */ /* 0x0003e40000100800 */
[----:B-1----:R-:W-:Y:S01]  /*11260*/  IMAD.SHL.U32 R7, R6, 0x4, RZ ;  /* 0x0000000406077824 */ /* 0x002fe200078e00ff */
[----:B----4-:R-:W-:-:S02]  /*11270*/  SHF.L.U64.HI R6, R5, 0x2, R3 ;  /* 0x0000000205067819 */ /* 0x010fc40000010203 */
[----:B------:R-:W3:Y:S04]  /*11280*/  LDL.LU R3, [R1+0x46c] ;  /* 0x00046c0001037983 */ /* 0x000ee80000300800 */
[----:B------:R1:W-:Y:S04]  /*11290*/  STL [R1+0x9f4], R7 ;  /* 0x0009f40701007387 */ /* 0x0003e80000100800 */
[----:B------:R-:W3:Y:S01]  /*112a0*/  LDL.LU R39, [R1+0xd4] ;  /* 0x0000d40001277983 */ /* 0x000ee20000300800 */
[----:B------:R-:W-:-:S03]  /*112b0*/  SHF.L.U32 R5, R5, 0x2, RZ ;  /* 0x0000000205057819 */ /* 0x000fc600000006ff */
[----:B------:R4:W-:Y:S04]  /*112c0*/  STL [R1+0x9f0], R6 ;  /* 0x0009f00601007387 */ /* 0x0009e80000100800 */
[----:B------:R-:W3:Y:S04]  /*112d0*/  LDL.LU R38, [R1+0x480] ;  /* 0x0004800001267983 */ /* 0x000ee80000300800 */
[----:B------:R-:W3:Y:S04]  /*112e0*/  LDL.LU R37, [R1+0xd8] ;  /* 0x0000d80001257983 */ /* 0x000ee80000300800 */
        /* <DEDUP_REMOVED lines=21> */
[----:B-1----:R-:W3:Y:S04]  /*11440*/  LDL.LU R7, [R1+0x4ac] ;  /* 0x0004ac0001077983 */ /* 0x002ee80000300800 */
[----:B----4-:R-:W4:Y:S04]  /*11450*/  LDL.LU R6, [R1+0x114] ;  /* 0x0001140001067983 */ /* 0x010f280000300800 */
[----:B------:R-:W4:Y:S04]  /*11460*/  LDL.LU R8, [R1+0x11c] ;  /* 0x00011c0001087983 */ /* 0x000f280000300800 */
[----:B------:R-:W4:Y:S01]  /*11470*/  LDL.LU R5, [R1+0x4b0] ;  /* 0x0004b00001057983 */ /* 0x000f220000300800 */
[----:B--2---:R-:W-:-:S03]  /*11480*/  SHF.L.U64.HI R113, R112, 0x2, R4 ;  /* 0x0000000270717819 */ /* 0x004fc60000010204 */
[----:B------:R-:W2:Y:S04]  /*11490*/  LDL.LU R4, [R1+0x118] ;  /* 0x0001180001047983 */ /* 0x000ea80000300800 */
[----:B------:R1:W-:Y:S02]  /*114a0*/  STL [R1+0x9e8], R113 ;  /* 0x0009e87101007387 */ /* 0x0003e40000100800 */
[----:B-1----:R-:W-:Y:S01]  /*114b0*/  IMAD.SHL.U32 R113, R112, 0x4, RZ ;  /* 0x0000000470717824 */ /* 0x002fe200078e00ff */
[C---:B---3--:R-:W-:Y:S02]  /*114c0*/  SHF.L.U64.HI R112, R39.reuse, 0x2, R3 ;  /* 0x0000000227707819 */ /* 0x048fe40000010203 */
[----:B------:R-:W3:Y:S01]  /*114d0*/  LDL.LU R3, [R1+0x4b4] ;  /* 0x0004b40001037983 */ /* 0x000ee20000300800 */
[----:B------:R-:W-:-:S03]  /*114e0*/  IMAD.SHL.U32 R39, R39, 0x4, RZ ;  /* 0x0000000427277824 */ /* 0x000fc600078e00ff */
        /* <DEDUP_REMOVED lines=29> */
[----:B------:R-:W-:-:S02]  /*116c0*/  SHF.L.U64.HI R16, R15, 0x2, R16 ;  /* 0x000000020f107819 */ /* 0x000fc40000010210 */
[----:B------:R-:W-:Y:S01]  /*116d0*/  SHF.L.U32 R15, R15, 0x2, RZ ;  /* 0x000000020f0f7819 */ /* 0x000fe200000006ff */
        /* <DEDUP_REMOVED lines=13> */
[C---:B----4-:R-:W-:Y:S01]  /*117b0*/  SHF.L.U64.HI R7, R6.reuse, 0x2, R7 ;  /* 0x0000000206077819 */ /* 0x050fe20000010207 */
[----:B------:R-:W-:-:S02]  /*117c0*/  IMAD.SHL.U32 R6, R6, 0x4, RZ ;  /* 0x0000000406067824 */ /* 0x000fc400078e00ff */
[----:B------:R-:W-:Y:S04]  /*117d0*/  STL [R1+0x98c], R11 ;  /* 0x00098c0b01007387 */ /* 0x000fe80000100800 */
[----:B------:R-:W-:Y:S04]  /*117e0*/  STL [R1+0x988], R10 ;  /* 0x0009880a01007387 */ /* 0x000fe80000100800 */
[----:B------:R1:W-:Y:S04]  /*117f0*/  STL [R1+0x984], R9 ;  /* 0x0009840901007387 */ /* 0x0003e80000100800 */
[----:B------:R-:W-:Y:S04]  /*11800*/  STL [R1+0x980], R7 ;  /* 0x0009800701007387 */ /* 0x000fe80000100800 */
[----:B------:R2:W-:Y:S01]  /*11810*/  STL [R1+0x97c], R6 ;  /* 0x00097c0601007387 */ /* 0x0005e20000100800 */
[----:B-1----:R-:W-:Y:S01]  /*11820*/  IMAD.MOV.U32 R9, RZ, RZ, 0x1f ;  /* 0x0000001fff097424 */ /* 0x002fe200078e00ff */
[C---:B--2---:R-:W-:Y:S01]  /*11830*/  SHF.L.U64.HI R6, R4.reuse, 0x2, R5 ;  /* 0x0000000204067819 */ /* 0x044fe20000010205 */
[----:B------:R-:W-:-:S02]  /*11840*/  IMAD.SHL.U32 R4, R4, 0x4, RZ ;  /* 0x0000000404047824 */ /* 0x000fc400078e00ff */
[----:B------:R-:W-:Y:S02]  /*11850*/  IMAD.MOV.U32 R5, RZ, RZ, c[0x0][0x188] ;  /* 0x00006200ff057624 */ /* 0x000fe400078e00ff */
[----:B------:R-:W-:Y:S01]  /*11860*/  STL [R1+0x978], R6 ;  /* 0x0009780601007387 */ /* 0x000fe20000100800 */
[----:B------:R-:W-:-:S03]  /*11870*/  IADD3 R9, R9, c[0x0][0x180], RZ ;  /* 0x0000600009097a10 */ /* 0x000fc60007ffe0ff */
[----:B------:R1:W-:Y:S02]  /*11880*/  STL [R1+0x974], R4 ;  /* 0x0009740401007387 */ /* 0x0003e40000100800 */
[C---:B-1----:R-:W-:Y:S02]  /*11890*/  IMAD.SHL.U32 R4, R5.reuse, 0x20, RZ ;  /* 0x0000002005047824 */ /* 0x042fe400078e00ff */
[----:B------:R-:W-:-:S05]  /*118a0*/  IMAD.SHL.U32 R5, R5, 0x20, RZ ;  /* 0x0000002005057824 */ /* 0x000fca00078e00ff */
[----:B------:R-:W-:-:S04]  /*118b0*/  SHF.R.S32.HI R5, RZ, 0x1f, R5 ;  /* 0x0000001fff057819 */ /* 0x000fc80000011405 */
[----:B------:R-:W-:Y:S02]  /*118c0*/  SHF.L.U64.HI R4, R4, 0x2, R5 ;  /* 0x0000000204047819 */ /* 0x000fe40000010205 */
[C---:B---3--:R-:W-:Y:S01]  /*118d0*/  SHF.L.U64.HI R6, R8.reuse, 0x2, R3 ;  /* 0x0000000208067819 */ /* 0x048fe20000010203 */
[----:B------:R-:W-:-:S04]  /*118e0*/  IMAD.SHL.U32 R8, R8, 0x4, RZ ;  /* 0x0000000408087824 */ /* 0x000fc800078e00ff */
[----:B------:R1:W-:Y:S01]  /*118f0*/  STL [R1+0x970], R6 ;  /* 0x0009700601007387 */ /* 0x0003e20000100800 */
[----:B------:R-:W-:-:S03]  /*11900*/  SHF.R.S32.HI R3, RZ, 0x1f, R9 ;  /* 0x0000001fff037819 */ /* 0x000fc60000011409 */
[----:B------:R2:W-:Y:S04]  /*11910*/  STL [R1+0x96c], R8 ;  /* 0x00096c0801007387 */ /* 0x0005e80000100800 */
[----:B------:R2:W-:Y:S04]  /*11920*/  STL [R1+0x210], RZ ;  /* 0x000210ff01007387 */ /* 0x0005e80000100800 */
[----:B------:R2:W-:Y:S04]  /*11930*/  STL [R1+0x214], RZ ;  /* 0x000214ff01007387 */ /* 0x0005e80000100800 */
[----:B------:R2:W-:Y:S01]  /*11940*/  STL [R1+0x218], RZ ;  /* 0x000218ff01007387 */ /* 0x0005e20000100800 */
[----:B------:R-:W-:-:S03]  /*11950*/  LEA.HI R3, R3, R9, RZ, 0x5 ;  /* 0x0000000903037211 */ /* 0x000fc600078f28ff */
[----:B------:R2:W-:Y:S04]  /*11960*/  STL [R1+0x21c], RZ ;  /* 0x00021cff01007387 */ /* 0x0005e80000100800 */
[----:B------:R2:W-:Y:S04]  /*11970*/  STL [R1+0x200], RZ ;  /* 0x000200ff01007387 */ /* 0x0005e80000100800 */
[----:B------:R2:W-:Y:S04]  /*11980*/  STL [R1+0x204], RZ ;  /* 0x000204ff01007387 */ /* 0x0005e80000100800 */
[----:B------:R2:W-:Y:S04]  /*11990*/  STL [R1+0x208], RZ ;  /* 0x000208ff01007387 */ /* 0x0005e80000100800 */
[----:B------:R2:W-:Y:S01]  /*119a0*/  STL [R1+0x20c], RZ ;  /* 0x00020cff01007387 */ /* 0x0005e20000100800 */
[----:B------:R-:W-:-:S03]  /*119b0*/  SHF.R.S32.HI R5, RZ, 0x5, R3 ;  /* 0x00000005ff057819 */ /* 0x000fc60000011403 */
[----:B------:R2:W-:Y:S04]  /*119c0*/  STL [R1+0x330], RZ ;  /* 0x000330ff01007387 */ /* 0x0005e80000100800 */
[----:B------:R2:W-:Y:S04]  /*119d0*/  STL [R1+0x334], RZ ;  /* 0x000334ff01007387 */ /* 0x0005e80000100800 */
[----:B------:R2:W-:Y:S04]  /*119e0*/  STL [R1+0x338], RZ ;  /* 0x000338ff01007387 */ /* 0x0005e80000100800 */
[----:B------:R2:W-:Y:S04]  /*119f0*/  STL [R1+0x33c], RZ ;  /* 0x00033cff01007387 */ /* 0x0005e80000100800 */
[----:B------:R-:W3:Y:S04]  /*11a00*/  LDL R4, [R1+0x960] ;  /* 0x0009600001047983 */ /* 0x000ee80000100800 */
[----:B------:R-:W4:Y:S04]  /*11a10*/  LDL R3, [R1+0x968] ;  /* 0x0009680001037983 */ /* 0x000f280000100800 */
        /* <DEDUP_REMOVED lines=28> */
[----:B------:R-:W-:-:S02]  /*11be0*/  IMAD.MOV.U32 R7, RZ, RZ, c[0x0][0x18c] ;  /* 0x00006300ff077624 */ /* 0x000fc400078e00ff */
[----:B-1----:R-:W-:-:S03]  /*11bf0*/  IMAD.MOV.U32 R6, RZ, RZ, c[0x0][0x18c] ;  /* 0x00006300ff067624 */ /* 0x002fc600078e00ff */
[----:B------:R-:W-:Y:S01]  /*11c00*/  SHF.L.U32 R7, R7, 0x5, RZ ;  /* 0x0000000507077819 */ /* 0x000fe200000006ff */
[----:B------:R-:W-:-:S03]  /*11c10*/  IMAD.SHL.U32 R6, R6, 0x20, RZ ;  /* 0x0000002006067824 */ /* 0x000fc600078e00ff */
[----:B------:R-:W-:Y:S01]  /*11c20*/  SHF.R.S32.HI R7, RZ, 0x1f, R7 ;  /* 0x0000001fff077819 */ /* 0x000fe20000011407 */
[----:B------:R-:W-:Y:S01]  /*11c30*/  CS2R R202, SRZ ;  /* 0x0000000000ca7805 */ /* 0x000fe2000001ff00 */
[----:B------:R-:W-:Y:S01]  /*11c40*/  CS2R R212, SRZ ;  /* 0x0000000000d47805 */ /* 0x000fe2000001ff00 */
[----:B------:R-:W-:Y:S01]  /*11c50*/  CS2R R214, SRZ ;  /* 0x0000000000d67805 */ /* 0x000fe2000001ff00 */
[----:B------:R-:W-:Y:S02]  /*11c60*/  SHF.L.U64.HI R6, R6, 0x2, R7 ;  /* 0x0000000206067819 */ /* 0x000fe40000010207 */
[----:B------:R-:W-:Y:S02]  /*11c70*/  IADD3 R5, R5, -0x3, RZ ;  /* 0xfffffffd05057810 */ /* 0x000fe40007ffe0ff */
[----:B---3--:R-:W-:Y:S02]  /*11c80*/  LOP3.LUT R4, R4, 0x20, RZ, 0x3c, !PT ;  /* 0x0000002004047812 */ /* 0x008fe400078e3cff */
[----:B--2-4-:R-:W-:-:S06]  /*11c90*/  LOP3.LUT R3, R3, 0x40, RZ, 0x3c, !PT ;  /* 0x0000004003037812 */ /* 0x014fcc00078e3cff */
.L_x_1:
[----:B------:R-:W2:Y:S01]  /*11ca0*/  LDL.LU R3, [R1+0x930] ;  /* 0x0009300001037983 */ /* 0x000ea20000300800 */
[----:B------:R-:W-:-:S04]  /*11cb0*/  DEPBAR.LE SB0, 0x4 ;  /* 0x000081000000791a */ /* 0x000fc80000000000 */
[----:B------:R-:W-:Y:S04]  /*11cc0*/  STL [R1+0xf84], R241 ;  /* 0x000f84f101007387 */ /* 0x000fe80000100800 */
[----:B------:R-:W-:Y:S04]  /*11cd0*/  STL [R1+0xf80], R252 ;  /* 0x000f80fc01007387 */ /* 0x000fe80000100800 */
[----:B------:R-:W-:Y:S04]  /*11ce0*/  STL [R1+0xe98], R2 ;  /* 0x000e980201007387 */ /* 0x000fe80000100800 */
[----:B-1----:R1:W-:Y:S04]  /*11cf0*/  STL [R1+0xe94], R0 ;  /* 0x000e940001007387 */ /* 0x0023e80000100800 */
[----:B------:R-:W-:Y:S04]  /*11d00*/  STL [R1+0xe90], R243 ;  /* 0x000e90f301007387 */ /* 0x000fe80000100800 */
[----:B------:R-:W-:Y:S04]  /*11d10*/  STL [R1+0xe8c], R242 ;  /* 0x000e8cf201007387 */ /* 0x000fe80000100800 */
[----:B------:R-:W3:Y:S04]  /*11d20*/  S2R R5, SR_TID.X ;  /* 0x0000000000057919 */ /* 0x000ee80000002100 */
[----:B------:R-:W4:Y:S04]  /*11d30*/  S2R R4, SR_TID.X ;  /* 0x0000000000047919 */ /* 0x000f280000002100 */
[----:B------:R-:W1:Y:S01]  /*11d40*/  S2R R6, SR_TID.X ;  /* 0x0000000000067919 */ /* 0x000e620000002100 */
[----:B---3--:R-:W-:-:S02]  /*11d50*/  LOP3.LUT R5, R5, 0x60, RZ, 0xc0, !PT ;  /* 0x0000006005057812 */ /* 0x008fc400078ec0ff */
[C---:B----4-:R-:W-:Y:S02]  /*11d60*/  LOP3.LUT R7, R4.reuse, 0x1c, RZ, 0xc0, !PT ;  /* 0x0000001c04077812 */ /* 0x050fe400078ec0ff */
[----:B------:R-:W-:-:S03]  /*11d70*/  LOP3.LUT R8, R4, 0x60, RZ, 0xc0, !PT ;  /* 0x0000006004087812 */ /* 0x000fc600078ec0ff */
[----:B------:R-:W-:Y:S01]  /*11d80*/  IMAD R7, R5, 0x2, R7 ;  /* 0x0000000205077824 */ /* 0x000fe200078e0207 */
[----:B------:R-:W-:Y:S02]  /*11d90*/  LOP3.LUT R5, R4, 0x3, RZ, 0xc0, !PT ;  /* 0x0000000304057812 */ /* 0x000fe400078ec0ff */
[----:B-1----:R-:W-:-:S03]  /*11da0*/  LOP3.LUT R4, R6, 0x7, RZ, 0xc0, !PT ;  /* 0x0000000706047812 */ /* 0x002fc600078ec0ff */
[----:B------:R-:W-:Y:S02]  /*11db0*/  IMAD R5, R5, 0x820, RZ ;  /* 0x0000082005057824 */ /* 0x000fe400078e02ff */
[----:B------:R-:W-:-:S03]  /*11dc0*/  IMAD R4, R4, 0x90, RZ ;  /* 0x0000009004047824 */ /* 0x000fc600078e02ff */
[----:B------:R-:W-:Y:S02]  /*11dd0*/  LOP3.LUT R5, R5, R7, RZ, 0x3c, !PT ;  /* 0x0000000705057212 */ /* 0x000fe400078e3cff */
[----:B------:R-:W-:-:S05]  /*11de0*/  LOP3.LUT R7, R6, 0x1c, RZ, 0xc0, !PT ;  /* 0x0000001c06077812 */ /* 0x000fca00078ec0ff */
[----:B------:R-:W-:Y:S01]  /*11df0*/  IMAD R7, R8, 0x2, R7 ;  /* 0x0000000208077824 */ /* 0x000fe200078e0207 */
[----:B------:R-:W-:Y:S01]  /*11e00*/  BAR.SYNC.DEFER_BLOCKING 0x0 ;  /* 0x0000000000007b1d */ /* 0x000fe20000010000 */
[----:B--2---:R-:W-:-:S04]  /*11e10*/  IADD3 R3, R3, 0x1, RZ ;  /* 0x0000000103037810 */ /* 0x004fc80007ffe0ff */
[----:B------:R-:W-:-:S04]  /*11e20*/  ISETP.GT.AND P0, PT, R3, 0x2, PT ;  /* 0x000000020300780c */ /* 0x000fc80003f04270 */
[----:B------:R-:W-:-:S05]  /*11e30*/  SEL R0, R3, RZ, !P0 ;  /* 0x000000ff03007207 */ /* 0x000fca0004000000 */
[----:B------:R-:W-:Y:S01]  /*11e40*/  STL [R1+0x930], R0 ;  /* 0x0009300001007387 */ /* 0x000fe20000100800 */
[----:B------:R-:W-:Y:S02]  /*11e50*/  IMAD R3, R0, 0x10000, R5 ;  /* 0x0001000000037824 */ /* 0x000fe400078e0205 */
[C---:B------:R-:W-:Y:S01]  /*11e60*/  IMAD.SHL.U32 R5, R6.reuse, 0x2, RZ ;  /* 0x0000000206057824 */ /* 0x040fe200078e00ff */
[----:B------:R-:W2:Y:S01]  /*11e70*/  LDL.LU.64 R172, [R1+0x380] ;  /* 0x0003800001ac7983 */ /* 0x000ea20000300a00 */
[----:B------:R-:W-:-:S03]  /*11e80*/  LOP3.LUT R6, R6, 0x3, RZ, 0xc0, !PT ;  /* 0x0000000306067812 */ /* 0x000fc600078ec0ff */
[----:B------:R-:W2:Y:S01]  /*11e90*/  LDL.LU.64 R174, [R1+0x388] ;  /* 0x0003880001ae7983 */ /* 0x000ea20000300a00 */
[----:B------:R-:W-:Y:S01]  /*11ea0*/  LOP3.LUT R4, R4, 0x30, R5, 0x78, !PT ;  /* 0x0000003004047812 */ /* 0x000fe200078e7805 */
[----:B------:R-:W-:Y:S02]  /*11eb0*/  IMAD R6, R6, 0x820, RZ ;  /* 0x0000082006067824 */ /* 0x000fe400078e02ff */
[----:B------:R-:W3:Y:S01]  /*11ec0*/  LDL.LU.64 R168, [R1+0x130] ;  /* 0x0001300001a87983 */ /* 0x000ee20000300a00 */
[----:B------:R-:W-:Y:S02]  /*11ed0*/  LEA R164, R0, R4, 0xe ;  /* 0x0000000400a47211 */ /* 0x000fe400078e70ff */
[----:B------:R-:W-:Y:S01]  /*11ee0*/  LOP3.LUT R6, R6, R7, RZ, 0x3c, !PT ;  /* 0x0000000706067212 */ /* 0x000fe200078e3cff */
[----:B------:R-:W3:Y:S03]  /*11ef0*/  LDL.LU.64 R170, [R1+0x138] ;  /* 0x0001380001aa7983 */ /* 0x000ee60000300a00 */
[----:B------:R-:W-:Y:S01]  /*11f00*/  LOP3.LUT R6, R6, 0x20, RZ, 0x3c, !PT ;  /* 0x0000002006067812 */ /* 0x000fe200078e3cff */
[----:B------:R-:W4:Y:S04]  /*11f10*/  LDL.LU.64 R36, [R1+0x360] ;  /* 0x0003600001247983 */ /* 0x000f280000300a00 */
[----:B------:R-:W4:Y:S01]  /*11f20*/  LDL.LU.64 R38, [R1+0x368] ;  /* 0x0003680001267983 */ /* 0x000f220000300a00 */
[----:B------:R-:W-:-:S03]  /*11f30*/  IMAD R240, R0, 0x10000, R6 ;  /* 0x0001000000f07824 */ /* 0x000fc600078e0206 */
[----:B------:R-:W4:Y:S04]  /*11f40*/  LDL.LU.64 R32, [R1+0x120] ;  /* 0x0001200001207983 */ /* 0x000f280000300a00 */
[----:B------:R-:W4:Y:S04]  /*11f50*/  LDL.LU.64 R34, [R1+0x128] ;  /* 0x0001280001227983 */ /* 0x000f280000300a00 */
[----:B------:R-:W-:Y:S04]  /*11f60*/  LDS R112, [R3] ;  /* 0x0000000003707984 */ /* 0x000fe80000000800 */
[----:B------:R-:W-:Y:S04]  /*11f70*/  LDS R114, [R3+0x2000] ;  /* 0x0020000003727984 */ /* 0x000fe80000000800 */
[----:B------:R-:W-:Y:S04]  /*11f80*/  LDS R113, [R240] ;  /* 0x00000000f0717984 */ /* 0x000fe80000000800 */
[----:B------:R-:W-:Y:S04]  /*11f90*/  LDS R115, [R240+0x2000] ;  /* 0x00200000f0737984 */ /* 0x000fe80000000800 */
[----:B------:R-:W-:Y:S04]  /*11fa0*/  LDSM.16.M88.4 R16, [R164+0x30000] ;  /* 0x03000000a410783b */ /* 0x000fe80000000200 */
[----:B------:R-:W-:Y:S04]  /*11fb0*/  LDS R124, [R3+0x100] ;  /* 0x00010000037c7984 */ /* 0x000fe80000000800 */
[----:B------:R-:W-:Y:S04]  /*11fc0*/  LDS R126, [R3+0x2100] ;  /* 0x00210000037e7984 */ /* 0x000fe80000000800 */
[----:B------:R-:W-:Y:S04]  /*11fd0*/  LDS R125, [R240+0x100] ;  /* 0x00010000f07d7984 */ /* 0x000fe80000000800 */
[----:B------:R-:W-:Y:S04]  /*11fe0*/  LDS R127, [R240+0x2100] ;  /* 0x00210000f07f7984 */ /* 0x000fe80000000800 */
[----:B------:R-:W-:Y:S04]  /*11ff0*/  LDS R160, [R3+0x200] ;  /* 0x0002000003a07984 */ /* 0x000fe80000000800 */
[----:B------:R-:W-:Y:S04]  /*12000*/  LDS R162, [R3+0x2200] ;  /* 0x0022000003a27984 */ /* 0x000fe80000000800 */
[----:B------:R-:W-:Y:S04]  /*12010*/  LDS R161, [R240+0x200] ;  /* 0x00020000f0a17984 */ /* 0x000fe80000000800 */
[----:B------:R-:W1:Y:S04]  /*12020*/  LDS R163, [R240+0x2200] ;  /* 0x00220000f0a37984 */ /* 0x000e680000000800 */
[----:B------:R-:W1:Y:S04]  /*12030*/  LDSM.16.M88.4 R20, [R164+0x30400] ;  /* 0x03040000a414783b */ /* 0x000e680000000200 */
[----:B------:R-:W-:Y:S04]  /*12040*/  LDS R196, [R3+0x300] ;  /* 0x0003000003c47984 */ /* 0x000fe80000000800 */
        /* <DEDUP_REMOVED lines=10> */
[----:B------:R-:W-:Y:S01]  /*120f0*/  LDS R7, [R240+0x2500] ;  /* 0x00250000f0077984 */ /* 0x000fe20000000800 */
[-C--:B-1---5:R-:W-:Y:S03]  /*12100*/  HMMA.1688.F32.TF32 R28, R160, R16.reuse, R28 ;  /* 0x00000010a01c723c */ /* 0x0a2fe6000008101c */
[----:B------:R-:W-:Y:S04]  /*12110*/  LDS R8, [R3+0x600] ;  /* 0x0006000003087984 */ /* 0x000fe80000000800 */
[----:B------:R-:W-:Y:S04]  /*12120*/  LDS R10, [R3+0x2600] ;  /* 0x00260000030a7984 */ /* 0x000fe80000000800 */
[----:B------:R-:W-:Y:S04]  /*12130*/  LDS R9, [R240+0x600] ;  /* 0x00060000f0097984 */ /* 0x000fe80000000800 */
[----:B------:R-:W1:Y:S04]  /*12140*/  LDS R11, [R240+0x2600] ;  /* 0x00260000f00b7984 */ /* 0x000e680000000800 */
[----:B------:R-:W-:Y:S04]  /*12150*/  LDS R12, [R3+0x700] ;  /* 0x00070000030c7984 */ /* 0x000fe80000000800 */
[----:B------:R-:W-:Y:S04]  /*12160*/  LDS R14, [R3+0x2700] ;  /* 0x00270000030e7984 */ /* 0x000fe80000000800 */
[----:B------:R-:W-:Y:S04]  /*12170*/  LDS R13, [R240+0x700] ;  /* 0x00070000f00d7984 */ /* 0x000fe80000000800 */
[----:B------:R-:W2:Y:S04]  /*12180*/  LDS R15, [R240+0x2700] ;  /* 0x00270000f00f7984 */ /* 0x000ea80000000800 */
[----:B------:R-:W-:Y:S04]  /*12190*/  STL [R1+0x13dc], R18 ;  /* 0x0013dc1201007387 */ /* 0x000fe80000100800 */
[----:B------:R-:W-:Y:S04]  /*121a0*/  STL [R1+0x13d8], R19 ;  /* 0x0013d81301007387 */ /* 0x000fe80000100800 */
[----:B------:R-:W-:Y:S04]  /*121b0*/  STL [R1+0x13e4], R22 ;  /* 0x0013e41601007387 */ /* 0x000fe80000100800 */
[----:B------:R-:W-:Y:S01]  /*121c0*/  STL [R1+0x13e0], R23 ;  /* 0x0013e01701007387 */ /* 0x000fe20000100800 */
[----:B-1----:R-:W-:Y:S08]  /*121d0*/  HMMA.1688.F32.TF32 R132, R8, R16, R132 ;  /* 0x000000100884723c */ /* 0x002ff00000081084 */
[----:B------:R-:W-:Y:S08]  /*121e0*/  HMMA.1688.F32.TF32 R24, R160, R20, R24 ;  /* 0x00000014a018723c */ /* 0x000ff00000081018 */
[-C--:B--2---:R-:W-:Y:S08]  /*121f0*/  HMMA.1688.F32.TF32 R176, R112, R16.reuse, R172 ;  /* 0x0000001070b0723c */ /* 0x084ff000000810ac */
[-C--:B---3--:R-:W-:Y:S08]  /*12200*/  HMMA.1688.F32.TF32 R172, R124, R16.reuse, R168 ;  /* 0x000000107cac723c */ /* 0x088ff000000810a8 */
[-C--:B------:R-:W-:Y:S07]  /*12210*/  HMMA.1688.F32.TF32 R168, R196, R16.reuse, R120 ;  /* 0x00000010c4a8723c */ /* 0x080fee0000081078 */
[----:B------:R-:W-:Y:S01]  /*12220*/  STL.64 [R1+0x3e0], R176 ;  /* 0x0003e0b001007387 */ /* 0x000fe20000100a00 */
[-C--:B------:R-:W-:Y:S03]  /*12230*/  HMMA.1688.F32.TF32 R120, R236, R16.reuse, R148 ;  /* 0x00000010ec78723c */ /* 0x080fe60000081094 */
[----:B------:R-:W-:Y:S04]  /*12240*/  STL.64 [R1+0x3e8], R178 ;  /* 0x0003e8b201007387 */ /* 0x000fe80000100a00 */
[----:B------:R-:W-:Y:S04]  /*12250*/  STL.64 [R1+0x3f0], R172 ;  /* 0x0003f0ac01007387 */ /* 0x000fe80000100a00 */
[----:B------:R-:W-:Y:S04]  /*12260*/  STL.64 [R1+0x3f8], R174 ;  /* 0x0003f8ae01007387 */ /* 0x000fe80000100a00 */
[----:B------:R-:W-:Y:S04]  /*12270*/  STL.64 [R1+0x460], R28 ;  /* 0x0004601c01007387 */ /* 0x000fe80000100a00 */
[----:B------:R1:W-:Y:S02]  /*12280*/  STL.64 [R1+0x468], R30 ;  /* 0x0004681e01007387 */ /* 0x0003e40000100a00 */
[-C--:B-1----:R-:W-:Y:S02]  /*12290*/  HMMA.1688.F32.TF32 R28, R4, R16.reuse, R140 ;  /* 0x00000010041c723c */ /* 0x082fe4000008108c */
[----:B------:R-:W-:Y:S04]  /*122a0*/  STL.64 [R1+0x4b0], R168 ;  /* 0x0004b0a801007387 */ /* 0x000fe80000100a00 */
[----:B------:R-:W-:Y:S04]  /*122b0*/  STL.64 [R1+0x4b8], R170 ;  /* 0x0004b8aa01007387 */ /* 0x000fe80000100a00 */
[----:B------:R-:W-:Y:S04]  /*122c0*/  STL.64 [R1+0x4e0], R120 ;  /* 0x0004e07801007387 */ /* 0x000fe80000100a00 */
[----:B------:R1:W-:Y:S09]  /*122d0*/  STL.64 [R1+0x4e8], R122 ;  /* 0x0004e87a01007387 */ /* 0x0003f20000100a00 */
[----:B------:R-:W-:Y:S01]  /*122e0*/  STL.64 [R1+0x500], R28 ;  /* 0x0005001c01007387 */ /* 0x000fe20000100a00 */
[----:B-1----:R-:W-:Y:S03]  /*122f0*/  HMMA.1688.F32.TF32 R120, R12, R16, R204 ;  /* 0x000000100c78723c */ /* 0x002fe600000810cc */
[----:B------:R4:W-:Y:S05]  /*12300*/  STL.64 [R1+0x508], R30 ;  /* 0x0005081e01007387 */ /* 0x0009ea0000100a00 */
[-C--:B----4-:R-:W-:Y:S08]  /*12310*/  HMMA.1688.F32.TF32 R28, R112, R20.reuse, R36 ;  /* 0x00000014701c723c */ /* 0x090ff00000081024 */
[-C--:B------:R-:W-:Y:S01]  /*12320*/  HMMA.1688.F32.TF32 R16, R124, R20.reuse, R32 ;  /* 0x000000147c10723c */ /* 0x080fe20000081020 */
[----:B------:R-:W-:Y:S04]  /*12330*/  STL.64 [R1+0x510], R132 ;  /* 0x0005108401007387 */ /* 0x000fe80000100a00 */
[----:B------:R-:W-:Y:S04]  /*12340*/  STL.64 [R1+0x518], R134 ;  /* 0x0005188601007387 */ /* 0x000fe80000100a00 */
[----:B------:R-:W-:Y:S04]  /*12350*/  STL.64 [R1+0x640], R120 ;  /* 0x0006407801007387 */ /* 0x000fe80000100a00 */
[----:B------:R-:W-:Y:S04]  /*12360*/  STL.64 [R1+0x648], R122 ;  /* 0x0006487a01007387 */ /* 0x000fe80000100a00 */
[----:B------:R-:W2:Y:S04]  /*12370*/  LDL.LU.64 R140, [R1+0x550] ;  /* 0x00055000018c7983 */ /* 0x000ea80000300a00 */
[----:B------:R-:W-:Y:S04]  /*12380*/  STL.64 [R1+0x350], R28 ;  /* 0x0003501c01007387 */ /* 0x000fe80000100a00 */
[----:B------:R1:W-:Y:S04]  /*12390*/  STL.64 [R1+0x358], R30 ;  /* 0x0003581e01007387 */ /* 0x0003e80000100a00 */
[----:B------:R-:W2:Y:S04]  /*123a0*/  LDL.LU.64 R142, [R1+0x558] ;  /* 0x00055800018e7983 */ /* 0x000ea80000300a00 */
[----:B------:R-:W-:Y:S04]  /*123b0*/  STL.64 [R1+0x370], R16 ;  /* 0x0003701001007387 */ /* 0x000fe80000100a00 */
[----:B------:R3:W-:Y:S01]  /*123c0*/  STL.64 [R1+0x378], R18 ;  /* 0x0003781201007387 */ /* 0x0007e20000100a00 */
[-C--:B-1----:R-:W-:Y:S03]  /*123d0*/  HMMA.1688.F32.TF32 R28, R236, R20.reuse, R144 ;  /* 0x00000014ec1c723c */ /* 0x082fe60000081090 */
[----:B------:R-:W4:Y:S04]  /*123e0*/  LDL.LU.64 R132, [R1+0x160] ;  /* 0x0001600001847983 */ /* 0x000f280000300a00 */
[----:B------:R-:W4:Y:S01]  /*123f0*/  LDL.LU.64 R134, [R1+0x168] ;  /* 0x0001680001867983 */ /* 0x000f220000300a00 */
[-C--:B---3--:R-:W-:Y:S03]  /*12400*/  HMMA.1688.F32.TF32 R16, R196, R20.reuse, R116 ;  /* 0x00000014c410723c */ /* 0x088fe60000081074 */
[----:B------:R-:W4:Y:S04]  /*12410*/  LDL.LU.64 R120, [R1] ;  /* 0x0000000001787983 */ /* 0x000f280000300a00 */
[----:B------:R-:W4:Y:S04]  /*12420*/  LDL.LU.64 R122, [R1+0x8] ;  /* 0x00000800017a7983 */ /* 0x000f280000300a00 */
[----:B------:R-:W-:Y:S04]  /*12430*/  STL.64 [R1+0x3b0], R24 ;  /* 0x0003b01801007387 */ /* 0x000fe80000100a00 */
[----:B------:R1:W-:Y:S04]  /*12440*/  STL.64 [R1+0x3b8], R26 ;  /* 0x0003b81a01007387 */ /* 0x0003e80000100a00 */
[----:B------:R-:W-:Y:S04]  /*12450*/  LDSM.16.M88.4 R32, [R164+0x31000] ;  /* 0x03100000a420783b */ /* 0x000fe80000000200 */
[----:B------:R-:W-:Y:S04]  /*12460*/  LDSM.16.M88.4 R36, [R164+0x31400] ;  /* 0x03140000a424783b */ /* 0x000fe80000000200 */
[----:B------:R1:W-:Y:S02]  /*12470*/  STL.64 [R1+0x430], R16 ;  /* 0x0004301001007387 */ /* 0x0003e40000100a00 */
[-C--:B-1----:R-:W-:Y:S02]  /*12480*/  HMMA.1688.F32.TF32 R24, R4, R20.reuse, R136 ;  /* 0x000000140418723c */ /* 0x082fe40000081088 */
[----:B------:R1:W-:Y:S04]  /*12490*/  STL.64 [R1+0x438], R18 ;  /* 0x0004381201007387 */ /* 0x0003e80000100a00 */
[----:B------:R-:W4:Y:S04]  /*124a0*/  LDL.LU.64 R16, [R1+0x610] ;  /* 0x0006100001107983 */ /* 0x000f280000300a00 */
[----:B------:R-:W-:Y:S04]  /*124b0*/  STL.64 [R1+0x490], R28 ;  /* 0x0004901c01007387 */ /* 0x000fe80000100a00 */
[----:B------:R1:W-:Y:S04]  /*124c0*/  STL.64 [R1+0x498], R30 ;  /* 0x0004981e01007387 */ /* 0x0003e80000100a00 */
[----:B-1----:R-:W4:Y:S01]  /*124d0*/  LDL.LU.64 R18, [R1+0x618] ;  /* 0x0006180001127983 */ /* 0x002f220000300a00 */
[-C--:B------:R-:W-:Y:S04]  /*124e0*/  HMMA.1688.F32.TF32 R28, R8, R20.reuse, R128 ;  /* 0x00000014081c723c */ /* 0x080fe80000081080 */
[----:B------:R-:W-:Y:S04]  /*124f0*/  STL.64 [R1+0x4d0], R24 ;  /* 0x0004d01801007387 */ /* 0x000fe80000100a00 */
[----:B------:R-:W-:Y:S04]  /*12500*/  STL.64 [R1+0x4d8], R26 ;  /* 0x0004d81a01007387 */ /* 0x000fe80000100a00 */
[----:B------:R-:W1:Y:S11]  /*12510*/  LDSM.16.M88.4 R24, [R164+0x30800] ;  /* 0x03080000a418783b */ /* 0x000e760000000200 */
[----:B------:R-:W-:Y:S04]  /*12520*/  STL.64 [R1+0x4f0], R28 ;  /* 0x0004f01c01007387 */ /* 0x000fe80000100a00 */
[----:B------:R-:W-:Y:S04]  /*12530*/  STL.64 [R1+0x4f8], R30 ;  /* 0x0004f81e01007387 */ /* 0x000fe80000100a00 */
[----:B------:R-:W1:Y:S01]  /*12540*/  LDSM.16.M88.4 R28, [R164+0x30c00] ;  /* 0x030c0000a41c783b */ /* 0x000e620000000200 */
[----:B------:R-:W-:Y:S03]  /*12550*/  HMMA.1688.F32.TF32 R20, R12, R20, R208 ;  /* 0x000000140c14723c */ /* 0x000fe600000810d0 */
[----:B-1----:R-:W-:Y:S11]  /*12560*/  STL [R1+0x13d4], R27 ;  /* 0x0013d41b01007387 */ /* 0x002ff60000100800 */
[----:B------:R-:W-:Y:S09]  /*12570*/  @!UPT UIADD3 URZ, URZ, URZ, URZ ;  /* 0x0000003f3f3ff290 */ /* 0x000ff2000fffe03f */
[----:B------:R-:W-:Y:S04]  /*12580*/  STL.64 [R1+0x600], R20 ;  /* 0x0006001401007387 */ /* 0x000fe80000100a00 */
[----:B------:R2:W-:Y:S04]  /*12590*/  STL.64 [R1+0x608], R22 ;  /* 0x0006081601007387 */ /* 0x0005e80000100a00 */
[----:B------:R-:W-:Y:S04]  /*125a0*/  STL [R1+0x13d0], R30 ;  /* 0x0013d01e01007387 */ /* 0x000fe80000100800 */
[----:B------:R-:W-:Y:S04]  /*125b0*/  STL [R1+0x13cc], R31 ;  /* 0x0013cc1f01007387 */ /* 0x000fe80000100800 */
[----:B------:R-:W-:Y:S04]  /*125c0*/  STL [R1+0x13b8], R34 ;  /* 0x0013b82201007387 */ /* 0x000fe80000100800 */
[----:B------:R-:W-:Y:S04]  /*125d0*/  STL [R1+0x13b4], R35 ;  /* 0x0013b42301007387 */ /* 0x000fe80000100800 */
[----:B------:R-:W-:Y:S04]  /*125e0*/  STL [R1+0x139c], R38 ;  /* 0x00139c2601007387 */ /* 0x000fe80000100800 */
[----:B------:R-:W-:Y:S04]  /*125f0*/  STL [R1+0x1398], R39 ;  /* 0x0013982701007387 */ /* 0x000fe80000100800 */
[----:B------:R-:W3:Y:S04]  /*12600*/  LDL.LU.64 R128, [R1+0x150] ;  /* 0x0001500001807983 */ /* 0x000ee80000300a00 */
[----:B------:R-:W3:Y:S01]  /*12610*/  LDL.LU.64 R130, [R1+0x158] ;  /* 0x0001580001827983 */ /* 0x000ee20000300a00 */
[-C--:B------:R-:W-:Y:S08]  /*12620*/  HMMA.1688.F32.TF32 R64, R236, R24.reuse, R64 ;  /* 0x00000018ec40723c */ /* 0x080ff00000081040 */
[-C--:B------:R-:W-:Y:S08]  /*12630*/  HMMA.1688.F32.TF32 R44, R12, R24.reuse, R44 ;  /* 0x000000180c2c723c */ /* 0x080ff0000008102c */
[-C--:B--2---:R-:W-:Y:S08]  /*12640*/  HMMA.1688.F32.TF32 R20, R112, R24.reuse, R140 ;  /* 0x000000187014723c */ /* 0x084ff0000008108c */
[-C--:B----4-:R-:W-:Y:S11]  /*12650*/  HMMA.1688.F32.TF32 R116, R124, R24.reuse, R132 ;  /* 0x000000187c74723c */ /* 0x090ff60000081084 */
[----:B------:R-:W-:Y:S04]  /*12660*/  @!UPT UIADD3 URZ, URZ, URZ, URZ ;  /* 0x0000003f3f3ff290 */ /* 0x000fe8000fffe03f */
[----:B------:R-:W-:Y:S04]  /*12670*/  STL.64 [R1+0x1e0], R20 ;  /* 0x0001e01401007387 */ /* 0x000fe80000100a00 */
[----:B------:R1:W-:Y:S02]  /*12680*/  STL.64 [R1+0x1e8], R22 ;  /* 0x0001e81601007387 */ /* 0x0003e40000100a00 */
[-C--:B-1----:R-:W-:Y:S02]  /*12690*/  HMMA.1688.F32.TF32 R20, R160, R24.reuse, R120 ;  /* 0x00000018a014723c */ /* 0x082fe40000081078 */
[----:B------:R-:W2:Y:S04]  /*126a0*/  LDL.LU.64 R120, [R1+0x690] ;  /* 0x0006900001787983 */ /* 0x000ea80000300a00 */
[----:B------:R1:W-:Y:S04]  /*126b0*/  STL.64 [R1+0x2a0], R116 ;  /* 0x0002a07401007387 */ /* 0x0003e80000100a00 */
[----:B------:R4:W-:Y:S04]  /*126c0*/  STL.64 [R1+0x2a8], R118 ;  /* 0x0002a87601007387 */ /* 0x0009e80000100a00 */
[----:B------:R-:W2:Y:S09]  /*126d0*/  LDL.LU.64 R122, [R1+0x698] ;  /* 0x00069800017a7983 */ /* 0x000eb20000300a00 */
[----:B------:R-:W-:Y:S04]  /*126e0*/  STL.64 [R1+0x340], R20 ;  /* 0x0003401401007387 */ /* 0x000fe80000100a00 */
[----:B------:R4:W-:Y:S04]  /*126f0*/  STL.64 [R1+0x348], R22 ;  /* 0x0003481601007387 */ /* 0x0009e80000100a00 */
[----:B-1----:R-:W2:Y:S04]  /*12700*/  LDL.LU.64 R116, [R1+0x170] ;  /* 0x0001700001747983 */ /* 0x002ea80000300a00 */
[----:B----4-:R-:W4:Y:S01]  /*12710*/  LDL.LU.64 R118, [R1+0x178] ;  /* 0x0001780001767983 */ /* 0x010f220000300a00 */
[-C--:B------:R-:W-:Y:S08]  /*12720*/  HMMA.1688.F32.TF32 R20, R196, R24.reuse, R60 ;  /* 0x00000018c414723c */ /* 0x080ff0000008103c */
[-C--:B------:R-:W-:Y:S11]  /*12730*/  HMMA.1688.F32.TF32 R60, R4, R24.reuse, R80 ;  /* 0x00000018043c723c */ /* 0x080ff60000081050 */
[----:B------:R-:W-:Y:S04]  /*12740*/  @!UPT UIADD3 URZ, URZ, URZ, URZ ;  /* 0x0000003f3f3ff290 */ /* 0x000fe8000fffe03f */
[----:B------:R-:W-:Y:S04]  /*12750*/  STL.64 [R1+0x3a0], R20 ;  /* 0x0003a01401007387 */ /* 0x000fe80000100a00 */
[----:B------:R1:W-:Y:S02]  /*12760*/  STL.64 [R1+0x3a8], R22 ;  /* 0x0003a81601007387 */ /* 0x0003e40000100a00 */
[----:B-1----:R-:W-:Y:S02]  /*12770*/  HMMA.1688.F32.TF32 R20, R8, R24, R96 ;  /* 0x000000180814723c */ /* 0x002fe40000081060 */
[----:B------:R-:W-:Y:S04]  /*12780*/  STL.64 [R1+0x420], R64 ;  /* 0x0004204001007387 */ /* 0x000fe80000100a00 */
[----:B------:R-:W-:Y:S04]  /*12790*/  STL.64 [R1+0x428], R66 ;  /* 0x0004284201007387 */ /* 0x000fe80000100a00 */
[----:B------:R-:W-:Y:S04]  /*127a0*/  STL.64 [R1+0x4a0], R60 ;  /* 0x0004a03c01007387 */ /* 0x000fe80000100a00 */
[----:B------:R1:W-:Y:S02]  /*127b0*/  STL.64 [R1+0x4a8], R62 ;  /* 0x0004a83e01007387 */ /* 0x0003e40000100a00 */
[-C--:B-1----:R-:W-:Y:S07]  /*127c0*/  HMMA.1688.F32.TF32 R60, R112, R28.reuse, R16 ;  /* 0x0000001c703c723c */ /* 0x082fee0000081010 */
[----:B------:R-:W-:Y:S04]  /*127d0*/  STL.64 [R1+0x4c0], R20 ;  /* 0x0004c01401007387 */ /* 0x000fe80000100a00 */
[----:B------:R-:W-:Y:S04]  /*127e0*/  STL.64 [R1+0x4c8], R22 ;  /* 0x0004c81601007387 */ /* 0x000fe80000100a00 */
[----:B------:R-:W-:Y:S04]  /*127f0*/  STL.64 [R1+0x5f0], R44 ;  /* 0x0005f02c01007387 */ /* 0x000fe80000100a00 */
[----:B------:R3:W-:Y:S02]  /*12800*/  STL.64 [R1+0x5f8], R46 ;  /* 0x0005f82e01007387 */ /* 0x0007e40000100a00 */
[----:B---3--:R-:W-:Y:S03]  /*12810*/  HMMA.1688.F32.TF32 R44, R124, R28, R128 ;  /* 0x0000001c7c2c723c */ /* 0x008fe60000081080 */
[----:B------:R-:W-:-:S02]  /*12820*/  IMAD.MOV.U32 R22, RZ, RZ, R60 ;  /* 0x000000ffff167224 */ /* 0x000fc400078e003c */
[----:B------:R-:W-:Y:S02]  /*12830*/  IMAD.MOV.U32 R23, RZ, RZ, R61 ;  /* 0x000000ffff177224 */ /* 0x000fe400078e003d */
[----:B------:R-:W-:Y:S01]  /*12840*/  IMAD.MOV.U32 R18, RZ, RZ, R62 ;  /* 0x000000ffff127224 */ /* 0x000fe200078e003e */
[----:B------:R-:W3:Y:S01]  /*12850*/  LDL.LU.64 R60, [R1+0x740] ;  /* 0x00074000013c7983 */ /* 0x000ee20000300a00 */
[----:B------:R-:W-:-:S03]  /*12860*/  IMAD.MOV.U32 R19, RZ, RZ, R63 ;  /* 0x000000ffff137224 */ /* 0x000fc600078e003f */
[----:B------:R-:W3:Y:S11]  /*12870*/  LDL.LU.64 R62, [R1+0x748] ;  /* 0x00074800013e7983 */ /* 0x000ef60000300a00 */
[----:B------:R1:W-:Y:S04]  /*12880*/  STL.64 [R1+0x110], R44 ;  /* 0x0001102c01007387 */ /* 0x0003e80000100a00 */
[----:B------:R1:W-:Y:S04]  /*12890*/  STL.64 [R1+0x118], R46 ;  /* 0x0001182e01007387 */ /* 0x0003e80000100a00 */
[----:B-1----:R-:W3:Y:S04]  /*128a0*/  LDL.LU.64 R44, [R1+0x5e0] ;  /* 0x0005e000012c7983 */ /* 0x002ee80000300a00 */
[----:B------:R-:W3:Y:S01]  /*128b0*/  LDL.LU.64 R46, [R1+0x5e8] ;  /* 0x0005e800012e7983 */ /* 0x000ee20000300a00 */
[-C--:B------:R-:W-:Y:S08]  /*128c0*/  HMMA.1688.F32.TF32 R64, R160, R28.reuse, R244 ;  /* 0x0000001ca040723c */ /* 0x080ff000000810f4 */
[-C--:B------:R-:W-:Y:S11]  /*128d0*/  HMMA.1688.F32.TF32 R68, R236, R28.reuse, R68 ;  /* 0x0000001cec44723c */ /* 0x080ff60000081044 */
[----:B------:R-:W-:Y:S04]  /*128e0*/  @!UPT UIADD3 URZ, URZ, URZ, URZ ;  /* 0x0000003f3f3ff290 */ /* 0x000fe8000fffe03f */
[----:B------:R-:W-:Y:S04]  /*128f0*/  STL.64 [R1+0x1d0], R64 ;  /* 0x0001d04001007387 */ /* 0x000fe80000100a00 */
[----:B------:R1:W-:Y:S02]  /*12900*/  STL.64 [R1+0x1d8], R66 ;  /* 0x0001d84201007387 */ /* 0x0003e40000100a00 */
[-C--:B-1----:R-:W-:Y:S08]  /*12910*/  HMMA.1688.F32.TF32 R64, R196, R28.reuse, R56 ;  /* 0x0000001cc440723c */ /* 0x082ff00000081038 */
[-C--:B------:R-:W-:Y:S11]  /*12920*/  HMMA.1688.F32.TF32 R56, R4, R28.reuse, R84 ;  /* 0x0000001c0438723c */ /* 0x080ff60000081054 */
[----:B------:R-:W-:Y:S04]  /*12930*/  @!UPT UIADD3 URZ, URZ, URZ, URZ ;  /* 0x0000003f3f3ff290 */ /* 0x000fe8000fffe03f */
[----:B------:R-:W-:Y:S04]  /*12940*/  STL.64 [R1+0x320], R64 ;  /* 0x0003204001007387 */ /* 0x000fe80000100a00 */
[----:B------:R1:W-:Y:S04]  /*12950*/  STL.64 [R1+0x328], R66 ;  /* 0x0003284201007387 */ /* 0x0003e80000100a00 */
[----:B------:R-:W-:Y:S04]  /*12960*/  STL.64 [R1+0x380], R68 ;  /* 0x0003804401007387 */ /* 0x000fe80000100a00 */
[----:B------:R-:W-:Y:S01]  /*12970*/  STL.64 [R1+0x388], R70 ;  /* 0x0003884601007387 */ /* 0x000fe20000100a00 */
[-C--:B-1----:R-:W-:Y:S03]  /*12980*/  HMMA.1688.F32.TF32 R64, R8, R28.reuse, R100 ;  /* 0x0000001c0840723c */ /* 0x082fe60000081064 */
[----:B------:R-:W-:Y:S04]  /*12990*/  STL.64 [R1+0x450], R56 ;  /* 0x0004503801007387 */ /* 0x000fe80000100a00 */
[----:B------:R2:W-:Y:S01]  /*129a0*/  STL.64 [R1+0x458], R58 ;  /* 0x0004583a01007387 */ /* 0x0005e20000100a00 */
[----:B------:R-:W-:Y:S03]  /*129b0*/  HMMA.1688.F32.TF32 R28, R12, R28, R40 ;  /* 0x0000001c0c1c723c */ /* 0x000fe60000081028 */
[----:B------:R-:W-:Y:S05]  /*129c0*/  LDSM.16.M88.4 R68, [R164+0x33400] ;  /* 0x03340000a444783b */ /* 0x000fea0000000200 */
[-C--:B------:R-:W-:Y:S07]  /*129d0*/  HMMA.1688.F32.TF32 R52, R196, R32.reuse, R52 ;  /* 0x00000020c434723c */ /* 0x080fee0000081034 */
[----:B------:R-:W-:Y:S04]  /*129e0*/  STL.64 [R1+0x480], R64 ;  /* 0x0004804001007387 */ /* 0x000fe80000100a00 */
[----:B------:R-:W-:Y:S04]  /*129f0*/  STL.64 [R1+0x488], R66 ;  /* 0x0004884201007387 */ /* 0x000fe80000100a00 */
[----:B------:R-:W-:Y:S04]  /*12a00*/  STL.64 [R1+0x570], R28 ;  /* 0x0005701c01007387 */ /* 0x000fe80000100a00 */
[----:B------:R1:W-:Y:S04]  /*12a10*/  STL.64 [R1+0x578], R30 ;  /* 0x0005781e01007387 */ /* 0x0003e80000100a00 */
[----:B------:R-:W-:Y:S01]  /*12a20*/  LDSM.16.M88.4 R64, [R164+0x33000] ;  /* 0x03300000a440783b */ /* 0x000fe20000000200 */
[-C--:B--2---:R-:W-:Y:S08]  /*12a30*/  HMMA.1688.F32.TF32 R56, R112, R32.reuse, R120 ;  /* 0x000000207038723c */ /* 0x084ff00000081078 */
[-C--:B----4-:R-:W-:Y:S11]  /*12a40*/  HMMA.1688.F32.TF32 R40, R124, R32.reuse, R116 ;  /* 0x000000207c28723c */ /* 0x090ff60000081074 */
[----:B------:R-:W-:Y:S04]  /*12a50*/  @!UPT UIADD3 URZ, URZ, URZ, URZ ;  /* 0x0000003f3f3ff290 */ /* 0x000fe8000fffe03f */
[----:B------:R2:W-:Y:S01]  /*12a60*/  STL [R1+0xc4], R57 ;  /* 0x0000c43901007387 */ /* 0x0005e20000100800 */
[----:B------:R-:W-:Y:S02]  /*12a70*/  IMAD.MOV.U32 R27, RZ, RZ, R56 ;  /* 0x000000ffff1b7224 */ /* 0x000fe400078e0038 */
[----:B-1----:R-:W-:Y:S02]  /*12a80*/  IMAD.MOV.U32 R30, RZ, RZ, R58 ;  /* 0x000000ffff1e7224 */ /* 0x002fe400078e003a */
[----:B------:R-:W-:Y:S02]  /*12a90*/  IMAD.MOV.U32 R31, RZ, RZ, R59 ;  /* 0x000000ffff1f7224 */ /* 0x000fe400078e003b */
[-C--:B--2---:R-:W-:Y:S01]  /*12aa0*/  HMMA.1688.F32.TF32 R56, R160, R32.reuse, R152 ;  /* 0x00000020a038723c */ /* 0x084fe20000081098 */
[----:B------:R-:W-:Y:S04]  /*12ab0*/  STL.64 [R1+0xd0], R40 ;  /* 0x0000d02801007387 */ /* 0x000fe80000100a00 */
[----:B------:R1:W-:Y:S03]  /*12ac0*/  STL.64 [R1+0xd8], R42 ;  /* 0x0000d82a01007387 */ /* 0x0003e60000100a00 */
[-C--:B-1----:R-:W-:Y:S11]  /*12ad0*/  HMMA.1688.F32.TF32 R40, R236, R32.reuse, R72 ;  /* 0x00000020ec28723c */ /* 0x082ff60000081048 */
[----:B------:R-:W-:Y:S04]  /*12ae0*/  @!UPT UIADD3 URZ, URZ, URZ, URZ ;  /* 0x0000003f3f3ff290 */ /* 0x000fe8000fffe03f */
[----:B------:R-:W-:Y:S04]  /*12af0*/  STL.64 [R1+0xe0], R56 ;  /* 0x0000e03801007387 */ /* 0x000fe80000100a00 */
[----:B------:R1:W-:Y:S04]  /*12b00*/  STL.64 [R1+0xe8], R58 ;  /* 0x0000e83a01007387 */ /* 0x0003e80000100a00 */
[----:B------:R-:W-:Y:S04]  /*12b10*/  STL.64 [R1+0x180], R52 ;  /* 0x0001803401007387 */ /* 0x000fe80000100a00 */
[----:B------:R2:W-:Y:S01]  /*12b20*/  STL.64 [R1+0x188], R54 ;  /* 0x0001883601007387 */ /* 0x0005e20000100a00 */
[-C--:B-1----:R-:W-:Y:S03]  /*12b30*/  HMMA.1688.F32.TF32 R56, R4, R32.reuse, R88 ;  /* 0x000000200438723c */ /* 0x082fe60000081058 */
[----:B------:R-:W-:Y:S04]  /*12b40*/  LDSM.16.M88.4 R72, [R164+0x33800] ;  /* 0x03380000a448783b */ /* 0x000fe80000000200 */
[----:B------:R-:W-:Y:S04]  /*12b50*/  STL.64 [R1+0x310], R40 ;  /* 0x0003102801007387 */ /* 0x000fe80000100a00 */
[----:B------:R1:W-:Y:S01]  /*12b60*/  STL.64 [R1+0x318], R42 ;  /* 0x0003182a01007387 */ /* 0x0003e20000100a00 */
[-C--:B--2---:R-:W-:Y:S08]  /*12b70*/  HMMA.1688.F32.TF32 R52, R8, R32.reuse, R104 ;  /* 0x000000200834723c */ /* 0x084ff00000081068 */
[----:B-1----:R-:W-:Y:S03]  /*12b80*/  HMMA.1688.F32.TF32 R40, R12, R32, R200 ;  /* 0x000000200c28723c */ /* 0x002fe600000810c8 */
[----:B------:R-:W-:Y:S04]  /*12b90*/  STL.64 [R1+0x3d0], R56 ;  /* 0x0003d03801007387 */ /* 0x000fe80000100a00 */
[----:B------:R-:W-:Y:S04]  /*12ba0*/  STL.64 [R1+0x3d8], R58 ;  /* 0x0003d83a01007387 */ /* 0x000fe80000100a00 */
[----:B------:R-:W-:Y:S04]  /*12bb0*/  LDSM.16.M88.4 R56, [R164+0x32800] ;  /* 0x03280000a438783b */ /* 0x000fe80000000200 */
[----:B------:R-:W-:Y:S04]  /*12bc0*/  STL.64 [R1+0x410], R52 ;  /* 0x0004103401007387 */ /* 0x000fe80000100a00 */
[----:B------:R-:W-:Y:S04]  /*12bd0*/  STL.64 [R1+0x418], R54 ;  /* 0x0004183601007387 */ /* 0x000fe80000100a00 */
[----:B------:R-:W-:Y:S01]  /*12be0*/  LDSM.16.M88.4 R52, [R164+0x32400] ;  /* 0x03240000a434783b */ /* 0x000fe20000000200 */
[----:B------:R-:W-:Y:S01]  /*12bf0*/  IMAD.MOV.U32 R16, RZ, RZ, R43 ;  /* 0x000000ffff107224 */ /* 0x000fe200078e002b */
[----:B------:R-:W-:Y:S01]  /*12c00*/  MOV R17, R42 ;  /* 0x0000002a00117202 */ /* 0x000fe20000000f00 */
[----:B------:R-:W-:-:S02]  /*12c10*/  IMAD.MOV.U32 R21, RZ, RZ, R40 ;  /* 0x000000ffff157224 */ /* 0x000fc400078e0028 */
[----:B------:R-:W-:Y:S01]  /*12c20*/  IMAD.MOV.U32 R20, RZ, RZ, R41 ;  /* 0x000000ffff147224 */ /* 0x000fe200078e0029 */
[----:B------:R-:W-:Y:S01]  /*12c30*/  STL [R1+0x1244], R16 ;  /* 0x0012441001007387 */ /* 0x000fe20000100800 */
[-C--:B---3--:R-:W-:Y:S03]  /*12c40*/  HMMA.1688.F32.TF32 R40, R112, R36.reuse, R60 ;  /* 0x000000247028723c */ /* 0x088fe6000008103c */
[----:B------:R-:W-:Y:S04]  /*12c50*/  STL [R1+0x1240], R20 ;  /* 0x0012401401007387 */ /* 0x000fe80000100800 */
[----:B------:R-:W-:Y:S04]  /*12c60*/  STL [R1+0x123c], R21 ;  /* 0x00123c1501007387 */ /* 0x000fe80000100800 */
[----:B------:R1:W-:Y:S04]  /*12c70*/  STL.64 [R1+0x1410], R22 ;  /* 0x0014101601007387 */ /* 0x0003e80000100a00 */
[----:B------:R-:W-:Y:S01]  /*12c80*/  LDSM.16.M88.4 R60, [R164+0x32c00] ;  /* 0x032c0000a43c783b */ /* 0x000fe20000000200 */
[----:B-1----:R-:W-:Y:S08]  /*12c90*/  HMMA.1688.F32.TF32 R20, R124, R36, R44 ;  /* 0x000000247c14723c */ /* 0x002ff0000008102c */
[----:B------:R-:W-:-:S02]  /*12ca0*/  IMAD.MOV.U32 R33, RZ, RZ, R40 ;  /* 0x000000ffff217224 */ /* 0x000fc400078e0028 */
[----:B------:R-:W-:Y:S02]  /*12cb0*/  IMAD.MOV.U32 R32, RZ, RZ, R41 ;  /* 0x000000ffff207224 */ /* 0x000fe400078e0029 */
[----:B------:R-:W-:Y:S02]  /*12cc0*/  IMAD.MOV.U32 R2, RZ, RZ, R42 ;  /* 0x000000ffff027224 */ /* 0x000fe400078e002a */
[----:B------:R-:W-:Y:S01]  /*12cd0*/  IMAD.MOV.U32 R0, RZ, RZ, R43 ;  /* 0x000000ffff007224 */ /* 0x000fe200078e002b */
[-C--:B------:R-:W-:Y:S08]  /*12ce0*/  HMMA.1688.F32.TF32 R44, R160, R36.reuse, R156 ;  /* 0x00000024a02c723c */ /* 0x080ff0000008109c */
[----:B------:R-:W-:Y:S01]  /*12cf0*/  HMMA.1688.F32.TF32 R40, R196, R36, R48 ;  /* 0x00000024c428723c */ /* 0x000fe20000081030 */
[----:B------:R-:W-:Y:S04]  /*12d00*/  STL [R1+0x1238], R17 ;  /* 0x0012381101007387 */ /* 0x000fe80000100800 */
[----:B------:R-:W-:Y:S01]  /*12d10*/  LDSM.16.M88.4 R48, [R164+0x32000] ;  /* 0x03200000a430783b */ /* 0x000fe20000000200 */
[----:B------:R-:W-:-:S02]  /*12d20*/  IMAD.MOV.U32 R252, RZ, RZ, R20 ;  /* 0x000000fffffc7224 */ /* 0x000fc400078e0014 */
[----:B------:R-:W-:Y:S02]  /*12d30*/  IMAD.MOV.U32 R243, RZ, RZ, R21 ;  /* 0x000000fffff37224 */ /* 0x000fe400078e0015 */
[----:B------:R-:W-:Y:S02]  /*12d40*/  IMAD.MOV.U32 R242, RZ, RZ, R22 ;  /* 0x000000fffff27224 */ /* 0x000fe400078e0016 */
[----:B------:R-:W-:Y:S02]  /*12d50*/  IMAD.MOV.U32 R241, RZ, RZ, R23 ;  /* 0x000000fffff17224 */ /* 0x000fe400078e0017 */
[-C--:B------:R-:W-:Y:S01]  /*12d60*/  HMMA.1688.F32.TF32 R20, R236, R36.reuse, R76 ;  /* 0x00000024ec14723c */ /* 0x080fe2000008104c */
[----:B------:R-:W-:Y:S04]  /*12d70*/  LDSM.16.M88.4 R76, [R164+0x33c00] ;  /* 0x033c0000a44c783b */ /* 0x000fe80000000200 */
[----:B------:R-:W-:Y:S04]  /*12d80*/  STL [R1+0x138c], R241 ;  /* 0x00138cf101007387 */ /* 0x000fe80000100800 */
[----:B------:R-:W-:Y:S04]  /*12d90*/  STL [R1+0x1388], R242 ;  /* 0x001388f201007387 */ /* 0x000fe80000100800 */
[----:B------:R-:W-:Y:S04]  /*12da0*/  STL [R1+0x1384], R243 ;  /* 0x001384f301007387 */ /* 0x000fe80000100800 */
[----:B------:R-:W-:Y:S04]  /*12db0*/  STL [R1+0x1380], R252 ;  /* 0x001380fc01007387 */ /* 0x000fe80000100800 */
[----:B------:R-:W-:Y:S04]  /*12dc0*/  STL.64 [R1+0xa0], R44 ;  /* 0x0000a02c01007387 */ /* 0x000fe80000100a00 */
[----:B------:R1:W-:Y:S04]  /*12dd0*/  STL.64 [R1+0xa8], R46 ;  /* 0x0000a82e01007387 */ /* 0x0003e80000100a00 */
[----:B------:R-:W-:Y:S04]  /*12de0*/  STL.64 [R1+0xb0], R40 ;  /* 0x0000b02801007387 */ /* 0x000fe80000100a00 */
[----:B------:R2:W-:Y:S01]  /*12df0*/  STL.64 [R1+0xb8], R42 ;  /* 0x0000b82a01007387 */ /* 0x0005e20000100a00 */
[-C--:B-1----:R-:W-:Y:S03]  /*12e00*/  HMMA.1688.F32.TF32 R44, R4, R36.reuse, R92 ;  /* 0x00000024042c723c */ /* 0x082fe6000008105c */
[----:B------:R-:W-:Y:S05]  /*12e10*/  STL.64 [R1+0x1c0], R20 ;  /* 0x0001c01401007387 */ /* 0x000fea0000100a00 */
[-C--:B--2---:R-:W-:Y:S01]  /*12e20*/  HMMA.1688.F32.TF32 R40, R8, R36.reuse, R108 ;  /* 0x000000240828723c */ /* 0x084fe2000008106c */
[----:B------:R1:W-:Y:S07]  /*12e30*/  STL.64 [R1+0x1c8], R22 ;  /* 0x0001c81601007387 */ /* 0x0003ee0000100a00 */
[----:B-1----:R-:W-:Y:S07]  /*12e40*/  HMMA.1688.F32.TF32 R20, R12, R36, R212 ;  /* 0x000000240c14723c */ /* 0x002fee00000810d4 */
[----:B------:R-:W-:Y:S04]  /*12e50*/  STL.64 [R1+0x360], R44 ;  /* 0x0003602c01007387 */ /* 0x000fe80000100a00 */
[----:B------:R-:W-:Y:S04]  /*12e60*/  STL.64 [R1+0x368], R46 ;  /* 0x0003682e01007387 */ /* 0x000fe80000100a00 */
[----:B------:R-:W-:Y:S04]  /*12e70*/  STL.64 [R1+0x3c0], R40 ;  /* 0x0003c02801007387 */ /* 0x000fe80000100a00 */
[----:B------:R-:W-:Y:S04]  /*12e80*/  STL.64 [R1+0x3c8], R42 ;  /* 0x0003c82a01007387 */ /* 0x000fe80000100a00 */
[----:B------:R-:W2:Y:S04]  /*12e90*/  LDL.LU.64 R84, [R1+0x920] ;  /* 0x0009200001547983 */ /* 0x000ea80000300a00 */
[----:B------:R-:W2:Y:S01]  /*12ea0*/  LDL.LU.64 R86, [R1+0x928] ;  /* 0x0009280001567983 */ /* 0x000ea20000300a00 */
[----:B------:R-:W-:Y:S01]  /*12eb0*/  MOV R29, R20 ;  /* 0x00000014001d7202 */ /* 0x000fe20000000f00 */
[----:B------:R-:W-:-:S02]  /*12ec0*/  IMAD.MOV.U32 R28, RZ, RZ, R21 ;  /* 0x000000ffff1c7224 */ /* 0x000fc400078e0015 */
[----:B------:R-:W1:Y:S01]  /*12ed0*/  LDSM.16.M88.4 R40, [R164+0x31800] ;  /* 0x03180000a428783b */ /* 0x000e620000000200 */
[----:B------:R-:W-:Y:S02]  /*12ee0*/  IMAD.MOV.U32 R25, RZ, RZ, R22 ;  /* 0x000000ffff197224 */ /* 0x000fe400078e0016 */
[----:B------:R-:W-:Y:S01]  /*12ef0*/  IMAD.MOV.U32 R24, RZ, RZ, R23 ;  /* 0x000000ffff187224 */ /* 0x000fe200078e0017 */
[----:B------:R-:W3:Y:S04]  /*12f00*/  LDL.LU.64 R20, [R1+0x910] ;  /* 0x0009100001147983 */ /* 0x000ee80000300a00 */
[----:B------:R-:W3:Y:S04]  /*12f10*/  LDL.LU.64 R22, [R1+0x918] ;  /* 0x0009180001167983 */ /* 0x000ee80000300a00 */
[----:B------:R-:W4:Y:S04]  /*12f20*/  LDL.LU.64 R80, [R1+0x900] ;  /* 0x0009000001507983 */ /* 0x000f280000300a00 */
[----:B------:R-:W4:Y:S04]  /*12f30*/  LDL.LU.64 R82, [R1+0x908] ;  /* 0x0009080001527983 */ /* 0x000f280000300a00 */
[----:B------:R-:W1:Y:S04]  /*12f40*/  LDSM.16.M88.4 R44, [R164+0x31c00] ;  /* 0x031c0000a42c783b */ /* 0x000e680000000200 */
[----:B------:R-:W4:Y:S04]  /*12f50*/  LDL.LU.64 R36, [R1+0x8f0] ;  /* 0x0008f00001247983 */ /* 0x000f280000300a00 */
[----:B------:R-:W4:Y:S04]  /*12f60*/  LDL.LU.64 R38, [R1+0x8f8] ;  /* 0x0008f80001267983 */ /* 0x000f280000300a00 */
[----:B------:R-:W4:Y:S04]  /*12f70*/  LDL.LU.64 R88, [R1+0x8e0] ;  /* 0x0008e00001587983 */ /* 0x000f280000300a00 */
[----:B------:R-:W4:Y:S04]  /*12f80*/  LDL.LU.64 R90, [R1+0x8e8] ;  /* 0x0008e800015a7983 */ /* 0x000f280000300a00 */
[----:B------:R-:W-:Y:S04]  /*12f90*/  STL [R1+0x1254], R24 ;  /* 0x0012541801007387 */ /* 0x000fe80000100800 */
[----:B------:R-:W-:Y:S04]  /*12fa0*/  STL [R1+0x1250], R25 ;  /* 0x0012501901007387 */ /* 0x000fe80000100800 */
[----:B------:R-:W-:Y:S04]  /*12fb0*/  STL.64 [R1+0x13e8], R26 ;  /* 0x0013e81a01007387 */ /* 0x000fe80000100a00 */
[----:B------:R-:W-:Y:S04]  /*12fc0*/  STL [R1+0x124c], R28 ;  /* 0x00124c1c01007387 */ /* 0x000fe80000100800 */
[----:B------:R-:W-:Y:S04]  /*12fd0*/  STL [R1+0x1248], R29 ;  /* 0x0012481d01007387 */ /* 0x000fe80000100800 */
[----:B-1----:R-:W-:Y:S04]  /*12fe0*/  STL [R1+0x1394], R42 ;  /* 0x0013942a01007387 */ /* 0x002fe80000100800 */
[----:B------:R-:W-:Y:S04]  /*12ff0*/  STL [R1+0x1390], R43 ;  /* 0x0013902b01007387 */ /* 0x000fe80000100800 */
        /* <DEDUP_REMOVED lines=8> */
[----:B------:R-:W-:Y:S01]  /*13080*/  STL [R1+0x13c8], R63 ;  /* 0x0013c83f01007387 */ /* 0x000fe20000100800 */
[C---:B--2---:R-:W-:Y:S08]  /*13090*/  HMMA.1688.F32.TF32 R84, R112.reuse, R40, R84 ;  /* 0x000000287054723c */ /* 0x044ff00000081054 */
[----:B---3--:R-:W-:Y:S11]  /*130a0*/  HMMA.1688.F32.TF32 R20, R112, R44, R20 ;  /* 0x0000002c7014723c */ /* 0x008ff60000081014 */
[----:B------:R-:W-:Y:S04]  /*130b0*/  @!UPT UIADD3 URZ, URZ, URZ, URZ ;  /* 0x0000003f3f3ff290 */ /* 0x000fe8000fffe03f */
[----:B------:R1:W-:Y:S01]  /*130c0*/  STL.64 [R1+0x50], R84 ;  /* 0x0000505401007387 */ /* 0x0003e20000100a00 */
[----:B------:R-:W-:-:S03]  /*130d0*/  IMAD.MOV.U32 R34, RZ, RZ, R87 ;  /* 0x000000ffff227224 */ /* 0x000fc600078e0057 */
[----:B------:R2:W-:Y:S04]  /*130e0*/  STL [R1+0x58], R86 ;  /* 0x0000585601007387 */ /* 0x0005e80000100800 */
[----:B-1----:R-:W3:Y:S04]  /*130f0*/  LDL.LU.64 R84, [R1+0x8d0] ;  /* 0x0008d00001547983 */ /* 0x002ee80000300a00 */
[----:B--2---:R-:W3:Y:S01]  /*13100*/  LDL.LU.64 R86, [R1+0x8d8] ;  /* 0x0008d80001567983 */ /* 0x004ee20000300a00 */
[----:B------:R-:W-:Y:S02]  /*13110*/  IMAD.MOV.U32 R35, RZ, RZ, R20 ;  /* 0x000000ffff237224 */ /* 0x000fe400078e0014 */
[----:B------:R-:W-:-:S02]  /*13120*/  IMAD.MOV.U32 R55, RZ, RZ, R21 ;  /* 0x000000ffff377224 */ /* 0x000fc400078e0015 */
[----:B------:R-:W-:Y:S01]  /*13130*/  IMAD.MOV.U32 R50, RZ, RZ, R22 ;  /* 0x000000ffff327224 */ /* 0x000fe200078e0016 */
[----:B------:R-:W2:Y:S01]  /*13140*/  LDL.LU.64 R20, [R1+0x8c0] ;  /* 0x0008c00001147983 */ /* 0x000ea20000300a00 */
[----:B------:R-:W-:Y:S01]  /*13150*/  IMAD.MOV.U32 R51, RZ, RZ, R23 ;  /* 0x000000ffff337224 */ /* 0x000fe200078e0017 */
[----:B----4-:R-:W-:Y:S02]  /*13160*/  HMMA.1688.F32.TF32 R24, R112, R48, R80 ;  /* 0x000000307018723c */ /* 0x010fe40000081050 */
[----:B------:R-:W2:Y:S04]  /*13170*/  LDL.LU.64 R22, [R1+0x8c8] ;  /* 0x0008c80001167983 */ /* 0x000ea80000300a00 */
[----:B------:R-:W-:Y:S04]  /*13180*/  STL.64 [R1+0x13f8], R34 ;  /* 0x0013f82201007387 */ /* 0x000fe80000100a00 */
[----:B------:R1:W-:Y:S04]  /*13190*/  STL.64 [R1+0x13f0], R32 ;  /* 0x0013f02001007387 */ /* 0x0003e80000100a00 */
[----:B------:R-:W4:Y:S04]  /*131a0*/  LDL.LU.64 R80, [R1+0x8b0] ;  /* 0x0008b00001507983 */ /* 0x000f280000300a00 */
[----:B------:R-:W4:Y:S04]  /*131b0*/  LDL.LU.64 R82, [R1+0x8b8] ;  /* 0x0008b80001527983 */ /* 0x000f280000300a00 */
[----:B-1----:R-:W4:Y:S04]  /*131c0*/  LDL.LU.64 R32, [R1+0x8a0] ;  /* 0x0008a00001207983 */ /* 0x002f280000300a00 */
[----:B------:R-:W4:Y:S01]  /*131d0*/  LDL.LU.64 R34, [R1+0x8a8] ;  /* 0x0008a80001227983 */ /* 0x000f220000300a00 */
[----:B------:R-:W-:Y:S01]  /*131e0*/  IMAD.MOV.U32 R63, RZ, RZ, R24 ;  /* 0x000000ffff3f7224 */ /* 0x000fe200078e0018 */
[----:B------:R-:W-:Y:S01]  /*131f0*/  MOV R58, R25 ;  /* 0x00000019003a7202 */ /* 0x000fe20000000f00 */
[----:B------:R-:W-:Y:S01]  /*13200*/  IMAD.MOV.U32 R59, RZ, RZ, R26 ;  /* 0x000000ffff3b7224 */ /* 0x000fe200078e001a */
[----:B------:R-:W4:Y:S01]  /*13210*/  LDL.LU.64 R24, [R1+0x890] ;  /* 0x0008900001187983 */ /* 0x000f220000300a00 */
[----:B------:R-:W-:-:S03]  /*13220*/  IMAD.MOV.U32 R54, RZ, RZ, R27 ;  /* 0x000000ffff367224 */ /* 0x000fc600078e001b */
[----:B------:R-:W4:Y:S01]  /*13230*/  LDL.LU.64 R26, [R1+0x898] ;  /* 0x00089800011a7983 */ /* 0x000f220000300a00 */
[C---:B------:R-:W-:Y:S08]  /*13240*/  HMMA.1688.F32.TF32 R92, R112.reuse, R52, R36 ;  /* 0x00000034705c723c */ /* 0x040ff00000081024 */
[----:B------:R-:W-:Y:S11]  /*13250*/  HMMA.1688.F32.TF32 R88, R112, R56, R88 ;  /* 0x000000387058723c */ /* 0x000ff60000081058 */
[----:B------:R-:W-:Y:S05]  /*13260*/  @!UPT UIADD3 URZ, URZ, URZ, URZ ;  /* 0x0000003f3f3ff290 */ /* 0x000fea000fffe03f */
[----:B------:R-:W-:Y:S02]  /*13270*/  IMAD.MOV.U32 R38, RZ, RZ, R94 ;  /* 0x000000ffff267224 */ /* 0x000fe400078e005e */
[----:B------:R-:W-:-:S05]  /*13280*/  IMAD.MOV.U32 R39, RZ, RZ, R95 ;  /* 0x000000ffff277224 */ /* 0x000fca00078e005f */
[----:B------:R-:W-:Y:S01]  /*13290*/  STL.64 [R1+0x1408], R38 ;  /* 0x0014082601007387 */ /* 0x000fe20000100a00 */
[----:B------:R-:W-:Y:S01]  /*132a0*/  IMAD.MOV.U32 R42, RZ, RZ, R88 ;  /* 0x000000ffff2a7224 */ /* 0x000fe200078e0058 */
[----:B------:R-:W-:Y:S01]  /*132b0*/  MOV R242, R91 ;  /* 0x0000005b00f27202 */ /* 0x000fe20000000f00 */
[----:B------:R-:W-:Y:S02]  /*132c0*/  IMAD.MOV.U32 R43, RZ, RZ, R89 ;  /* 0x000000ffff2b7224 */ /* 0x000fe400078e0059 */
[----:B------:R-:W-:Y:S01]  /*132d0*/  IMAD.MOV.U32 R241, RZ, RZ, R90 ;  /* 0x000000fffff17224 */ /* 0x000fe200078e005a */
[C---:B---3--:R-:W-:Y:S08]  /*132e0*/  HMMA.1688.F32.TF32 R84, R112.reuse, R60, R84 ;  /* 0x0000003c7054723c */ /* 0x048ff00000081054 */
[C---:B--2---:R-:W-:Y:S08]  /*132f0*/  HMMA.1688.F32.TF32 R248, R112.reuse, R64, R20 ;  /* 0x0000004070f8723c */ /* 0x044ff00000081014 */
[C---:B----4-:R-:W-:Y:S08]  /*13300*/  HMMA.1688.F32.TF32 R244, R112.reuse, R68, R80 ;  /* 0x0000004470f4723c */ /* 0x050ff00000081050 */
[----:B------:R-:W-:Y:S01]  /*13310*/  HMMA.1688.F32.TF32 R80, R112, R72, R32 ;  /* 0x000000487050723c */ /* 0x000fe20000081020 */
[----:B------:R-:W-:-:S02]  /*13320*/  IMAD.MOV.U32 R37, RZ, RZ, R86 ;  /* 0x000000ffff257224 */ /* 0x000fc400078e0056 */
[----:B------:R-:W-:-:S05]  /*13330*/  IMAD.MOV.U32 R36, RZ, RZ, R87 ;  /* 0x000000ffff247224 */ /* 0x000fca00078e0057 */
[----:B------:R-:W-:Y:S04]  /*13340*/  STL.64 [R1+0x1400], R36 ;  /* 0x0014002401007387 */ /* 0x000fe80000100a00 */
[----:B------:R-:W2:Y:S04]  /*13350*/  LDL.LU.64 R88, [R1+0x880] ;  /* 0x0008800001587983 */ /* 0x000ea80000300a00 */
[----:B------:R-:W2:Y:S04]  /*13360*/  LDL.LU.64 R90, [R1+0x888] ;  /* 0x00088800015a7983 */ /* 0x000ea80000300a00 */
[----:B------:R-:W3:Y:S04]  /*13370*/  LDL.LU.64 R20, [R1+0x870] ;  /* 0x0008700001147983 */ /* 0x000ee80000300a00 */
[----:B------:R-:W3:Y:S04]  /*13380*/  LDL.LU.64 R22, [R1+0x878] ;  /* 0x0008780001167983 */ /* 0x000ee80000300a00 */
[----:B------:R-:W-:Y:S04]  /*13390*/  STL.64 [R1+0x1348], R250 ;  /* 0x001348fa01007387 */ /* 0x000fe80000100a00 */
[----:B------:R-:W-:Y:S04]  /*133a0*/  STL.64 [R1+0x1340], R248 ;  /* 0x001340f801007387 */ /* 0x000fe80000100a00 */
[----:B------:R-:W-:Y:S04]  /*133b0*/  STL.64 [R1+0x1358], R246 ;  /* 0x001358f601007387 */ /* 0x000fe80000100a00 */
[----:B------:R-:W-:Y:S04]  /*133c0*/  STL.64 [R1+0x1350], R244 ;  /* 0x001350f401007387 */ /* 0x000fe80000100a00 */
[----:B------:R-:W-:Y:S04]  /*133d0*/  STL.64 [R1+0x1368], R82 ;  /* 0x0013685201007387 */ /* 0x000fe80000100a00 */
[----:B------:R1:W-:Y:S04]  /*133e0*/  STL.64 [R1+0x1360], R80 ;  /* 0x0013605001007387 */ /* 0x0003e80000100a00 */
[----:B------:R-:W4:Y:S04]  /*133f0*/  LDL.LU.64 R96, [R1+0x860] ;  /* 0x0008600001607983 */ /* 0x000f280000300a00 */
        /* <DEDUP_REMOVED lines=9> */
[----:B-1----:R-:W4:Y:S01]  /*13490*/  LDL.LU.64 R80, [R1+0x810] ;  /* 0x0008100001507983 */ /* 0x002f220000300a00 */
[----:B------:R-:W-:-:S03]  /*134a0*/  IMAD.MOV.U32 R243, RZ, RZ, R84 ;  /* 0x000000fffff37224 */ /* 0x000fc600078e0054 */
[----:B------:R-:W4:Y:S01]  /*134b0*/  LDL.LU.64 R82, [R1+0x818] ;  /* 0x0008180001527983 */ /* 0x000f220000300a00 */
[----:B------:R-:W-:-:S03]  /*134c0*/  IMAD.MOV.U32 R252, RZ, RZ, R85 ;  /* 0x000000fffffc7224 */ /* 0x000fc600078e0055 */
[----:B------:R-:W4:Y:S01]  /*134d0*/  LDL.LU.64 R36, [R1+0x800] ;  /* 0x0008000001247983 */ /* 0x000f220000300a00 */
[----:B------:R-:W-:Y:S03]  /*134e0*/  HMMA.1688.F32.TF32 R84, R112, R76, R24 ;  /* 0x0000004c7054723c */ /* 0x000fe60000081018 */
[----:B------:R-:W4:Y:S04]  /*134f0*/  LDL.LU.64 R38, [R1+0x808] ;  /* 0x0008080001267983 */ /* 0x000f280000300a00 */
[----:B------:R-:W4:Y:S04]  /*13500*/  LDL.LU.64 R32, [R1+0x7f0] ;  /* 0x0007f00001207983 */ /* 0x000f280000300a00 */
[----:B------:R-:W4:Y:S04]  /*13510*/  LDL.LU.64 R34, [R1+0x7f8] ;  /* 0x0007f80001227983 */ /* 0x000f280000300a00 */
[----:B------:R-:W4:Y:S04]  /*13520*/  LDL.LU.64 R24, [R1+0x7e0] ;  /* 0x0007e00001187983 */ /* 0x000f280000300a00 */
[----:B------:R-:W4:Y:S01]  /*13530*/  LDL.LU.64 R26, [R1+0x7e8] ;  /* 0x0007e800011a7983 */ /* 0x000f220000300a00 */
[----:B------:R-:W-:-:S02]  /*13540*/  IMAD.MOV.U32 R46, RZ, RZ, R92 ;  /* 0x000000ffff2e7224 */ /* 0x000fc400078e005c */
[----:B------:R-:W-:Y:S01]  /*13550*/  IMAD.MOV.U32 R47, RZ, RZ, R93 ;  /* 0x000000ffff2f7224 */ /* 0x000fe200078e005d */
[----:B------:R-:W-:Y:S04]  /*13560*/  STL.64 [R1+0x1378], R86 ;  /* 0x0013785601007387 */ /* 0x000fe80000100a00 */
[----:B------:R-:W-:Y:S01]  /*13570*/  STL.64 [R1+0x1370], R84 ;  /* 0x0013705401007387 */ /* 0x000fe20000100a00 */
[C---:B--2---:R-:W-:Y:S08]  /*13580*/  HMMA.1688.F32.TF32 R88, R124.reuse, R40, R88 ;  /* 0x000000287c58723c */ /* 0x044ff00000081058 */
[C---:B---3--:R-:W-:Y:S11]  /*13590*/  HMMA.1688.F32.TF32 R92, R124.reuse, R44, R20 ;  /* 0x0000002c7c5c723c */ /* 0x048ff60000081014 */
[----:B------:R-:W-:Y:S04]  /*135a0*/  @!UPT UIADD3 URZ, URZ, URZ, URZ ;  /* 0x0000003f3f3ff290 */ /* 0x000fe8000fffe03f */
[----:B------:R-:W-:Y:S04]  /*135b0*/  STL.64 [R1+0x1328], R90 ;  /* 0x0013285a01007387 */ /* 0x000fe80000100a00 */
[----:B------:R1:W-:Y:S04]  /*135c0*/  STL.64 [R1+0x1320], R88 ;  /* 0x0013205801007387 */ /* 0x0003e80000100a00 */
[----:B------:R-:W2:Y:S04]  /*135d0*/  LDL.LU.64 R20, [R1+0x7d0] ;  /* 0x0007d00001147983 */ /* 0x000ea80000300a00 */
[----:B------:R-:W2:Y:S04]  /*135e0*/  LDL.LU.64 R22, [R1+0x7d8] ;  /* 0x0007d80001167983 */ /* 0x000ea80000300a00 */
[----:B------:R-:W3:Y:S04]  /*135f0*/  LDL.LU.64 R132, [R1+0x7c0] ;  /* 0x0007c00001847983 */ /* 0x000ee80000300a00 */
[----:B------:R-:W3:Y:S04]  /*13600*/  LDL.LU.64 R134, [R1+0x7c8] ;  /* 0x0007c80001867983 */ /* 0x000ee80000300a00 */
[----:B------:R-:W3:Y:S04]  /*13610*/  LDL.LU.64 R136, [R1+0x7b0] ;  /* 0x0007b00001887983 */ /* 0x000ee80000300a00 */
[----:B------:R-:W3:Y:S04]  /*13620*/  LDL.LU.64 R138, [R1+0x7b8] ;  /* 0x0007b800018a7983 */ /* 0x000ee80000300a00 */
[----:B------:R-:W3:Y:S04]  /*13630*/  LDL.LU.64 R140, [R1+0x7a0] ;  /* 0x0007a000018c7983 */ /* 0x000ee80000300a00 */
[----:B------:R-:W3:Y:S04]  /*13640*/  LDL.LU.64 R142, [R1+0x7a8] ;  /* 0x0007a800018e7983 */ /* 0x000ee80000300a00 */
[----:B------:R-:W3:Y:S04]  /*13650*/  LDL.LU.64 R144, [R1+0x790] ;  /* 0x0007900001907983 */ /* 0x000ee80000300a00 */
[----:B------:R-:W3:Y:S04]  /*13660*/  LDL.LU.64 R146, [R1+0x798] ;  /* 0x0007980001927983 */ /* 0x000ee80000300a00 */
[----:B-1----:R-:W3:Y:S01]  /*13670*/  LDL.LU.64 R88, [R1+0x780] ;  /* 0x0007800001587983 */ /* 0x002ee20000300a00 */
[C---:B----4-:R-:W-:Y:S03]  /*13680*/  HMMA.1688.F32.TF32 R112, R124.reuse, R64, R116 ;  /* 0x000000407c70723c */ /* 0x050fe60000081074 */
[----:B------:R-:W4:Y:S04]  /*13690*/  LDL.LU.64 R90, [R1+0x788] ;  /* 0x00078800015a7983 */ /* 0x000f280000300a00 */
[----:B------:R-:W4:Y:S01]  /*136a0*/  LDL.LU.64 R84, [R1+0x770] ;  /* 0x0007700001547983 */ /* 0x000f220000300a00 */
[----:B------:R-:W-:Y:S03]  /*136b0*/  HMMA.1688.F32.TF32 R116, R124, R68, R80 ;  /* 0x000000447c74723c */ /* 0x000fe60000081050 */
[----:B------:R-:W4:Y:S05]  /*136c0*/  LDL.LU.64 R86, [R1+0x778] ;  /* 0x0007780001567983 */ /* 0x000f2a0000300a00 */
[----:B------:R-:W-:Y:S01]  /*136d0*/  HMMA.1688.F32.TF32 R24, R160, R40, R24 ;  /* 0x00000028a018723c */ /* 0x000fe20000081018 */
[----:B------:R-:W-:Y:S04]  /*136e0*/  STL.64 [R1+0x1338], R94 ;  /* 0x0013385e01007387 */ /* 0x000fe80000100a00 */
[----:B------:R-:W-:Y:S04]  /*136f0*/  STL.64 [R1+0x1330], R92 ;  /* 0x0013305c01007387 */ /* 0x000fe80000100a00 */
[----:B------:R-:W4:Y:S01]  /*13700*/  LDL.LU.64 R80, [R1+0x760] ;  /* 0x0007600001507983 */ /* 0x000f220000300a00 */
[C---:B------:R-:W-:Y:S03]  /*13710*/  HMMA.1688.F32.TF32 R120, R124.reuse, R72, R36 ;  /* 0x000000487c78723c */ /* 0x040fe60000081024 */
[----:B------:R-:W4:Y:S05]  /*13720*/  LDL.LU.64 R82, [R1+0x768] ;  /* 0x0007680001527983 */ /* 0x000f2a0000300a00 */
[C---:B------:R-:W-:Y:S05]  /*13730*/  HMMA.1688.F32.TF32 R96, R124.reuse, R48, R96 ;  /* 0x000000307c60723c */ /* 0x040fea0000081060 */
[----:B------:R1:W-:Y:S03]  /*13740*/  STL.64 [R1+0x60], R24 ;  /* 0x0000601801007387 */ /* 0x0003e60000100a00 */
[C---:B------:R-:W-:Y:S01]  /*13750*/  HMMA.1688.F32.TF32 R100, R124.reuse, R52, R100 ;  /* 0x000000347c64723c */ /* 0x040fe20000081064 */
[----:B------:R1:W-:Y:S04]  /*13760*/  STL.64 [R1+0x68], R26 ;  /* 0x0000681a01007387 */ /* 0x0003e80000100a00 */
[----:B------:R-:W4:Y:S03]  /*13770*/  LDL.LU.64 R36, [R1+0x750] ;  /* 0x0007500001247983 */ /* 0x000f260000300a00 */
[C---:B------:R-:W-:Y:S01]  /*13780*/  HMMA.1688.F32.TF32 R104, R124.reuse, R56, R104 ;  /* 0x000000387c68723c */ /* 0x040fe20000081068 */
[----:B------:R-:W4:Y:S07]  /*13790*/  LDL.LU.64 R38, [R1+0x758] ;  /* 0x0007580001267983 */ /* 0x000f2e0000300a00 */
[C---:B------:R-:W-:Y:S08]  /*137a0*/  HMMA.1688.F32.TF32 R108, R124.reuse, R60, R108 ;  /* 0x0000003c7c6c723c */ /* 0x040ff0000008106c */
[----:B------:R-:W-:Y:S01]  /*137b0*/  HMMA.1688.F32.TF32 R124, R124, R76, R32 ;  /* 0x0000004c7c7c723c */ /* 0x000fe20000081020 */
[----:B------:R-:W4:Y:S04]  /*137c0*/  LDL.LU.64 R32, [R1+0x730] ;  /* 0x0007300001207983 */ /* 0x000f280000300a00 */
[----:B------:R-:W4:Y:S04]  /*137d0*/  LDL.LU.64 R34, [R1+0x738] ;  /* 0x0007380001227983 */ /* 0x000f280000300a00 */
[----:B-1----:R-:W4:Y:S04]  /*137e0*/  LDL.LU.64 R24, [R1+0x720] ;  /* 0x0007200001187983 */ /* 0x002f280000300a00 */
[----:B------:R-:W4:Y:S04]  /*137f0*/  LDL.LU.64 R26, [R1+0x728] ;  /* 0x00072800011a7983 */ /* 0x000f280000300a00 */
[----:B------:R-:W4:Y:S04]  /*13800*/  LDL.LU.64 R168, [R1+0x710] ;  /* 0x0007100001a87983 */ /* 0x000f280000300a00 */
[----:B------:R-:W4:Y:S01]  /*13810*/  LDL.LU.64 R170, [R1+0x718] ;  /* 0x0007180001aa7983 */ /* 0x000f220000300a00 */
[C---:B--2---:R-:W-:Y:S03]  /*13820*/  HMMA.1688.F32.TF32 R128, R160.reuse, R44, R20 ;  /* 0x0000002ca080723c */ /* 0x044fe60000081014 */
[----:B------:R-:W2:Y:S04]  /*13830*/  LDL.LU.64 R20, [R1+0x700] ;  /* 0x0007000001147983 */ /* 0x000ea80000300a00 */
[----:B------:R-:W2:Y:S04]  /*13840*/  LDL.LU.64 R22, [R1+0x708] ;  /* 0x0007080001167983 */ /* 0x000ea80000300a00 */
[----:B------:R-:W2:Y:S04]  /*13850*/  LDL.LU.64 R92, [R1+0x6f0] ;  /* 0x0006f000015c7983 */ /* 0x000ea80000300a00 */
[----:B------:R-:W2:Y:S01]  /*13860*/  LDL.LU.64 R94, [R1+0x6f8] ;  /* 0x0006f800015e7983 */ /* 0x000ea20000300a00 */
[C---:B---3--:R-:W-:Y:S08]  /*13870*/  HMMA.1688.F32.TF32 R132, R160.reuse, R48, R132 ;  /* 0x00000030a084723c */ /* 0x048ff00000081084 */
[C---:B------:R-:W-:Y:S08]  /*13880*/  HMMA.1688.F32.TF32 R136, R160.reuse, R52, R136 ;  /* 0x00000034a088723c */ /* 0x040ff00000081088 */
[C---:B------:R-:W-:Y:S08]  /*13890*/  HMMA.1688.F32.TF32 R140, R160.reuse, R56, R140 ;  /* 0x00000038a08c723c */ /* 0x040ff0000008108c */
[C---:B------:R-:W-:Y:S08]  /*138a0*/  HMMA.1688.F32.TF32 R144, R160.reuse, R60, R144 ;  /* 0x0000003ca090723c */ /* 0x040ff00000081090 */
[C---:B----4-:R-:W-:Y:S01]  /*138b0*/  HMMA.1688.F32.TF32 R152, R160.reuse, R68, R84 ;  /* 0x00000044a098723c */ /* 0x050fe20000081054 */
[----:B------:R-:W2:Y:S04]  /*138c0*/  LDL.LU.64 R84, [R1+0x6e0] ;  /* 0x0006e00001547983 */ /* 0x000ea80000300a00 */
[----:B------:R-:W2:Y:S03]  /*138d0*/  LDL.LU.64 R86, [R1+0x6e8] ;  /* 0x0006e80001567983 */ /* 0x000ea60000300a00 */
[C---:B------:R-:W-:Y:S08]  /*138e0*/  HMMA.1688.F32.TF32 R148, R160.reuse, R64, R88 ;  /* 0x00000040a094723c */ /* 0x040ff00000081058 */
[----:B------:R-:W-:Y:S08]  /*138f0*/  HMMA.1688.F32.TF32 R156, R160, R72, R80 ;  /* 0x00000048a09c723c */ /* 0x000ff00000081050 */
[----:B------:R-:W-:Y:S08]  /*13900*/  HMMA.1688.F32.TF32 R32, R196, R40, R32 ;  /* 0x00000028c420723c */ /* 0x000ff00000081020 */
[----:B------:R-:W-:Y:S11]  /*13910*/  HMMA.1688.F32.TF32 R160, R160, R76, R36 ;  /* 0x0000004ca0a0723c */ /* 0x000ff60000081024 */
[----:B------:R-:W-:Y:S04]  /*13920*/  @!UPT UIADD3 URZ, URZ, URZ, URZ ;  /* 0x0000003f3f3ff290 */ /* 0x000fe8000fffe03f */
[----:B------:R1:W-:Y:S04]  /*13930*/  STL.64 [R1+0x70], R32 ;  /* 0x0000702001007387 */ /* 0x0003e80000100a00 */
[----:B------:R4:W-:Y:S04]  /*13940*/  STL.64 [R1+0x78], R34 ;  /* 0x0000782201007387 */ /* 0x0009e80000100a00 */
[----:B------:R-:W3:Y:S04]  /*13950*/  LDL.LU.64 R80, [R1+0x6d0] ;  /* 0x0006d00001507983 */ /* 0x000ee80000300a00 */
[----:B------:R-:W3:Y:S04]  /*13960*/  LDL.LU.64 R82, [R1+0x6d8] ;  /* 0x0006d80001527983 */ /* 0x000ee80000300a00 */
[----:B------:R-:W3:Y:S04]  /*13970*/  LDL.LU.64 R88, [R1+0x6c0] ;  /* 0x0006c00001587983 */ /* 0x000ee80000300a00 */
[----:B------:R-:W3:Y:S01]  /*13980*/  LDL.LU.64 R90, [R1+0x6c8] ;  /* 0x0006c800015a7983 */ /* 0x000ee20000300a00 */
[C---:B------:R-:W-:Y:S03]  /*13990*/  HMMA.1688.F32.TF32 R164, R196.reuse, R44, R24 ;  /* 0x0000002cc4a4723c */ /* 0x040fe60000081018 */
[----:B------:R-:W3:Y:S04]  /*139a0*/  LDL.LU.64 R36, [R1+0x6b0] ;  /* 0x0006b00001247983 */ /* 0x000ee80000300a00 */
[----:B------:R-:W3:Y:S04]  /*139b0*/  LDL.LU.64 R38, [R1+0x6b8] ;  /* 0x0006b80001267983 */ /* 0x000ee80000300a00 */
[----:B-1----:R-:W3:Y:S04]  /*139c0*/  LDL.LU.64 R32, [R1+0x6a0] ;  /* 0x0006a00001207983 */ /* 0x002ee80000300a00 */
[----:B----4-:R-:W4:Y:S04]  /*139d0*/  LDL.LU.64 R34, [R1+0x6a8] ;  /* 0x0006a80001227983 */ /* 0x010f280000300a00 */
[----:B------:R-:W4:Y:S04]  /*139e0*/  LDL.LU.64 R24, [R1+0x680] ;  /* 0x0006800001187983 */ /* 0x000f280000300a00 */
[----:B------:R-:W4:Y:S01]  /*139f0*/  LDL.LU.64 R26, [R1+0x688] ;  /* 0x00068800011a7983 */ /* 0x000f220000300a00 */
[C---:B------:R-:W-:Y:S08]  /*13a00*/  HMMA.1688.F32.TF32 R168, R196.reuse, R48, R168 ;  /* 0x00000030c4a8723c */ /* 0x040ff000000810a8 */
[C---:B--2---:R-:W-:Y:S01]  /*13a10*/  HMMA.1688.F32.TF32 R172, R196.reuse, R52, R20 ;  /* 0x00000034c4ac723c */ /* 0x044fe20000081014 */
[----:B------:R-:W2:Y:S04]  /*13a20*/  LDL.LU.64 R20, [R1+0x670] ;  /* 0x0006700001147983 */ /* 0x000ea80000300a00 */
[----:B------:R-:W2:Y:S03]  /*13a30*/  LDL.LU.64 R22, [R1+0x678] ;  /* 0x0006780001167983 */ /* 0x000ea60000300a00 */
[C---:B------:R-:W-:Y:S08]  /*13a40*/  HMMA.1688.F32.TF32 R176, R196.reuse, R56, R92 ;  /* 0x00000038c4b0723c */ /* 0x040ff0000008105c */
[C---:B------:R-:W-:Y:S01]  /*13a50*/  HMMA.1688.F32.TF32 R180, R196.reuse, R60, R84 ;  /* 0x0000003cc4b4723c */ /* 0x040fe20000081054 */
[----:B------:R-:W2:Y:S04]  /*13a60*/  LDL.LU.64 R84, [R1+0x660] ;  /* 0x0006600001547983 */ /* 0x000ea80000300a00 */
[----:B------:R-:W2:Y:S03]  /*13a70*/  LDL.LU.64 R86, [R1+0x668] ;  /* 0x0006680001567983 */ /* 0x000ea60000300a00 */
[C---:B---3--:R-:W-:Y:S01]  /*13a80*/  HMMA.1688.F32.TF32 R184, R196.reuse, R64, R80 ;  /* 0x00000040c4b8723c */ /* 0x048fe20000081050 */
[----:B------:R-:W3:Y:S04]  /*13a90*/  LDL.LU.64 R80, [R1+0x630] ;  /* 0x0006300001507983 */ /* 0x000ee80000300a00 */
[----:B------:R-:W3:Y:S03]  /*13aa0*/  LDL.LU.64 R82, [R1+0x638] ;  /* 0x0006380001527983 */ /* 0x000ee60000300a00 */
[C---:B------:R-:W-:Y:S08]  /*13ab0*/  HMMA.1688.F32.TF32 R188, R196.reuse, R68, R88 ;  /* 0x00000044c4bc723c */ /* 0x040ff00000081058 */
[C---:B------:R-:W-:Y:S01]  /*13ac0*/  HMMA.1688.F32.TF32 R192, R196.reuse, R72, R36 ;  /* 0x00000048c4c0723c */ /* 0x040fe20000081024 */
[----:B------:R-:W3:Y:S04]  /*13ad0*/  LDL.LU.64 R36, [R1+0x620] ;  /* 0x0006200001247983 */ /* 0x000ee80000300a00 */
[----:B------:R-:W3:Y:S03]  /*13ae0*/  LDL.LU.64 R38, [R1+0x628] ;  /* 0x0006280001267983 */ /* 0x000ee60000300a00 */
[----:B----4-:R-:W-:Y:S01]  /*13af0*/  HMMA.1688.F32.TF32 R196, R196, R76, R32 ;  /* 0x0000004cc4c4723c */ /* 0x010fe20000081020 */
[----:B------:R-:W4:Y:S04]  /*13b00*/  LDL.LU.64 R32, [R1+0x5d0] ;  /* 0x0005d00001207983 */ /* 0x000f280000300a00 */
[----:B------:R-:W4:Y:S03]  /*13b10*/  LDL.LU.64 R34, [R1+0x5d8] ;  /* 0x0005d80001227983 */ /* 0x000f260000300a00 */
[C---:B------:R-:W-:Y:S01]  /*13b20*/  HMMA.1688.F32.TF32 R200, R236.reuse, R40, R24 ;  /* 0x00000028ecc8723c */ /* 0x040fe20000081018 */
[----:B------:R-:W4:Y:S04]  /*13b30*/  LDL.LU.64 R24, [R1+0x1a0] ;  /* 0x0001a00001187983 */ /* 0x000f280000300a00 */
[----:B------:R-:W4:Y:S11]  /*13b40*/  LDL.LU.64 R26, [R1+0x1a8] ;  /* 0x0001a800011a7983 */ /* 0x000f360000300a00 */
[----:B------:R-:W-:Y:S07]  /*13b50*/  @!UPT UIADD3 URZ, URZ, URZ, URZ ;  /* 0x0000003f3f3ff290 */ /* 0x000fee000fffe03f */
[----:B------:R-:W-:Y:S04]  /*13b60*/  STL [R1+0x12fc], R200 ;  /* 0x0012fcc801007387 */ /* 0x000fe80000100800 */
[----:B------:R-:W-:Y:S04]  /*13b70*/  STL [R1+0x12f8], R201 ;  /* 0x0012f8c901007387 */ /* 0x000fe80000100800 */
[----:B------:R-:W-:Y:S04]  /*13b80*/  STL [R1+0x12f4], R202 ;  /* 0x0012f4ca01007387 */ /* 0x000fe80000100800 */
[----:B------:R-:W-:Y:S01]  /*13b90*/  STL [R1+0x12f0], R203 ;  /* 0x0012f0cb01007387 */ /* 0x000fe20000100800 */
[C---:B------:R-:W-:Y:S08]  /*13ba0*/  HMMA.1688.F32.TF32 R216, R236.reuse, R56, R216 ;  /* 0x00000038ecd8723c */ /* 0x040ff000000810d8 */
[C---:B--2---:R-:W-:Y:S01]  /*13bb0*/  HMMA.1688.F32.TF32 R204, R236.reuse, R44, R20 ;  /* 0x0000002ceccc723c */ /* 0x044fe20000081014 */
[----:B------:R-:W2:Y:S04]  /*13bc0*/  LDL.LU.64 R20, [R1+0x190] ;  /* 0x0001900001147983 */ /* 0x000ea80000300a00 */
[----:B------:R-:W2:Y:S11]  /*13bd0*/  LDL.LU.64 R22, [R1+0x198] ;  /* 0x0001980001167983 */ /* 0x000eb60000300a00 */
[----:B------:R-:W-:Y:S07]  /*13be0*/  @!UPT UIADD3 URZ, URZ, URZ, URZ ;  /* 0x0000003f3f3ff290 */ /* 0x000fee000fffe03f */
[----:B------:R1:W-:Y:S04]  /*13bf0*/  STL [R1+0x130c], R204 ;  /* 0x00130ccc01007387 */ /* 0x0003e80000100800 */
[----:B------:R1:W-:Y:S01]  /*13c00*/  STL [R1+0x1308], R205 ;  /* 0x001308cd01007387 */ /* 0x0003e20000100800 */
[C---:B------:R-:W-:Y:S03]  /*13c10*/  HMMA.1688.F32.TF32 R208, R236.reuse, R48, R84 ;  /* 0x00000030ecd0723c */ /* 0x040fe60000081054 */
[----:B------:R1:W-:Y:S04]  /*13c20*/  STL [R1+0x1304], R206 ;  /* 0x001304ce01007387 */ /* 0x0003e80000100800 */
[----:B------:R1:W-:Y:S11]  /*13c30*/  STL [R1+0x1300], R207 ;  /* 0x001300cf01007387 */ /* 0x0003f60000100800 */
[----:B------:R-:W-:Y:S05]  /*13c40*/  @!UPT UIADD3 URZ, URZ, URZ, URZ ;  /* 0x0000003f3f3ff290 */ /* 0x000fea000fffe03f */
[----:B------:R-:W-:Y:S04]  /*13c50*/  STL [R1+0x1318], R208 ;  /* 0x001318d001007387 */ /* 0x000fe80000100800 */
[----:B------:R-:W-:Y:S04]  /*13c60*/  STL [R1+0x1314], R209 ;  /* 0x001314d101007387 */ /* 0x000fe80000100800 */
[----:B------:R-:W-:Y:S04]  /*13c70*/  STL [R1+0x1310], R210 ;  /* 0x001310d201007387 */ /* 0x000fe80000100800 */
[----:B------:R-:W-:Y:S01]  /*13c80*/  STL [R1+0x12ec], R211 ;  /* 0x0012ecd301007387 */ /* 0x000fe20000100800 */
[----:B---3--:R-:W-:Y:S08]  /*13c90*/  HMMA.1688.F32.TF32 R212, R236, R52, R80 ;  /* 0x00000034ecd4723c */ /* 0x008ff00000081050 */
[----:B----4-:R-:W-:Y:S11]  /*13ca0*/  HMMA.1688.F32.TF32 R24, R4, R44, R24 ;  /* 0x0000002c0418723c */ /* 0x010ff60000081018 */
[----:B------:R-:W-:Y:S04]  /*13cb0*/  @!UPT UIADD3 URZ, URZ, URZ, URZ ;  /* 0x0000003f3f3ff290 */ /* 0x000fe8000fffe03f */
[----:B------:R3:W-:Y:S04]  /*13cc0*/  STL [R1+0x131c], R214 ;  /* 0x00131cd601007387 */ /* 0x0007e80000100800 */
[----:B------:R-:W-:Y:S04]  /*13cd0*/  STL [R1+0x12e8], R215 ;  /* 0x0012e8d701007387 */ /* 0x000fe80000100800 */
[----:B------:R-:W-:Y:S04]  /*13ce0*/  STL [R1+0x12e4], R218 ;  /* 0x0012e4da01007387 */ /* 0x000fe80000100800 */
[----:B------:R4:W-:Y:S01]  /*13cf0*/  STL [R1+0x12e0], R219 ;  /* 0x0012e0db01007387 */ /* 0x0009e20000100800 */
[----:B-1----:R-:W-:Y:S01]  /*13d00*/  IMAD.MOV.U32 R204, RZ, RZ, R24 ;  /* 0x000000ffffcc7224 */ /* 0x002fe200078e0018 */
[----:B------:R-:W-:Y:S01]  /*13d10*/  MOV R205, R25 ;  /* 0x0000001900cd7202 */ /* 0x000fe20000000f00 */
[----:B------:R-:W-:Y:S01]  /*13d20*/  IMAD.MOV.U32 R206, RZ, RZ, R26 ;  /* 0x000000ffffce7224 */ /* 0x000fe200078e001a */
[----:B------:R-:W4:Y:S01]  /*13d30*/  LDL.LU.64 R24, [R1+0x5c0] ;  /* 0x0005c00001187983 */ /* 0x000f220000300a00 */
[----:B------:R-:W-:-:S03]  /*13d40*/  IMAD.MOV.U32 R207, RZ, RZ, R27 ;  /* 0x000000ffffcf7224 */ /* 0x000fc600078e001b */
[----:B------:R-:W4:Y:S01]  /*13d50*/  LDL.LU.64 R26, [R1+0x5c8] ;  /* 0x0005c800011a7983 */ /* 0x000f220000300a00 */
[----:B------:R-:W-:Y:S08]  /*13d60*/  HMMA.1688.F32.TF32 R32, R4, R40, R32 ;  /* 0x000000280420723c */ /* 0x000ff00000081020 */
[C---:B------:R-:W-:Y:S08]  /*13d70*/  HMMA.1688.F32.TF32 R220, R236.reuse, R60, R220 ;  /* 0x0000003cecdc723c */ /* 0x040ff000000810dc */
[C---:B------:R-:W-:Y:S08]  /*13d80*/  HMMA.1688.F32.TF32 R224, R236.reuse, R64, R224 ;  /* 0x00000040ece0723c */ /* 0x040ff000000810e0 */
[C---:B------:R-:W-:Y:S08]  /*13d90*/  HMMA.1688.F32.TF32 R228, R236.reuse, R68, R228 ;  /* 0x00000044ece4723c */ /* 0x040ff000000810e4 */
[C---:B------:R-:W-:Y:S08]  /*13da0*/  HMMA.1688.F32.TF32 R232, R236.reuse, R72, R232 ;  /* 0x00000048ece8723c */ /* 0x040ff000000810e8 */
[----:B------:R-:W-:Y:S01]  /*13db0*/  HMMA.1688.F32.TF32 R236, R236, R76, R36 ;  /* 0x0000004cecec723c */ /* 0x000fe20000081024 */
[----:B------:R-:W-:-:S07]  /*13dc0*/  IMAD.MOV.U32 R200, RZ, RZ, R32 ;  /* 0x000000ffffc87224 */ /* 0x000fce00078e0020 */
[----:B--2---:R-:W-:Y:S01]  /*13dd0*/  HMMA.1688.F32.TF32 R20, R4, R48, R20 ;  /* 0x000000300414723c */ /* 0x004fe20000081014 */
[----:B------:R-:W-:Y:S11]  /*13de0*/  IMAD.MOV.U32 R201, RZ, RZ, R33 ;  /* 0x000000ffffc97224 */ /* 0x000ff600078e0021 */
[----:B------:R-:W-:Y:S11]  /*13df0*/  @!UPT UIADD3 URZ, URZ, URZ, URZ ;  /* 0x0000003f3f3ff290 */ /* 0x000ff6000fffe03f */
[----:B------:R-:W-:Y:S01]  /*13e00*/  @!UPT UIADD3 URZ, URZ, URZ, URZ ;  /* 0x0000003f3f3ff290 */ /* 0x000fe2000fffe03f */
[----:B---3--:R-:W-:Y:S02]  /*13e10*/  IMAD.MOV.U32 R214, RZ, RZ, R20 ;  /* 0x000000ffffd67224 */ /* 0x008fe400078e0014 */
[----:B------:R-:W-:Y:S02]  /*13e20*/  IMAD.MOV.U32 R208, RZ, RZ, R21 ;  /* 0x000000ffffd07224 */ /* 0x000fe400078e0015 */
[----:B------:R-:W-:Y:S01]  /*13e30*/  IMAD.MOV.U32 R209, RZ, RZ, R22 ;  /* 0x000000ffffd17224 */ /* 0x000fe200078e0016 */
[----:B------:R-:W2:Y:S01]  /*13e40*/  LDL.LU.64 R20, [R1+0x5b0] ;  /* 0x0005b00001147983 */ /* 0x000ea20000300a00 */
[----:B------:R-:W-:-:S03]  /*13e50*/  IMAD.MOV.U32 R210, RZ, RZ, R23 ;  /* 0x000000ffffd27224 */ /* 0x000fc600078e0017 */
        /* <DEDUP_REMOVED lines=14> */
[----:B------:R-:W3:Y:S01]  /*13f40*/  LDL.LU.64 R38, [R1+0x218] ;  /* 0x0002180001267983 */ /* 0x000ee20000300a00 */
[----:B------:R-:W-:-:S02]  /*13f50*/  IMAD.MOV.U32 R202, RZ, RZ, R34 ;  /* 0x000000ffffca7224 */ /* 0x000fc400078e0022 */
[----:B------:R-:W-:Y:S01]  /*13f60*/  IMAD.MOV.U32 R203, RZ, RZ, R35 ;  /* 0x000000ffffcb7224 */ /* 0x000fe200078e0023 */
[----:B------:R-:W3:Y:S04]  /*13f70*/  LDL.LU.64 R32, [R1+0x220] ;  /* 0x0002200001207983 */ /* 0x000ee80000300a00 */
[----:B------:R-:W3:Y:S01]  /*13f80*/  LDL.LU.64 R34, [R1+0x228] ;  /* 0x0002280001227983 */ /* 0x000ee20000300a00 */
[C---:B----4-:R-:W-:Y:S11]  /*13f90*/  HMMA.1688.F32.TF32 R24, R4.reuse, R52, R24 ;  /* 0x000000340418723c */ /* 0x050ff60000081018 */
[----:B------:R-:W-:Y:S11]  /*13fa0*/  @!UPT UIADD3 URZ, URZ, URZ, URZ ;  /* 0x0000003f3f3ff290 */ /* 0x000ff6000fffe03f */
[----:B------:R-:W-:Y:S02]  /*13fb0*/  @!UPT UIADD3 URZ, URZ, URZ, URZ ;  /* 0x0000003f3f3ff290 */ /* 0x000fe4000fffe03f */
[----:B------:R-:W-:Y:S01]  /*13fc0*/  IMAD.MOV.U32 R211, RZ, RZ, R24 ;  /* 0x000000ffffd37224 */ /* 0x000fe200078e0018 */
[----:B------:R-:W-:Y:S01]  /*13fd0*/  MOV R219, R27 ;  /* 0x0000001b00db7202 */ /* 0x000fe20000000f00 */
[----:B------:R-:W-:Y:S02]  /*13fe0*/  IMAD.MOV.U32 R215, RZ, RZ, R25 ;  /* 0x000000ffffd77224 */ /* 0x000fe400078e0019 */
[----:B------:R-:W-:Y:S01]  /*13ff0*/  IMAD.MOV.U32 R218, RZ, RZ, R26 ;  /* 0x000000ffffda7224 */ /* 0x000fe200078e001a */
[----:B------:R-:W4:Y:S04]  /*14000*/  LDL.LU.64 R24, [R1+0x200] ;  /* 0x0002000001187983 */ /* 0x000f280000300a00 */
[----:B------:R-:W4:Y:S01]  /*14010*/  LDL.LU.64 R26, [R1+0x208] ;  /* 0x00020800011a7983 */ /* 0x000f220000300a00 */
[C---:B--2---:R-:W-:Y:S08]  /*14020*/  HMMA.1688.F32.TF32 R20, R4.reuse, R56, R20 ;  /* 0x000000380414723c */ /* 0x044ff00000081014 */
[C---:B---3--:R-:W-:Y:S08]  /*14030*/  HMMA.1688.F32.TF32 R248, R4.reuse, R60, R248 ;  /* 0x0000003c04f8723c */ /* 0x048ff000000810f8 */
[C---:B------:R-:W-:Y:S08]  /*14040*/  HMMA.1688.F32.TF32 R244, R4.reuse, R64, R244 ;  /* 0x0000004004f4723c */ /* 0x040ff000000810f4 */
[C---:B------:R-:W-:Y:S08]  /*14050*/  HMMA.1688.F32.TF32 R92, R4.reuse, R68, R92 ;  /* 0x00000044045c723c */ /* 0x040ff0000008105c */
[C---:B------:R-:W-:Y:S08]  /*14060*/  HMMA.1688.F32.TF32 R88, R4.reuse, R72, R88 ;  /* 0x000000480458723c */ /* 0x040ff00000081058 */
[----:B------:R-:W-:Y:S08]  /*14070*/  HMMA.1688.F32.TF32 R84, R4, R76, R84 ;  /* 0x0000004c0454723c */ /* 0x000ff00000081054 */
[-C--:B------:R-:W-:Y:S08]  /*14080*/  HMMA.1688.F32.TF32 R80, R8, R40.reuse, R80 ;  /* 0x000000280850723c */ /* 0x080ff00000081050 */
[----:B------:R-:W-:Y:S01]  /*14090*/  HMMA.1688.F32.TF32 R4, R12, R40, R36 ;  /* 0x000000280c04723c */ /* 0x000fe20000081024 */
[----:B------:R-:W-:Y:S07]  /*140a0*/  STL.64 [R1+0x160], R20 ;  /* 0x0001601401007387 */ /* 0x000fee0000100a00 */
[----:B------:R-:W-:Y:S01]  /*140b0*/  HMMA.1688.F32.TF32 R32, R8, R44, R32 ;  /* 0x0000002c0820723c */ /* 0x000fe20000081020 */
[----:B------:R1:W-:Y:S04]  /*140c0*/  STL.64 [R1+0x168], R22 ;  /* 0x0001681601007387 */ /* 0x0003e80000100a00 */
[----:B-1----:R-:W2:Y:S04]  /*140d0*/  LDL.LU.64 R22, [R1+0x1410] ;  /* 0x0014100001167983 */ /* 0x002ea80000300a00 */
[----:B------:R-:W-:Y:S04]  /*140e0*/  STL.64 [R1+0x150], R248 ;  /* 0x000150f801007387 */ /* 0x000fe80000100a00 */
[----:B------:R-:W-:Y:S04]  /*140f0*/  STL.64 [R1+0x158], R250 ;  /* 0x000158fa01007387 */ /* 0x000fe80000100a00 */
[----:B------:R-:W-:Y:S04]  /*14100*/  STL.64 [R1+0x140], R244 ;  /* 0x000140f401007387 */ /* 0x000fe80000100a00 */
[----:B------:R-:W-:Y:S04]  /*14110*/  STL.64 [R1+0x148], R246 ;  /* 0x000148f601007387 */ /* 0x000fe80000100a00 */
[----:B------:R-:W-:Y:S01]  /*14120*/  STL.64 [R1+0x130], R92 ;  /* 0x0001305c01007387 */ /* 0x000fe20000100a00 */
[----:B------:R-:W-:-:S03]  /*14130*/  IMAD.MOV.U32 R17, RZ, RZ, R5 ;  /* 0x000000ffff117224 */ /* 0x000fc600078e0005 */
[----:B------:R-:W-:Y:S01]  /*14140*/  STL.64 [R1+0x138], R94 ;  /* 0x0001385e01007387 */ /* 0x000fe20000100a00 */
[----:B------:R-:W-:-:S03]  /*14150*/  IMAD.MOV.U32 R21, RZ, RZ, R4 ;  /* 0x000000ffff157224 */ /* 0x000fc600078e0004 */
[----:B------:R-:W-:Y:S04]  /*14160*/  STL.64 [R1+0x120], R88 ;  /* 0x0001205801007387 */ /* 0x000fe80000100a00 */
[----:B------:R-:W-:Y:S04]  /*14170*/  STL.64 [R1+0x128], R90 ;  /* 0x0001285a01007387 */ /* 0x000fe80000100a00 */
[----:B------:R-:W-:Y:S04]  /*14180*/  STL.64 [R1+0x100], R84 ;  /* 0x0001005401007387 */ /* 0x000fe80000100a00 */
[----:B------:R-:W-:Y:S04]  /*14190*/  STL.64 [R1+0x108], R86 ;  /* 0x0001085601007387 */ /* 0x000fe80000100a00 */
[----:B------:R-:W-:Y:S04]  /*141a0*/  STL.64 [R1+0x300], R80 ;  /* 0x0003005001007387 */ /* 0x000fe80000100a00 */
[----:B------:R-:W-:Y:S04]  /*141b0*/  STL.64 [R1+0x308], R82 ;  /* 0x0003085201007387 */ /* 0x000fe80000100a00 */
[----:B------:R-:W-:Y:S04]  /*141c0*/  STL.64 [R1+0x478], R6 ;  /* 0x0004780601007387 */ /* 0x000fe80000100a00 */
[----:B------:R-:W-:Y:S04]  /*141d0*/  STL [R1+0x125c], R17 ;  /* 0x00125c1101007387 */ /* 0x000fe80000100800 */
[----:B------:R-:W-:Y:S04]  /*141e0*/  STL [R1+0x1258], R21 ;  /* 0x0012581501007387 */ /* 0x000fe80000100800 */
[----:B------:R1:W-:Y:S04]  /*141f0*/  STL.64 [R1+0x2f0], R32 ;  /* 0x0002f02001007387 */ /* 0x0003e80000100a00 */
[----:B------:R3:W-:Y:S04]  /*14200*/  STL.64 [R1+0x2f8], R34 ;  /* 0x0002f82201007387 */ /* 0x0007e80000100a00 */
[----:B------:R-:W2:Y:S04]  /*14210*/  LDL.LU.64 R36, [R1+0x540] ;  /* 0x0005400001247983 */ /* 0x000ea80000300a00 */
[----:B------:R-:W2:Y:S04]  /*14220*/  LDL.LU.64 R38, [R1+0x548] ;  /* 0x0005480001267983 */ /* 0x000ea80000300a00 */
[----:B-1----:R-:W2:Y:S04]  /*14230*/  LDL.LU.64 R32, [R1+0x260] ;  /* 0x0002600001207983 */ /* 0x002ea80000300a00 */
[----:B---3--:R-:W3:Y:S01]  /*14240*/  LDL.LU.64 R34, [R1+0x268] ;  /* 0x0002680001227983 */ /* 0x008ee20000300a00 */
[----:B----4-:R-:W-:Y:S03]  /*14250*/  HMMA.1688.F32.TF32 R4, R12, R44, R24 ;  /* 0x0000002c0c04723c */ /* 0x010fe60000081018 */
        /* <DEDUP_REMOVED lines=13> */
[----:B------:R-:W4:Y:S01]  /*14330*/  LDL.LU.64 R82, [R1+0x338] ;  /* 0x0003380001527983 */ /* 0x000f220000300a00 */
[----:B------:R-:W-:-:S02]  /*14340*/  IMAD.MOV.U32 R20, RZ, RZ, R7 ;  /* 0x000000ffff147224 */ /* 0x000fc400078e0007 */
[----:B------:R-:W-:Y:S01]  /*14350*/  IMAD.MOV.U32 R16, RZ, RZ, R6 ;  /* 0x000000ffff107224 */ /* 0x000fe200078e0006 */
[----:B------:R-:W-:Y:S01]  /*14360*/  LDS R7, [R240+0x6000] ;  /* 0x00600000f0077984 */ /* 0x000fe20000000800 */
[----:B------:R-:W-:Y:S02]  /*14370*/  IMAD.MOV.U32 R28, RZ, RZ, R4 ;  /* 0x000000ffff1c7224 */ /* 0x000fe400078e0004 */
[----:B------:R-:W-:Y:S01]  /*14380*/  IMAD.MOV.U32 R29, RZ, RZ, R5 ;  /* 0x000000ffff1d7224 */ /* 0x000fe200078e0005 */
[----:B------:R-:W-:Y:S04]  /*14390*/  STL [R1+0x126c], R20 ;  /* 0x00126c1401007387 */ /* 0x000fe80000100800 */
[----:B------:R-:W-:Y:S04]  /*143a0*/  STL [R1+0x1268], R16 ;  /* 0x0012681001007387 */ /* 0x000fe80000100800 */
[----:B------:R-:W-:Y:S04]  /*143b0*/  STL [R1+0x1264], R28 ;  /* 0x0012641c01007387 */ /* 0x000fe80000100800 */
[----:B------:R-:W-:Y:S04]  /*143c0*/  STL [R1+0x1260], R29 ;  /* 0x0012601d01007387 */ /* 0x000fe80000100800 */
[----:B------:R-:W-:Y:S04]  /*143d0*/  LDS R4, [R3+0x4000] ;  /* 0x0040000003047984 */ /* 0x000fe80000000800 */
[----:B------:R-:W-:Y:S04]  /*143e0*/  LDS R6, [R3+0x6000] ;  /* 0x0060000003067984 */ /* 0x000fe80000000800 */
[----:B------:R-:W1:Y:S01]  /*143f0*/  LDS R5, [R240+0x4000] ;  /* 0x00400000f0057984 */ /* 0x000e620000000800 */
[C---:B--2---:R-:W-:Y:S08]  /*14400*/  HMMA.1688.F32.TF32 R36, R8.reuse, R48, R36 ;  /* 0x000000300824723c */ /* 0x044ff00000081024 */
[C---:B---3--:R-:W-:Y:S11]  /*14410*/  HMMA.1688.F32.TF32 R32, R8.reuse, R52, R32 ;  /* 0x000000340820723c */ /* 0x048ff60000081020 */
[----:B------:R-:W-:Y:S04]  /*14420*/  @!UPT UIADD3 URZ, URZ, URZ, URZ ;  /* 0x0000003f3f3ff290 */ /* 0x000fe8000fffe03f */
[----:B------:R-:W-:Y:S04]  /*14430*/  STL.64 [R1+0x270], R36 ;  /* 0x0002702401007387 */ /* 0x000fe80000100a00 */
[----:B------:R2:W-:Y:S04]  /*14440*/  STL.64 [R1+0x278], R38 ;  /* 0x0002782601007387 */ /* 0x0005e80000100a00 */
[----:B--2---:R-:W2:Y:S04]  /*14450*/  LDL.LU.64 R38, [R1+0x1408] ;  /* 0x0014080001267983 */ /* 0x004ea80000300a00 */
[----:B------:R-:W3:Y:S01]  /*14460*/  LDL.LU.64 R36, [R1+0x1400] ;  /* 0x0014000001247983 */ /* 0x000ee20000300a00 */
[C---:B----4-:R-:W-:Y:S08]  /*14470*/  HMMA.1688.F32.TF32 R24, R8.reuse, R56, R24 ;  /* 0x000000380818723c */ /* 0x050ff00000081018 */
[C---:B------:R-:W-:Y:S01]  /*14480*/  HMMA.1688.F32.TF32 R248, R8.reuse, R60, R248 ;  /* 0x0000003c08f8723c */ /* 0x040fe200000810f8 */
[----:B------:R-:W-:Y:S04]  /*14490*/  STL.64 [R1+0x260], R32 ;  /* 0x0002602001007387 */ /* 0x000fe80000100a00 */
[----:B------:R4:W-:Y:S04]  /*144a0*/  STL.64 [R1+0x268], R34 ;  /* 0x0002682201007387 */ /* 0x0009e80000100a00 */
[----:B----4-:R-:W4:Y:S04]  /*144b0*/  LDL.LU.64 R34, [R1+0x13f8] ;  /* 0x0013f80001227983 */ /* 0x010f280000300a00 */
[----:B------:R-:W2:Y:S04]  /*144c0*/  LDL.LU.64 R32, [R1+0x13f0] ;  /* 0x0013f00001207983 */ /* 0x000ea80000300a00 */
[----:B------:R-:W-:Y:S04]  /*144d0*/  STL.64 [R1+0x250], R24 ;  /* 0x0002501801007387 */ /* 0x000fe80000100a00 */
[----:B------:R1:W-:Y:S01]  /*144e0*/  STL.64 [R1+0x258], R26 ;  /* 0x0002581a01007387 */ /* 0x0003e20000100a00 */
[C---:B------:R-:W-:Y:S03]  /*144f0*/  HMMA.1688.F32.TF32 R244, R8.reuse, R68, R244 ;  /* 0x0000004408f4723c */ /* 0x040fe600000810f4 */
[----:B-1----:R-:W2:Y:S04]  /*14500*/  LDL.LU.64 R26, [R1+0x13e8] ;  /* 0x0013e800011a7983 */ /* 0x002ea80000300a00 */
[----:B------:R-:W-:Y:S04]  /*14510*/  STL.64 [R1+0x240], R248 ;  /* 0x000240f801007387 */ /* 0x000fe80000100a00 */
[----:B------:R1:W-:Y:S01]  /*14520*/  STL.64 [R1+0x248], R250 ;  /* 0x000248fa01007387 */ /* 0x0003e20000100a00 */
[C---:B------:R-:W-:Y:S08]  /*14530*/  HMMA.1688.F32.TF32 R92, R8.reuse, R72, R92 ;  /* 0x00000048085c723c */ /* 0x040ff0000008105c */
[C---:B-1----:R-:W-:Y:S01]  /*14540*/  HMMA.1688.F32.TF32 R248, R8.reuse, R64, R84 ;  /* 0x0000004008f8723c */ /* 0x042fe20000081054 */
[----:B------:R-:W2:Y:S04]  /*14550*/  LDL.LU.64 R84, [R1+0x2e0] ;  /* 0x0002e00001547983 */ /* 0x000ea80000300a00 */
[----:B------:R-:W2:Y:S03]  /*14560*/  LDL.LU.64 R86, [R1+0x2e8] ;  /* 0x0002e80001567983 */ /* 0x000ea60000300a00 */
[----:B------:R-:W-:Y:S08]  /*14570*/  HMMA.1688.F32.TF32 R8, R8, R76, R88 ;  /* 0x0000004c0808723c */ /* 0x000ff00000081058 */
[----:B------:R-:W-:Y:S07]  /*14580*/  HMMA.1688.F32.TF32 R80, R12, R48, R80 ;  /* 0x000000300c50723c */ /* 0x000fee0000081050 */
[----:B------:R-:W-:Y:S04]  /*14590*/  STL.64 [R1+0x230], R248 ;  /* 0x000230f801007387 */ /* 0x000fe80000100a00 */
[----:B------:R-:W-:Y:S04]  /*145a0*/  STL.64 [R1+0x238], R250 ;  /* 0x000238fa01007387 */ /* 0x000fe80000100a00 */
[----:B------:R-:W-:Y:S04]  /*145b0*/  STL.64 [R1+0x220], R244 ;  /* 0x000220f401007387 */ /* 0x000fe80000100a00 */
[----:B------:R-:W-:Y:S04]  /*145c0*/  STL.64 [R1+0x228], R246 ;  /* 0x000228f601007387 */ /* 0x000fe80000100a00 */
[----:B------:R-:W3:Y:S04]  /*145d0*/  LDL.LU.64 R88, [R1+0x2d0] ;  /* 0x0002d00001587983 */ /* 0x000ee80000300a00 */
[----:B------:R-:W-:Y:S04]  /*145e0*/  STL.64 [R1+0x210], R92 ;  /* 0x0002105c01007387 */ /* 0x000fe80000100a00 */
[----:B------:R-:W-:Y:S04]  /*145f0*/  STL.64 [R1+0x218], R94 ;  /* 0x0002185e01007387 */ /* 0x000fe80000100a00 */
[----:B------:R-:W3:Y:S01]  /*14600*/  LDL.LU.64 R90, [R1+0x2d8] ;  /* 0x0002d800015a7983 */ /* 0x000ee20000300a00 */
[----:B------:R-:W-:Y:S01]  /*14610*/  IMAD.MOV.U32 R17, RZ, RZ, R80 ;  /* 0x000000ffff117224 */ /* 0x000fe200078e0050 */
[----:B------:R-:W-:Y:S01]  /*14620*/  MOV R25, R83 ;  /* 0x0000005300197202 */ /* 0x000fe20000000f00 */
[----:B------:R-:W-:Y:S01]  /*14630*/  IMAD.MOV.U32 R21, RZ, RZ, R81 ;  /* 0x000000ffff157224 */ /* 0x000fe200078e0051 */
[----:B------:R-:W-:Y:S01]  /*14640*/  STL.64 [R1+0x200], R8 ;  /* 0x0002000801007387 */ /* 0x000fe20000100a00 */
[----:B------:R-:W-:-:S03]  /*14650*/  IMAD.MOV.U32 R24, RZ, RZ, R82 ;  /* 0x000000ffff187224 */ /* 0x000fc600078e0052 */
[----:B------:R2:W-:Y:S04]  /*14660*/  STL.64 [R1+0x208], R10 ;  /* 0x0002080a01007387 */ /* 0x0005e80000100a00 */
[----:B------:R-:W4:Y:S04]  /*14670*/  LDL.LU.64 R80, [R1+0x2c0] ;  /* 0x0002c00001507983 */ /* 0x000f280000300a00 */
[----:B------:R-:W4:Y:S04]  /*14680*/  LDL.LU.64 R82, [R1+0x2c8] ;  /* 0x0002c80001527983 */ /* 0x000f280000300a00 */
[----:B------:R1:W-:Y:S04]  /*14690*/  STL [R1+0x127c], R25 ;  /* 0x00127c1901007387 */ /* 0x0003e80000100800 */
[----:B------:R1:W-:Y:S04]  /*146a0*/  STL [R1+0x1278], R24 ;  /* 0x0012781801007387 */ /* 0x0003e80000100800 */
[----:B------:R1:W-:Y:S04]  /*146b0*/  STL [R1+0x1274], R17 ;  /* 0x0012741101007387 */ /* 0x0003e80000100800 */
[----:B------:R1:W-:Y:S01]  /*146c0*/  STL [R1+0x1270], R21 ;  /* 0x0012701501007387 */ /* 0x0003e20000100800 */
[C---:B--2---:R-:W-:Y:S03]  /*146d0*/  HMMA.1688.F32.TF32 R8, R12.reuse, R52, R84 ;  /* 0x000000340c08723c */ /* 0x044fe60000081054 */
[----:B------:R-:W2:Y:S04]  /*146e0*/  LDL.LU.64 R84, [R1+0x2b0] ;  /* 0x0002b00001547983 */ /* 0x000ea80000300a00 */
[----:B------:R-:W2:Y:S11]  /*146f0*/  LDL.LU.64 R86, [R1+0x2b8] ;  /* 0x0002b80001567983 */ /* 0x000eb60000300a00 */
[----:B------:R-:W-:Y:S06]  /*14700*/  @!UPT UIADD3 URZ, URZ, URZ, URZ ;  /* 0x0000003f3f3ff290 */ /* 0x000fec000fffe03f */
[----:B------:R-:W-:Y:S02]  /*14710*/  IMAD.MOV.U32 R20, RZ, RZ, R8 ;  /* 0x000000ffff147224 */ /* 0x000fe400078e0008 */
[----:B------:R-:W-:Y:S02]  /*14720*/  IMAD.MOV.U32 R16, RZ, RZ, R9 ;  /* 0x000000ffff107224 */ /* 0x000fe400078e0009 */
[----:B------:R-:W-:Y:S02]  /*14730*/  IMAD.MOV.U32 R28, RZ, RZ, R10 ;  /* 0x000000ffff1c7224 */ /* 0x000fe400078e000a */
[----:B------:R-:W-:Y:S02]  /*14740*/  IMAD.MOV.U32 R29, RZ, RZ, R11 ;  /* 0x000000ffff1d7224 */ /* 0x000fe400078e000b */
[C---:B---3--:R-:W-:Y:S03]  /*14750*/  HMMA.1688.F32.TF32 R8, R12.reuse, R56, R88 ;  /* 0x000000380c08723c */ /* 0x048fe60000081058 */
[----:B------:R3:W-:Y:S04]  /*14760*/  STL [R1+0x128c], R29 ;  /* 0x00128c1d01007387 */ /* 0x0007e80000100800 */
[----:B------:R1:W-:Y:S01]  /*14770*/  STL [R1+0x1288], R28 ;  /* 0x0012881c01007387 */ /* 0x0003e20000100800 */
[----:B----4-:R-:W-:Y:S03]  /*14780*/  HMMA.1688.F32.TF32 R80, R12, R60, R80 ;  /* 0x0000003c0c50723c */ /* 0x010fe60000081050 */
[----:B------:R4:W-:Y:S04]  /*14790*/  STL [R1+0x1284], R20 ;  /* 0x0012841401007387 */ /* 0x0009e80000100800 */
[----:B------:R3:W-:Y:S09]  /*147a0*/  STL [R1+0x1280], R16 ;  /* 0x0012801001007387 */ /* 0x0007f20000100800 */
[----:B-1----:R-:W-:-:S02]  /*147b0*/  IMAD.MOV.U32 R25, RZ, RZ, R8 ;  /* 0x000000ffff197224 */ /* 0x002fc400078e0008 */
[----:B------:R-:W-:Y:S02]  /*147c0*/  IMAD.MOV.U32 R24, RZ, RZ, R9 ;  /* 0x000000ffff187224 */ /* 0x000fe400078e0009 */
[----:B------:R-:W-:Y:S01]  /*147d0*/  IMAD.MOV.U32 R17, RZ, RZ, R10 ;  /* 0x000000ffff117224 */ /* 0x000fe200078e000a */
[----:B------:R-:W2:Y:S01]  /*147e0*/  LDL.LU.64 R8, [R1+0x290] ;  /* 0x0002900001087983 */ /* 0x000ea20000300a00 */
[----:B------:R-:W-:-:S03]  /*147f0*/  IMAD.MOV.U32 R21, RZ, RZ, R11 ;  /* 0x000000ffff157224 */ /* 0x000fc600078e000b */
[----:B------:R-:W2:Y:S04]  /*14800*/  LDL.LU.64 R10, [R1+0x298] ;  /* 0x00029800010a7983 */ /* 0x000ea80000300a00 */
[----:B------:R-:W-:Y:S04]  /*14810*/  STL [R1+0x129c], R21 ;  /* 0x00129c1501007387 */ /* 0x000fe80000100800 */
[----:B------:R-:W-:Y:S01]  /*14820*/  STL [R1+0x1298], R17 ;  /* 0x0012981101007387 */ /* 0x000fe20000100800 */
[----:B---3--:R-:W-:Y:S01]  /*14830*/  IMAD.MOV.U32 R29, RZ, RZ, R80 ;  /* 0x000000ffff1d7224 */ /* 0x008fe200078e0050 */
[----:B------:R-:W-:-:S02]  /*14840*/  MOV R28, R81 ;  /* 0x00000051001c7202 */ /* 0x000fc40000000f00 */
[----:B------:R-:W-:Y:S01]  /*14850*/  STL [R1+0x1294], R25 ;  /* 0x0012941901007387 */ /* 0x000fe20000100800 */
[----:B----4-:R-:W-:Y:S02]  /*14860*/  IMAD.MOV.U32 R20, RZ, RZ, R82 ;  /* 0x000000ffff147224 */ /* 0x010fe400078e0052 */
[----:B------:R-:W-:Y:S01]  /*14870*/  IMAD.MOV.U32 R16, RZ, RZ, R83 ;  /* 0x000000ffff107224 */ /* 0x000fe200078e0053 */
[----:B------:R1:W-:Y:S04]  /*14880*/  STL [R1+0x1290], R24 ;  /* 0x0012901801007387 */ /* 0x0003e80000100800 */
[----:B------:R-:W3:Y:S04]  /*14890*/  LDL.LU.64 R80, [R1+0x280] ;  /* 0x0002800001507983 */ /* 0x000ee80000300a00 */
[----:B------:R-:W3:Y:S04]  /*148a0*/  LDL.LU.64 R82, [R1+0x288] ;  /* 0x0002880001527983 */ /* 0x000ee80000300a00 */
[----:B------:R4:W-:Y:S04]  /*148b0*/  STL [R1+0x12ac], R16 ;  /* 0x0012ac1001007387 */ /* 0x0009e80000100800 */
[----:B------:R-:W-:Y:S04]  /*148c0*/  STL [R1+0x12a8], R20 ;  /* 0x0012a81401007387 */ /* 0x000fe80000100800 */
[----:B------:R-:W-:Y:S04]  /*148d0*/  STL [R1+0x12a4], R29 ;  /* 0x0012a41d01007387 */ /* 0x000fe80000100800 */
[----:B------:R1:W-:Y:S01]  /*148e0*/  STL [R1+0x12a0], R28 ;  /* 0x0012a01c01007387 */ /* 0x0003e20000100800 */
[----:B------:R-:W-:-:S02]  /*148f0*/  IMAD.MOV.U32 R244, RZ, RZ, R22 ;  /* 0x000000fffff47224 */ /* 0x000fc400078e0016 */
[----:B------:R-:W-:Y:S02]  /*14900*/  IMAD.MOV.U32 R245, RZ, RZ, R23 ;  /* 0x000000fffff57224 */ /* 0x000fe400078e0017 */
[----:B------:R-:W-:Y:S02]  /*14910*/  IMAD.MOV.U32 R246, RZ, RZ, R18 ;  /* 0x000000fffff67224 */ /* 0x000fe400078e0012 */
[----:B------:R-:W-:Y:S01]  /*14920*/  IMAD.MOV.U32 R247, RZ, RZ, R19 ;  /* 0x000000fffff77224 */ /* 0x000fe200078e0013 */
[C---:B--2---:R-:W-:Y:S11]  /*14930*/  HMMA.1688.F32.TF32 R84, R12.reuse, R64, R84 ;  /* 0x000000400c54723c */ /* 0x044ff60000081054 */
[----:B------:R-:W-:Y:S11]  /*14940*/  @!UPT UIADD3 URZ, URZ, URZ, URZ ;  /* 0x0000003f3f3ff290 */ /* 0x000ff6000fffe03f */
[----:B------:R-:W-:Y:S02]  /*14950*/  @!UPT UIADD3 URZ, URZ, URZ, URZ ;  /* 0x0000003f3f3ff290 */ /* 0x000fe4000fffe03f */
[----:B-1----:R-:W-:Y:S02]  /*14960*/  IMAD.MOV.U32 R24, RZ, RZ, R87 ;  /* 0x000000ffff187224 */ /* 0x002fe400078e0057 */
[----:B------:R-:W-:Y:S02]  /*14970*/  IMAD.MOV.U32 R25, RZ, RZ, R86 ;  /* 0x000000ffff197224 */ /* 0x000fe400078e0056 */
[----:B------:R-:W-:Y:S02]  /*14980*/  IMAD.MOV.U32 R21, RZ, RZ, R84 ;  /* 0x000000ffff157224 */ /* 0x000fe400078e0054 */
[----:B------:R-:W-:Y:S01]  /*14990*/  IMAD.MOV.U32 R17, RZ, RZ, R85 ;  /* 0x000000ffff117224 */ /* 0x000fe200078e0055 */
[----:B------:R1:W-:Y:S04]  /*149a0*/  STL [R1+0x12bc], R24 ;  /* 0x0012bc1801007387 */ /* 0x0003e80000100800 */
[----:B------:R2:W-:Y:S04]  /*149b0*/  STL [R1+0x12b8], R25 ;  /* 0x0012b81901007387 */ /* 0x0005e80000100800 */
[----:B------:R1:W-:Y:S04]  /*149c0*/  STL [R1+0x12b4], R21 ;  /* 0x0012b41501007387 */ /* 0x0003e80000100800 */
[----:B------:R1:W-:Y:S01]  /*149d0*/  STL [R1+0x12b0], R17 ;  /* 0x0012b01101007387 */ /* 0x0003e20000100800 */
[C---:B------:R-:W-:Y:S08]  /*149e0*/  HMMA.1688.F32.TF32 R8, R12.reuse, R68, R8 ;  /* 0x000000440c08723c */ /* 0x040ff00000081008 */
[----:B---3--:R-:W-:Y:S11]  /*149f0*/  HMMA.1688.F32.TF32 R80, R12, R72, R80 ;  /* 0x000000480c50723c */ /* 0x008ff60000081050 */
[----:B------:R-:W-:Y:S05]  /*14a00*/  @!UPT UIADD3 URZ, URZ, URZ, URZ ;  /* 0x0000003f3f3ff290 */ /* 0x000fea000fffe03f */
[----:B----4-:R-:W-:Y:S01]  /*14a10*/  IMAD.MOV.U32 R16, RZ, RZ, R8 ;  /* 0x000000ffff107224 */ /* 0x010fe200078e0008 */
[----:B------:R-:W-:Y:S01]  /*14a20*/  MOV R28, R11 ;  /* 0x0000000b001c7202 */ /* 0x000fe20000000f00 */
[----:B------:R-:W-:Y:S02]  /*14a30*/  IMAD.MOV.U32 R20, RZ, RZ, R9 ;  /* 0x000000ffff147224 */ /* 0x000fe400078e0009 */
[----:B------:R-:W-:Y:S01]  /*14a40*/  IMAD.MOV.U32 R29, RZ, RZ, R10 ;  /* 0x000000ffff1d7224 */ /* 0x000fe200078e000a */
[----:B------:R-:W3:Y:S04]  /*14a50*/  LDL.LU.64 R8, [R1+0x1f0] ;  /* 0x0001f00001087983 */ /* 0x000ee80000300a00 */
[----:B------:R-:W3:Y:S04]  /*14a60*/  LDL.LU.64 R10, [R1+0x1f8] ;  /* 0x0001f800010a7983 */ /* 0x000ee80000300a00 */
[----:B------:R-:W4:Y:S04]  /*14a70*/  LDL.LU R248, [R1+0x3e0] ;  /* 0x0003e00001f87983 */ /* 0x000f280000300800 */
[----:B------:R-:W4:Y:S04]  /*14a80*/  LDL.LU R249, [R1+0x3e4] ;  /* 0x0003e40001f97983 */ /* 0x000f280000300800 */
[----:B------:R-:W4:Y:S04]  /*14a90*/  LDL.LU R250, [R1+0x3e8] ;  /* 0x0003e80001fa7983 */ /* 0x000f280000300800 */
[----:B------:R-:W4:Y:S04]  /*14aa0*/  LDL.LU R251, [R1+0x3ec] ;  /* 0x0003ec0001fb7983 */ /* 0x000f280000300800 */
[----:B------:R1:W-:Y:S04]  /*14ab0*/  STL [R1+0x12cc], R28 ;  /* 0x0012cc1c01007387 */ /* 0x0003e80000100800 */
[----:B------:R-:W-:Y:S04]  /*14ac0*/  STL [R1+0x12c8], R29 ;  /* 0x0012c81d01007387 */ /* 0x000fe80000100800 */
[----:B------:R-:W-:Y:S04]  /*14ad0*/  STL [R1+0x12c4], R20 ;  /* 0x0012c41401007387 */ /* 0x000fe80000100800 */
[----:B------:R-:W-:Y:S01]  /*14ae0*/  STL [R1+0x12c0], R16 ;  /* 0x0012c01001007387 */ /* 0x000fe20000100800 */
[----:B-1----:R-:W-:-:S03]  /*14af0*/  IMAD.MOV.U32 R24, RZ, RZ, R80 ;  /* 0x000000ffff187224 */ /* 0x002fc600078e0050 */
[----:B------:R-:W3:Y:S01]  /*14b00*/  LDL.LU R84, [R1+0x350] ;  /* 0x0003500001547983 */ /* 0x000ee20000300800 */
[----:B--2---:R-:W-:-:S03]  /*14b10*/  IMAD.MOV.U32 R25, RZ, RZ, R81 ;  /* 0x000000ffff197224 */ /* 0x004fc600078e0051 */
[----:B------:R-:W3:Y:S01]  /*14b20*/  LDL.LU R85, [R1+0x354] ;  /* 0x0003540001557983 */ /* 0x000ee20000300800 */
[----:B------:R-:W-:-:S03]  /*14b30*/  IMAD.MOV.U32 R21, RZ, RZ, R82 ;  /* 0x000000ffff157224 */ /* 0x000fc600078e0052 */
[----:B------:R-:W3:Y:S01]  /*14b40*/  LDL.LU R86, [R1+0x358] ;  /* 0x0003580001567983 */ /* 0x000ee20000300800 */
[----:B------:R-:W-:-:S03]  /*14b50*/  IMAD.MOV.U32 R17, RZ, RZ, R83 ;  /* 0x000000ffff117224 */ /* 0x000fc600078e0053 */
[----:B------:R-:W3:Y:S04]  /*14b60*/  LDL.LU R87, [R1+0x35c] ;  /* 0x00035c0001577983 */ /* 0x000ee80000300800 */
[----:B------:R-:W2:Y:S04]  /*14b70*/  LDL.LU R80, [R1+0x1e0] ;  /* 0x0001e00001507983 */ /* 0x000ea80000300800 */
[----:B------:R-:W2:Y:S04]  /*14b80*/  LDL.LU R81, [R1+0x1e4] ;  /* 0x0001e40001517983 */ /* 0x000ea80000300800 */
[----:B------:R-:W2:Y:S04]  /*14b90*/  LDL.LU R82, [R1+0x1e8] ;  /* 0x0001e80001527983 */ /* 0x000ea80000300800 */
[----:B------:R-:W2:Y:S04]  /*14ba0*/  LDL.LU R83, [R1+0x1ec] ;  /* 0x0001ec0001537983 */ /* 0x000ea80000300800 */
[----:B------:R-:W3:Y:S04]  /*14bb0*/  LDL.LU R22, [R1+0x13e4] ;  /* 0x0013e40001167983 */ /* 0x000ee80000300800 */
[----:B------:R-:W3:Y:S04]  /*14bc0*/  LDL.LU R23, [R1+0x13e0] ;  /* 0x0013e00001177983 */ /* 0x000ee80000300800 */
[----:B------:R-:W4:Y:S04]  /*14bd0*/  LDL.LU R18, [R1+0x13dc] ;  /* 0x0013dc0001127983 */ /* 0x000f280000300800 */
[----:B------:R-:W4:Y:S04]  /*14be0*/  LDL.LU R19, [R1+0x13d8] ;  /* 0x0013d80001137983 */ /* 0x000f280000300800 */
[----:B------:R1:W-:Y:S04]  /*14bf0*/  STL [R1+0x12dc], R17 ;  /* 0x0012dc1101007387 */ /* 0x0003e80000100800 */
[----:B------:R1:W-:Y:S04]  /*14c00*/  STL [R1+0x12d8], R21 ;  /* 0x0012d81501007387 */ /* 0x0003e80000100800 */
[----:B------:R1:W-:Y:S04]  /*14c10*/  STL [R1+0x12d4], R25 ;  /* 0x0012d41901007387 */ /* 0x0003e80000100800 */
[----:B------:R1:W-:Y:S01]  /*14c20*/  STL [R1+0x12d0], R24 ;  /* 0x0012d01801007387 */ /* 0x0003e20000100800 */
[----:B----4-:R-:W-:Y:S07]  /*14c30*/  HMMA.1688.F32.TF32 R88, R4, R18, R248 ;  /* 0x000000120458723c */ /* 0x010fee00000810f8 */
[----:B------:R-:W-:-:S02]  /*14c40*/  IMAD.MOV.U32 R248, RZ, RZ, R27 ;  /* 0x000000fffff87224 */ /* 0x000fc400078e001b */
[----:B------:R-:W2:Y:S01]  /*14c50*/  LDL.LU R27, [R1+0x13d4] ;  /* 0x0013d400011b7983 */ /* 0x000ea20000300800 */
[----:B------:R-:W-:Y:S02]  /*14c60*/  IMAD.MOV.U32 R250, RZ, RZ, R30 ;  /* 0x000000fffffa7224 */ /* 0x000fe400078e001e */
[----:B------:R-:W-:Y:S01]  /*14c70*/  IMAD.MOV.U32 R251, RZ, RZ, R31 ;  /* 0x000000fffffb7224 */ /* 0x000fe200078e001f */
[----:B------:R-:W4:Y:S04]  /*14c80*/  LDL.LU R249, [R1+0xc4] ;  /* 0x0000c40001f97983 */ /* 0x000f280000300800 */
[----:B------:R-:W4:Y:S04]  /*14c90*/  LDL.LU R30, [R1+0x13d0] ;  /* 0x0013d000011e7983 */ /* 0x000f280000300800 */
[----:B------:R-:W4:Y:S01]  /*14ca0*/  LDL.LU R31, [R1+0x13cc] ;  /* 0x0013cc00011f7983 */ /* 0x000f220000300800 */
[----:B---3--:R-:W-:Y:S02]  /*14cb0*/  HMMA.1688.F32.TF32 R84, R4, R22, R84 ;  /* 0x000000160454723c */ /* 0x008fe40000081054 */
[----:B------:R-:W-:-:S02]  /*14cc0*/  IMAD.MOV.U32 R28, RZ, RZ, R88 ;  /* 0x000000ffff1c7224 */ /* 0x000fc400078e0058 */
[----:B------:R-:W-:Y:S11]  /*14cd0*/  IMAD.MOV.U32 R88, RZ, RZ, R33 ;  /* 0x000000ffff587224 */ /* 0x000ff600078e0021 */
[----:B------:R-:W-:Y:S09]  /*14ce0*/  @!UPT UIADD3 URZ, URZ, URZ, URZ ;  /* 0x0000003f3f3ff290 */ /* 0x000ff2000fffe03f */
[----:B-1----:R-:W-:Y:S01]  /*14cf0*/  MOV R17, R84 ;  /* 0x0000005400117202 */ /* 0x002fe20000000f00 */
[----:B------:R-:W-:Y:S02]  /*14d00*/  IMAD.MOV.U32 R21, RZ, RZ, R85 ;  /* 0x000000ffff157224 */ /* 0x000fe400078e0055 */
[----:B------:R-:W-:Y:S02]  /*14d10*/  IMAD.MOV.U32 R25, RZ, RZ, R86 ;  /* 0x000000ffff197224 */ /* 0x000fe400078e0056 */
[----:B------:R-:W-:Y:S02]  /*14d20*/  IMAD.MOV.U32 R24, RZ, RZ, R87 ;  /* 0x000000ffff187224 */ /* 0x000fe400078e0057 */
[----:B------:R-:W-:Y:S01]  /*14d30*/  IMAD.MOV.U32 R87, RZ, RZ, R34 ;  /* 0x000000ffff577224 */ /* 0x000fe200078e0022 */
[C---:B--2---:R-:W-:Y:S11]  /*14d40*/  HMMA.1688.F32.TF32 R80, R4.reuse, R26, R80 ;  /* 0x0000001a0450723c */ /* 0x044ff60000081050 */
[----:B------:R-:W-:Y:S11]  /*14d50*/  @!UPT UIADD3 URZ, URZ, URZ, URZ ;  /* 0x0000003f3f3ff290 */ /* 0x000ff6000fffe03f */
[----:B------:R-:W-:Y:S01]  /*14d60*/  @!UPT UIADD3 URZ, URZ, URZ, URZ ;  /* 0x0000003f3f3ff290 */ /* 0x000fe2000fffe03f */
[----:B------:R-:W-:Y:S04]  /*14d70*/  STL.64 [R1+0x1e0], R80 ;  /* 0x0001e05001007387 */ /* 0x000fe80000100a00 */
[----:B------:R4:W-:Y:S02]  /*14d80*/  STL.64 [R1+0x1e8], R82 ;  /* 0x0001e85201007387 */ /* 0x0009e40000100a00 */
[----:B----4-:R-:W-:Y:S07]  /*14d90*/  HMMA.1688.F32.TF32 R80, R4, R30, R244 ;  /* 0x0000001e0450723c */ /* 0x010fee00000810f4 */
[----:B------:R-:W-:-:S02]  /*14da0*/  IMAD.MOV.U32 R244, RZ, RZ, R63 ;  /* 0x000000fffff47224 */ /* 0x000fc400078e003f */
[----:B------:R-:W2:Y:S01]  /*14db0*/  LDL.LU R63, [R1+0x13c8] ;  /* 0x0013c800013f7983 */ /* 0x000ea20000300800 */
[----:B------:R-:W-:Y:S02]  /*14dc0*/  IMAD.MOV.U32 R245, RZ, RZ, R58 ;  /* 0x000000fffff57224 */ /* 0x000fe400078e003a */
[----:B------:R-:W-:Y:S01]  /*14dd0*/  IMAD.MOV.U32 R246, RZ, RZ, R59 ;  /* 0x000000fffff67224 */ /* 0x000fe200078e003b */
[----:B------:R-:W3:Y:S01]  /*14de0*/  LDL.LU R58, [R1+0x13c4] ;  /* 0x0013c400013a7983 */ /* 0x000ee20000300800 */
[----:B------:R-:W-:-:S03]  /*14df0*/  IMAD.MOV.U32 R247, RZ, RZ, R54 ;  /* 0x000000fffff77224 */ /* 0x000fc600078e0036 */
[----:B------:R-:W3:Y:S04]  /*14e00*/  LDL.LU R59, [R1+0x13c0] ;  /* 0x0013c000013b7983 */ /* 0x000ee80000300800 */
[----:B------:R-:W4:Y:S04]  /*14e10*/  LDL.LU R54, [R1+0x13bc] ;  /* 0x0013bc0001367983 */ /* 0x000f280000300800 */
[----:B------:R-:W2:Y:S01]  /*14e20*/  LDL.LU R84, [R1+0x50] ;  /* 0x0000500001547983 */ /* 0x000ea20000300800 */
[----:B------:R-:W-:-:S03]  /*14e30*/  IMAD.MOV.U32 R33, RZ, RZ, R80 ;  /* 0x000000ffff217224 */ /* 0x000fc600078e0050 */
[----:B------:R-:W2:Y:S01]  /*14e40*/  LDL.LU R85, [R1+0x54] ;  /* 0x0000540001557983 */ /* 0x000ea20000300800 */
[----:B------:R-:W-:-:S03]  /*14e50*/  IMAD.MOV.U32 R80, RZ, RZ, R35 ;  /* 0x000000ffff507224 */ /* 0x000fc600078e0023 */
[----:B------:R-:W2:Y:S04]  /*14e60*/  LDL.LU R86, [R1+0x58] ;  /* 0x0000580001567983 */ /* 0x000ea80000300800 */
[----:B------:R-:W2:Y:S04]  /*14e70*/  LDL.LU R34, [R1+0x13b8] ;  /* 0x0013b80001227983 */ /* 0x000ea80000300800 */
[----:B------:R-:W2:Y:S01]  /*14e80*/  LDL.LU R35, [R1+0x13b4] ;  /* 0x0013b40001237983 */ /* 0x000ea20000300800 */
[----:B------:R-:W-:Y:S02]  /*14e90*/  IMAD.MOV.U32 R29, RZ, RZ, R89 ;  /* 0x000000ffff1d7224 */ /* 0x000fe400078e0059 */
[----:B------:R-:W-:-:S02]  /*14ea0*/  IMAD.MOV.U32 R16, RZ, RZ, R91 ;  /* 0x000000ffff107224 */ /* 0x000fc400078e005b */
[----:B------:R-:W-:Y:S02]  /*14eb0*/  IMAD.MOV.U32 R20, RZ, RZ, R90 ;  /* 0x000000ffff147224 */ /* 0x000fe400078e005a */
[----:B------:R-:W-:Y:S02]  /*14ec0*/  IMAD.MOV.U32 R89, RZ, RZ, R32 ;  /* 0x000000ffff597224 */ /* 0x000fe400078e0020 */
[----:B------:R-:W-:Y:S02]  /*14ed0*/  IMAD.MOV.U32 R91, RZ, RZ, R0 ;  /* 0x000000ffff5b7224 */ /* 0x000fe400078e0000 */
[----:B------:R-:W-:Y:S01]  /*14ee0*/  IMAD.MOV.U32 R90, RZ, RZ, R2 ;  /* 0x000000ffff5a7224 */ /* 0x000fe200078e0002 */
[----:B------:R-:W-:Y:S01]  /*14ef0*/  MOV R2, R82 ;  /* 0x0000005200027202 */ /* 0x000fe20000000f00 */
[----:B------:R-:W-:Y:S02]  /*14f00*/  IMAD.MOV.U32 R32, RZ, RZ, R81 ;  /* 0x000000ffff207224 */ /* 0x000fe400078e0051 */
[----:B------:R-:W-:-:S02]  /*14f10*/  IMAD.MOV.U32 R0, RZ, RZ, R83 ;  /* 0x000000ffff007224 */ /* 0x000fc400078e0053 */
[----:B------:R-:W-:Y:S01]  /*14f20*/  IMAD.MOV.U32 R81, RZ, RZ, R55 ;  /* 0x000000ffff517224 */ /* 0x000fe200078e0037 */
[----:B------:R-:W-:Y:S01]  /*14f30*/  MOV R83, R51 ;  /* 0x0000003300537202 */ /* 0x000fe20000000f00 */
[----:B------:R-:W4:Y:S01]  /*14f40*/  LDL.LU R55, [R1+0x13b0] ;  /* 0x0013b00001377983 */ /* 0x000f220000300800 */
[----:B------:R-:W-:-:S03]  /*14f50*/  IMAD.MOV.U32 R82, RZ, RZ, R50 ;  /* 0x000000ffff527224 */ /* 0x000fc600078e0032 */
[----:B------:R-:W3:Y:S04]  /*14f60*/  LDL.LU R50, [R1+0x13ac] ;  /* 0x0013ac0001327983 */ /* 0x000ee80000300800 */
[----:B------:R-:W3:Y:S04]  /*14f70*/  LDL.LU R51, [R1+0x13a8] ;  /* 0x0013a80001337983 */ /* 0x000ee80000300800 */
[----:B------:R-:W-:Y:S04]  /*14f80*/  STL [R1+0x119c], R0 ;  /* 0x00119c0001007387 */ /* 0x000fe80000100800 */
[----:B------:R-:W-:Y:S04]  /*14f90*/  STL [R1+0x1198], R2 ;  /* 0x0011980201007387 */ /* 0x000fe80000100800 */
[----:B------:R-:W-:Y:S04]  /*14fa0*/  STL [R1+0x1194], R32 ;  /* 0x0011942001007387 */ /* 0x000fe80000100800 */
[----:B------:R-:W-:Y:S01]  /*14fb0*/  STL [R1+0x1190], R33 ;  /* 0x0011902101007387 */ /* 0x000fe20000100800 */
[----:B--2---:R-:W-:Y:S07]  /*14fc0*/  HMMA.1688.F32.TF32 R92, R4, R34, R248 ;  /* 0x00000022045c723c */ /* 0x004fee00000810f8 */
[----:B------:R-:W-:-:S02]  /*14fd0*/  IMAD.MOV.U32 R248, RZ, RZ, R46 ;  /* 0x000000fffff87224 */ /* 0x000fc400078e002e */
[----:B------:R-:W-:Y:S02]  /*14fe0*/  IMAD.MOV.U32 R249, RZ, RZ, R47 ;  /* 0x000000fffff97224 */ /* 0x000fe400078e002f */
[----:B------:R-:W-:Y:S02]  /*14ff0*/  IMAD.MOV.U32 R250, RZ, RZ, R38 ;  /* 0x000000fffffa7224 */ /* 0x000fe400078e0026 */
[----:B------:R-:W-:-:S10]  /*15000*/  IMAD.MOV.U32 R251, RZ, RZ, R39 ;  /* 0x000000fffffb7224 */ /* 0x000fd400078e0027 */
[----:B------:R1:W-:Y:S04]  /*15010*/  STL.64 [R1+0x658], R94 ;  /* 0x0006585e01007387 */ /* 0x0003e80000100a00 */
[----:B------:R-:W2:Y:S04]  /*15020*/  LDL.LU R46, [R1+0x13a4] ;  /* 0x0013a400012e7983 */ /* 0x000ea80000300800 */
[----:B------:R-:W2:Y:S01]  /*15030*/  LDL.LU R47, [R1+0x13a0] ;  /* 0x0013a000012f7983 */ /* 0x000ea20000300800 */
[----:B------:R-:W-:-:S03]  /*15040*/  IMAD.MOV.U32 R48, RZ, RZ, R92 ;  /* 0x000000ffff307224 */ /* 0x000fc600078e005c */
[----:B------:R-:W2:Y:S01]  /*15050*/  LDL.LU R38, [R1+0x139c] ;  /* 0x00139c0001267983 */ /* 0x000ea20000300800 */
[----:B------:R-:W-:-:S03]  /*15060*/  IMAD.MOV.U32 R49, RZ, RZ, R93 ;  /* 0x000000ffff317224 */ /* 0x000fc600078e005d */
[----:B------:R-:W2:Y:S01]  /*15070*/  LDL.LU R39, [R1+0x1398] ;  /* 0x0013980001277983 */ /* 0x000ea20000300800 */
[----:B------:R-:W-:Y:S02]  /*15080*/  IMAD.MOV.U32 R92, RZ, RZ, R42 ;  /* 0x000000ffff5c7224 */ /* 0x000fe400078e002a */
[----:B------:R-:W-:Y:S01]  /*15090*/  IMAD.MOV.U32 R93, RZ, RZ, R43 ;  /* 0x000000ffff5d7224 */ /* 0x000fe200078e002b */
[----:B------:R-:W2:Y:S04]  /*150a0*/  LDL.LU R42, [R1+0x1394] ;  /* 0x00139400012a7983 */ /* 0x000ea80000300800 */
[----:B------:R-:W2:Y:S01]  /*150b0*/  LDL.LU R43, [R1+0x1390] ;  /* 0x00139000012b7983 */ /* 0x000ea20000300800 */
[C---:B---3--:R-:W-:Y:S01]  /*150c0*/  HMMA.1688.F32.TF32 R244, R4.reuse, R50, R244 ;  /* 0x0000003204f4723c */ /* 0x048fe200000810f4 */
[----:B-1----:R-:W-:Y:S01]  /*150d0*/  IMAD.MOV.U32 R94, RZ, RZ, R241 ;  /* 0x000000ffff5e7224 */ /* 0x002fe200078e00f1 */
[----:B------:R-:W-:Y:S01]  /*150e0*/  MOV R95, R242 ;  /* 0x000000f2005f7202 */ /* 0x000fe20000000f00 */
[----:B------:R-:W3:Y:S04]  /*150f0*/  LDL.LU R241, [R1+0x138c] ;  /* 0x00138c0001f17983 */ /* 0x000ee80000300800 */
[----:B------:R-:W3:Y:S01]  /*15100*/  LDL.LU R242, [R1+0x1388] ;  /* 0x0013880001f27983 */ /* 0x000ee20000300800 */
[----:B----4-:R-:W-:Y:S03]  /*15110*/  HMMA.1688.F32.TF32 R248, R4, R54, R248 ;  /* 0x0000003604f8723c */ /* 0x010fe600000810f8 */
[----:B------:R-:W-:Y:S04]  /*15120*/  STL [R1+0x1234], R49 ;  /* 0x0012343101007387 */ /* 0x000fe80000100800 */
[----:B------:R-:W-:Y:S09]  /*15130*/  STL [R1+0x1230], R48 ;  /* 0x0012303001007387 */ /* 0x000ff20000100800 */
[----:B------:R-:W-:-:S02]  /*15140*/  IMAD.MOV.U32 R65, RZ, RZ, R245 ;  /* 0x000000ffff417224 */ /* 0x000fc400078e00f5 */
[----:B------:R-:W-:-:S06]  /*15150*/  IMAD.MOV.U32 R64, RZ, RZ, R244 ;  /* 0x000000ffff407224 */ /* 0x000fcc00078e00f4 */
[----:B------:R-:W-:Y:S02]  /*15160*/  IMAD.MOV.U32 R68, RZ, RZ, R248 ;  /* 0x000000ffff447224 */ /* 0x000fe400078e00f8 */
[----:B------:R-:W-:Y:S01]  /*15170*/  IMAD.MOV.U32 R69, RZ, RZ, R249 ;  /* 0x000000ffff457224 */ /* 0x000fe200078e00f9 */
[C---:B--2---:R-:W-:Y:S08]  /*15180*/  HMMA.1688.F32.TF32 R88, R4.reuse, R38, R88 ;  /* 0x000000260458723c */ /* 0x044ff00000081058 */
[C---:B------:R-:W-:Y:S08]  /*15190*/  HMMA.1688.F32.TF32 R84, R4.reuse, R42, R84 ;  /* 0x0000002a0454723c */ /* 0x040ff00000081054 */
[----:B------:R-:W-:Y:S08]  /*151a0*/  HMMA.1688.F32.TF32 R80, R4, R46, R80 ;  /* 0x0000002e0450723c */ /* 0x000ff00000081050 */
[----:B------:R-:W-:Y:S01]  /*151b0*/  IMAD.MOV.U32 R53, RZ, RZ, R89 ;  /* 0x000000ffff357224 */ /* 0x000fe200078e0059 */
[----:B------:R-:W-:Y:S01]  /*151c0*/  STL.64 [R1+0x6e8], R90 ;  /* 0x0006e85a01007387 */ /* 0x000fe20000100a00 */
[----:B------:R-:W-:-:S02]  /*151d0*/  IMAD.MOV.U32 R52, RZ, RZ, R88 ;  /* 0x000000ffff347224 */ /* 0x000fc400078e0058 */
[----:B------:R-:W-:Y:S02]  /*151e0*/  IMAD.MOV.U32 R88, RZ, RZ, R243 ;  /* 0x000000ffff587224 */ /* 0x000fe400078e00f3 */
[----:B------:R-:W2:Y:S01]  /*151f0*/  LDL.LU R243, [R1+0x1384] ;  /* 0x0013840001f37983 */ /* 0x000ea20000300800 */
[----:B------:R-:W-:Y:S02]  /*15200*/  IMAD.MOV.U32 R89, RZ, RZ, R252 ;  /* 0x000000ffff597224 */ /* 0x000fe400078e00fc */
[----:B------:R-:W-:Y:S01]  /*15210*/  IMAD.MOV.U32 R57, RZ, RZ, R85 ;  /* 0x000000ffff397224 */ /* 0x000fe200078e0055 */
[----:B------:R-:W4:Y:S01]  /*15220*/  LDL.LU R252, [R1+0x1380] ;  /* 0x0013800001fc7983 */ /* 0x000f220000300800 */
[----:B------:R-:W-:-:S03]  /*15230*/  IMAD.MOV.U32 R56, RZ, RZ, R84 ;  /* 0x000000ffff387224 */ /* 0x000fc600078e0054 */
[----:B------:R-:W-:Y:S04]  /*15240*/  STL [R1+0x1174], R53 ;  /* 0x0011743501007387 */ /* 0x000fe80000100800 */
[----:B------:R-:W-:Y:S01]  /*15250*/  STL [R1+0x1170], R52 ;  /* 0x0011703401007387 */ /* 0x000fe20000100800 */
[----:B------:R-:W-:-:S03]  /*15260*/  MOV R61, R81 ;  /* 0x00000051003d7202 */ /* 0x000fc60000000f00 */
[----:B------:R1:W-:Y:S01]  /*15270*/  STL.64 [R1+0x8c8], R86 ;  /* 0x0008c85601007387 */ /* 0x0003e20000100a00 */
[----:B------:R-:W-:-:S03]  /*15280*/  IMAD.MOV.U32 R60, RZ, RZ, R80 ;  /* 0x000000ffff3c7224 */ /* 0x000fc600078e0050 */
[----:B-1----:R-:W2:Y:S04]  /*15290*/  LDL.LU.64 R86, [R1+0x1378] ;  /* 0x0013780001567983 */ /* 0x002ea80000300a00 */
[----:B------:R-:W2:Y:S04]  /*152a0*/  LDL.LU.64 R84, [R1+0x1370] ;  /* 0x0013700001547983 */ /* 0x000ea80000300a00 */
[----:B------:R-:W-:Y:S04]  /*152b0*/  STL [R1+0x1114], R57 ;  /* 0x0011143901007387 */ /* 0x000fe80000100800 */
[----:B------:R-:W-:Y:S04]  /*152c0*/  STL [R1+0x1110], R56 ;  /* 0x0011103801007387 */ /* 0x000fe80000100800 */
[----:B------:R1:W-:Y:S04]  /*152d0*/  STL.64 [R1+0x8b8], R82 ;  /* 0x0008b85201007387 */ /* 0x0003e80000100a00 */
[----:B-1----:R-:W2:Y:S04]  /*152e0*/  LDL.LU.64 R82, [R1+0x1368] ;  /* 0x0013680001527983 */ /* 0x002ea80000300a00 */
[----:B------:R-:W2:Y:S04]  /*152f0*/  LDL.LU.64 R80, [R1+0x1360] ;  /* 0x0013600001507983 */ /* 0x000ea80000300a00 */
[----:B------:R-:W-:Y:S04]  /*15300*/  STL [R1+0x111c], R61 ;  /* 0x00111c3d01007387 */ /* 0x000fe80000100800 */
[----:B------:R-:W-:Y:S04]  /*15310*/  STL [R1+0x1118], R60 ;  /* 0x0011183c01007387 */ /* 0x000fe80000100800 */
[----:B------:R1:W-:Y:S04]  /*15320*/  STL.64 [R1+0x8a8], R246 ;  /* 0x0008a8f601007387 */ /* 0x0003e80000100a00 */
[----:B-1----:R-:W3:Y:S04]  /*15330*/  LDL.LU.64 R246, [R1+0x1358] ;  /* 0x0013580001f67983 */ /* 0x002ee80000300a00 */
[----:B------:R-:W3:Y:S04]  /*15340*/  LDL.LU.64 R244, [R1+0x1350] ;  /* 0x0013500001f47983 */ /* 0x000ee80000300a00 */
[----:B------:R-:W-:Y:S04]  /*15350*/  STL [R1+0x1124], R65 ;  /* 0x0011244101007387 */ /* 0x000fe80000100800 */
[----:B------:R-:W-:Y:S04]  /*15360*/  STL [R1+0x1120], R64 ;  /* 0x0011204001007387 */ /* 0x000fe80000100800 */
[----:B------:R1:W-:Y:S04]  /*15370*/  STL.64 [R1+0x898], R250 ;  /* 0x000898fa01007387 */ /* 0x0003e80000100a00 */
[----:B-1----:R-:W4:Y:S04]  /*15380*/  LDL.LU.64 R250, [R1+0x1348] ;  /* 0x0013480001fa7983 */ /* 0x002f280000300a00 */
[----:B------:R-:W4:Y:S01]  /*15390*/  LDL.LU.64 R248, [R1+0x1340] ;  /* 0x0013400001f87983 */ /* 0x000f220000300a00 */
[----:B------:R-:W-:-:S02]  /*153a0*/  IMAD.MOV.U32 R90, RZ, RZ, R37 ;  /* 0x000000ffff5a7224 */ /* 0x000fc400078e0025 */
[----:B------:R-:W-:Y:S01]  /*153b0*/  IMAD.MOV.U32 R91, RZ, RZ, R36 ;  /* 0x000000ffff5b7224 */ /* 0x000fe200078e0024 */
[C---:B------:R-:W-:Y:S08]  /*153c0*/  HMMA.1688.F32.TF32 R92, R4.reuse, R58, R92 ;  /* 0x0000003a045c723c */ /* 0x040ff0000008105c */
[----:B------:R-:W-:Y:S01]  /*153d0*/  HMMA.1688.F32.TF32 R88, R4, R62, R88 ;  /* 0x0000003e0458723c */ /* 0x000fe20000081058 */
[----:B------:R1:W-:Y:S04]  /*153e0*/  STL [R1+0x112c], R69 ;  /* 0x00112c4501007387 */ /* 0x0003e80000100800 */
[----:B------:R1:W-:Y:S03]  /*153f0*/  STL [R1+0x1128], R68 ;  /* 0x0011284401007387 */ /* 0x0003e60000100800 */
[----:B------:R-:W-:Y:S08]  /*15400*/  HMMA.1688.F32.TF32 R8, R12, R76, R8 ;  /* 0x0000004c0c08723c */ /* 0x000ff00000081008 */
[----:B------:R-:W-:-:S02]  /*15410*/  IMAD.MOV.U32 R72, RZ, RZ, R92 ;  /* 0x000000ffff487224 */ /* 0x000fc400078e005c */
[----:B------:R-:W-:Y:S02]  /*15420*/  IMAD.MOV.U32 R73, RZ, RZ, R93 ;  /* 0x000000ffff497224 */ /* 0x000fe400078e005d */
[----:B------:R-:W-:-:S04]  /*15430*/  IMAD.MOV.U32 R57, RZ, RZ, R94 ;  /* 0x000000ffff397224 */ /* 0x000fc800078e005e */
[----:B------:R-:W-:Y:S01]  /*15440*/  IMAD.MOV.U32 R76, RZ, RZ, R88 ;  /* 0x000000ffff4c7224 */ /* 0x000fe200078e0058 */
[----:B------:R-:W-:Y:S01]  /*15450*/  MOV R77, R89 ;  /* 0x00000059004d7202 */ /* 0x000fe20000000f00 */
[----:B-1----:R-:W-:Y:S02]  /*15460*/  IMAD.MOV.U32 R69, RZ, RZ, R90 ;  /* 0x000000ffff457224 */ /* 0x002fe400078e005a */
[----:B------:R-:W-:Y:S02]  /*15470*/  IMAD.MOV.U32 R68, RZ, RZ, R91 ;  /* 0x000000ffff447224 */ /* 0x000fe400078e005b */
[----:B------:R-:W-:-:S05]  /*15480*/  IMAD.MOV.U32 R56, RZ, RZ, R95 ;  /* 0x000000ffff387224 */ /* 0x000fca00078e005f */
[----:B------:R-:W-:Y:S04]  /*15490*/  STL [R1+0x113c], R56 ;  /* 0x00113c3801007387 */ /* 0x000fe80000100800 */
[----:B------:R-:W-:Y:S04]  /*154a0*/  STL [R1+0x1138], R57 ;  /* 0x0011383901007387 */ /* 0x000fe80000100800 */
[----:B------:R-:W-:Y:S04]  /*154b0*/  STL [R1+0x1134], R73 ;  /* 0x0011344901007387 */ /* 0x000fe80000100800 */
[----:B------:R1:W-:Y:S04]  /*154c0*/  STL [R1+0x1130], R72 ;  /* 0x0011304801007387 */ /* 0x0003e80000100800 */
[----:B------:R1:W-:Y:S04]  /*154d0*/  STL [R1+0x114c], R68 ;  /* 0x00114c4401007387 */ /* 0x0003e80000100800 */
[----:B------:R1:W-:Y:S04]  /*154e0*/  STL [R1+0x1148], R77 ;  /* 0x0011484d01007387 */ /* 0x0003e80000100800 */
[----:B------:R-:W-:Y:S04]  /*154f0*/  STL [R1+0x1144], R76 ;  /* 0x0011444c01007387 */ /* 0x000fe80000100800 */
[----:B------:R1:W-:Y:S01]  /*15500*/  STL [R1+0x1140], R69 ;  /* 0x0011404501007387 */ /* 0x0003e20000100800 */
[C---:B--2---:R-:W-:Y:S08]  /*15510*/  HMMA.1688.F32.TF32 R80, R4.reuse, R74, R80 ;  /* 0x0000004a0450723c */ /* 0x044ff00000081050 */
[C---:B---3--:R-:W-:Y:S08]  /*15520*/  HMMA.1688.F32.TF32 R88, R4.reuse, R70, R244 ;  /* 0x000000460458723c */ /* 0x048ff000000810f4 */
[----:B----4-:R-:W-:Y:S11]  /*15530*/  HMMA.1688.F32.TF32 R92, R4, R66, R248 ;  /* 0x00000042045c723c */ /* 0x010ff600000810f8 */
[----:B------:R-:W-:Y:S05]  /*15540*/  @!UPT UIADD3 URZ, URZ, URZ, URZ ;  /* 0x0000003f3f3ff290 */ /* 0x000fea000fffe03f */
[----:B-1----:R-:W-:Y:S02]  /*15550*/  IMAD.MOV.U32 R72, RZ, RZ, R91 ;  /* 0x000000ffff487224 */ /* 0x002fe400078e005b */
[----:B------:R-:W-:Y:S02]  /*15560*/  IMAD.MOV.U32 R73, RZ, RZ, R90 ;  /* 0x000000ffff497224 */ /* 0x000fe400078e005a */
[----:B------:R-:W-:Y:S02]  /*15570*/  IMAD.MOV.U32 R56, RZ, RZ, R88 ;  /* 0x000000ffff387224 */ /* 0x000fe400078e0058 */
[----:B------:R-:W-:Y:S02]  /*15580*/  IMAD.MOV.U32 R57, RZ, RZ, R89 ;  /* 0x000000ffff397224 */ /* 0x000fe400078e0059 */
[----:B------:R-:W-:Y:S02]  /*15590*/  IMAD.MOV.U32 R68, RZ, RZ, R80 ;  /* 0x000000ffff447224 */ /* 0x000fe400078e0050 */
[----:B------:R-:W-:Y:S01]  /*155a0*/  IMAD.MOV.U32 R77, RZ, RZ, R81 ;  /* 0x000000ffff4d7224 */ /* 0x000fe200078e0051 */
[----:B------:R-:W-:Y:S01]  /*155b0*/  MOV R69, R83 ;  /* 0x0000005300457202 */ /* 0x000fe20000000f00 */
[----:B------:R-:W-:Y:S01]  /*155c0*/  IMAD.MOV.U32 R76, RZ, RZ, R82 ;  /* 0x000000ffff4c7224 */ /* 0x000fe200078e0052 */
[----:B------:R1:W-:Y:S04]  /*155d0*/  STL.64 [R1+0x860], R92 ;  /* 0x0008605c01007387 */ /* 0x0003e80000100a00 */
[----:B------:R2:W-:Y:S04]  /*155e0*/  STL.64 [R1+0x868], R94 ;  /* 0x0008685e01007387 */ /* 0x0005e80000100a00 */
[----:B------:R-:W-:Y:S04]  /*155f0*/  STL [R1+0x115c], R72 ;  /* 0x00115c4801007387 */ /* 0x000fe80000100800 */
[----:B------:R3:W-:Y:S04]  /*15600*/  STL [R1+0x1158], R73 ;  /* 0x0011584901007387 */ /* 0x0007e80000100800 */
[----:B------:R-:W-:Y:S04]  /*15610*/  STL [R1+0x1154], R56 ;  /* 0x0011543801007387 */ /* 0x000fe80000100800 */
[----:B------:R-:W-:Y:S04]  /*15620*/  STL [R1+0x1150], R57 ;  /* 0x0011503901007387 */ /* 0x000fe80000100800 */
[----:B------:R-:W4:Y:S04]  /*15630*/  LDL.LU R80, [R1+0x110] ;  /* 0x0001100001507983 */ /* 0x000f280000300800 */
[----:B------:R-:W4:Y:S04]  /*15640*/  LDL.LU R81, [R1+0x114] ;  /* 0x0001140001517983 */ /* 0x000f280000300800 */
[----:B------:R-:W4:Y:S04]  /*15650*/  LDL.LU R82, [R1+0x118] ;  /* 0x0001180001527983 */ /* 0x000f280000300800 */
[----:B------:R-:W4:Y:S04]  /*15660*/  LDL.LU R83, [R1+0x11c] ;  /* 0x00011c0001537983 */ /* 0x000f280000300800 */
[----:B-1----:R-:W4:Y:S04]  /*15670*/  LDL.LU R92, [R1+0x3f0] ;  /* 0x0003f000015c7983 */ /* 0x002f280000300800 */
[----:B------:R-:W4:Y:S04]  /*15680*/  LDL.LU R93, [R1+0x3f4] ;  /* 0x0003f400015d7983 */ /* 0x000f280000300800 */
[----:B--2---:R-:W4:Y:S04]  /*15690*/  LDL.LU R94, [R1+0x3f8] ;  /* 0x0003f800015e7983 */ /* 0x004f280000300800 */
[----:B------:R-:W4:Y:S04]  /*156a0*/  LDL.LU R95, [R1+0x3fc] ;  /* 0x0003fc00015f7983 */ /* 0x000f280000300800 */
[----:B------:R-:W2:Y:S04]  /*156b0*/  LDL.LU R88, [R1+0x370] ;  /* 0x0003700001587983 */ /* 0x000ea80000300800 */
[----:B------:R-:W2:Y:S04]  /*156c0*/  LDL.LU R89, [R1+0x374] ;  /* 0x0003740001597983 */ /* 0x000ea80000300800 */
[----:B------:R-:W2:Y:S04]  /*156d0*/  LDL.LU R90, [R1+0x378] ;  /* 0x00037800015a7983 */ /* 0x000ea80000300800 */
[----:B------:R-:W2:Y:S01]  /*156e0*/  LDL.LU R91, [R1+0x37c] ;  /* 0x00037c00015b7983 */ /* 0x000ea20000300800 */
[----:B------:R-:W-:Y:S01]  /*156f0*/  IMAD.MOV.U32 R15, RZ, RZ, R8 ;  /* 0x000000ffff0f7224 */ /* 0x000fe200078e0008 */
[----:B------:R-:W-:Y:S01]  /*15700*/  MOV R14, R9 ;  /* 0x00000009000e7202 */ /* 0x000fe20000000f00 */
[----:B------:R-:W-:Y:S01]  /*15710*/  IMAD.MOV.U32 R13, RZ, RZ, R10 ;  /* 0x000000ffff0d7224 */ /* 0x000fe200078e000a */
[----:B------:R-:W-:Y:S01]  /*15720*/  LDS R8, [R3+0x4100] ;  /* 0x0041000003087984 */ /* 0x000fe20000000800 */
[----:B------:R-:W-:-:S03]  /*15730*/  IMAD.MOV.U32 R12, RZ, RZ, R11 ;  /* 0x000000ffff0c7224 */ /* 0x000fc600078e000b */
[----:B------:R-:W-:Y:S04]  /*15740*/  LDS R10, [R3+0x6100] ;  /* 0x00610000030a7984 */ /* 0x000fe80000000800 */
[----:B------:R-:W-:Y:S04]  /*15750*/  LDS R9, [R240+0x4100] ;  /* 0x00410000f0097984 */ /* 0x000fe80000000800 */
[----:B------:R-:W4:Y:S01]  /*15760*/  LDS R11, [R240+0x6100] ;  /* 0x00610000f00b7984 */ /* 0x000f220000000800 */
[----:B------:R-:W-:Y:S03]  /*15770*/  HMMA.1688.F32.TF32 R4, R4, R78, R84 ;  /* 0x0000004e0404723c */ /* 0x000fe60000081054 */
[----:B------:R-:W-:Y:S04]  /*15780*/  STL [R1+0x116c], R69 ;  /* 0x00116c4501007387 */ /* 0x000fe80000100800 */
[----:B------:R-:W-:Y:S04]  /*15790*/  STL [R1+0x1168], R76 ;  /* 0x0011684c01007387 */ /* 0x000fe80000100800 */
[----:B------:R-:W-:Y:S04]  /*157a0*/  STL [R1+0x1164], R77 ;  /* 0x0011644d01007387 */ /* 0x000fe80000100800 */
[----:B------:R-:W-:Y:S04]  /*157b0*/  STL [R1+0x1160], R68 ;  /* 0x0011604401007387 */ /* 0x000fe80000100800 */
[----:B------:R-:W2:Y:S04]  /*157c0*/  LDL.LU R84, [R1+0x2a0] ;  /* 0x0002a00001547983 */ /* 0x000ea80000300800 */
[----:B------:R-:W2:Y:S04]  /*157d0*/  LDL.LU R85, [R1+0x2a4] ;  /* 0x0002a40001557983 */ /* 0x000ea80000300800 */
[----:B------:R-:W2:Y:S04]  /*157e0*/  LDL.LU R86, [R1+0x2a8] ;  /* 0x0002a80001567983 */ /* 0x000ea80000300800 */
[----:B------:R-:W2:Y:S04]  /*157f0*/  LDL.LU R87, [R1+0x2ac] ;  /* 0x0002ac0001577983 */ /* 0x000ea80000300800 */
[----:B------:R-:W2:Y:S04]  /*15800*/  LDL.LU R244, [R1+0xd0] ;  /* 0x0000d00001f47983 */ /* 0x000ea80000300800 */
[----:B------:R-:W2:Y:S04]  /*15810*/  LDL.LU R245, [R1+0xd4] ;  /* 0x0000d40001f57983 */ /* 0x000ea80000300800 */
[----:B------:R-:W2:Y:S04]  /*15820*/  LDL.LU R246, [R1+0xd8] ;  /* 0x0000d80001f67983 */ /* 0x000ea80000300800 */
[----:B------:R-:W2:Y:S01]  /*15830*/  LDL.LU R247, [R1+0xdc] ;  /* 0x0000dc0001f77983 */ /* 0x000ea20000300800 */
[----:B---3--:R-:W-:-:S02]  /*15840*/  IMAD.MOV.U32 R73, RZ, RZ, R5 ;  /* 0x000000ffff497224 */ /* 0x008fc400078e0005 */
[----:B------:R-:W-:Y:S01]  /*15850*/  IMAD.MOV.U32 R72, RZ, RZ, R4 ;  /* 0x000000ffff487224 */ /* 0x000fe200078e0004 */
[----:B------:R-:W-:Y:S01]  /*15860*/  LDS R5, [R240+0x4200] ;  /* 0x00420000f0057984 */ /* 0x000fe20000000800 */
[----:B------:R-:W-:-:S03]  /*15870*/  IMAD.MOV.U32 R249, RZ, RZ, R243 ;  /* 0x000000fffff97224 */ /* 0x000fc600078e00f3 */
[----:B------:R1:W-:Y:S01]  /*15880*/  STL [R1+0x117c], R73 ;  /* 0x00117c4901007387 */ /* 0x0003e20000100800 */
[----:B------:R-:W-:-:S03]  /*15890*/  IMAD.MOV.U32 R250, RZ, RZ, R242 ;  /* 0x000000fffffa7224 */ /* 0x000fc600078e00f2 */
[----:B------:R3:W-:Y:S01]  /*158a0*/  STL [R1+0x1178], R72 ;  /* 0x0011784801007387 */ /* 0x0007e20000100800 */
[C---:B----4-:R-:W-:Y:S08]  /*158b0*/  HMMA.1688.F32.TF32 R92, R8.reuse, R18, R92 ;  /* 0x00000012085c723c */ /* 0x050ff0000008105c */
[C---:B--2---:R-:W-:Y:S08]  /*158c0*/  HMMA.1688.F32.TF32 R88, R8.reuse, R22, R88 ;  /* 0x000000160858723c */ /* 0x044ff00000081058 */
[----:B------:R-:W-:Y:S08]  /*158d0*/  HMMA.1688.F32.TF32 R80, R8, R30, R80 ;  /* 0x0000001e0850723c */ /* 0x000ff00000081050 */
[----:B------:R-:W-:Y:S01]  /*158e0*/  IMAD.MOV.U32 R32, RZ, RZ, R94 ;  /* 0x000000ffff207224 */ /* 0x000fe200078e005e */
[----:B------:R-:W-:Y:S01]  /*158f0*/  MOV R2, R93 ;  /* 0x0000005d00027202 */ /* 0x000fe20000000f00 */
[----:B------:R-:W-:Y:S01]  /*15900*/  IMAD.MOV.U32 R33, RZ, RZ, R95 ;  /* 0x000000ffff217224 */ /* 0x000fe200078e005f */
[----:B------:R-:W-:Y:S01]  /*15910*/  LDS R4, [R3+0x4200] ;  /* 0x0042000003047984 */ /* 0x000fe20000000800 */
[----:B------:R-:W-:-:S03]  /*15920*/  IMAD.MOV.U32 R0, RZ, RZ, R92 ;  /* 0x000000ffff007224 */ /* 0x000fc600078e005c */
[----:B------:R-:W2:Y:S04]  /*15930*/  LDL.LU.64 R94, [R1+0x1338] ;  /* 0x00133800015e7983 */ /* 0x000ea80000300a00 */
[----:B------:R-:W2:Y:S01]  /*15940*/  LDL.LU.64 R92, [R1+0x1330] ;  /* 0x00133000015c7983 */ /* 0x000ea20000300a00 */
[----:B------:R-:W-:Y:S02]  /*15950*/  IMAD.MOV.U32 R243, RZ, RZ, R90 ;  /* 0x000000fffff37224 */ /* 0x000fe400078e005a */
[----:B------:R-:W-:Y:S02]  /*15960*/  IMAD.MOV.U32 R242, RZ, RZ, R91 ;  /* 0x000000fffff27224 */ /* 0x000fe400078e005b */
[----:B------:R-:W-:Y:S01]  /*15970*/  IMAD.MOV.U32 R49, RZ, RZ, R88 ;  /* 0x000000ffff317224 */ /* 0x000fe200078e0058 */
[----:B------:R-:W4:Y:S01]  /*15980*/  LDL.LU.64 R90, [R1+0x1328] ;  /* 0x00132800015a7983 */ /* 0x000f220000300a00 */
[----:B------:R-:W-:-:S03]  /*15990*/  IMAD.MOV.U32 R48, RZ, RZ, R89 ;  /* 0x000000ffff307224 */ /* 0x000fc600078e0059 */
[----:B------:R-:W4:Y:S01]  /*159a0*/  LDL.LU.64 R88, [R1+0x1320] ;  /* 0x0013200001587983 */ /* 0x000f220000300a00 */
[----:B------:R-:W-:Y:S02]  /*159b0*/  IMAD.MOV.U32 R41, RZ, RZ, R80 ;  /* 0x000000ffff297224 */ /* 0x000fe400078e0050 */
[----:B------:R-:W-:Y:S02]  /*159c0*/  IMAD.MOV.U32 R40, RZ, RZ, R81 ;  /* 0x000000ffff287224 */ /* 0x000fe400078e0051 */
[----:B------:R-:W-:Y:S02]  /*159d0*/  IMAD.MOV.U32 R37, RZ, RZ, R82 ;  /* 0x000000ffff257224 */ /* 0x000fe400078e0052 */
[----:B------:R-:W-:Y:S02]  /*159e0*/  IMAD.MOV.U32 R36, RZ, RZ, R83 ;  /* 0x000000ffff247224 */ /* 0x000fe400078e0053 */
[----:B------:R-:W-:Y:S02]  /*159f0*/  IMAD.MOV.U32 R248, RZ, RZ, R252 ;  /* 0x000000fffff87224 */ /* 0x000fe400078e00fc */
[----:B------:R-:W-:Y:S01]  /*15a00*/  IMAD.MOV.U32 R251, RZ, RZ, R241 ;  /* 0x000000fffffb7224 */ /* 0x000fe200078e00f1 */
[C---:B------:R-:W-:Y:S11]  /*15a10*/  HMMA.1688.F32.TF32 R80, R8.reuse, R34, R244 ;  /* 0x000000220850723c */ /* 0x040ff600000810f4 */
[----:B------:R-:W-:Y:S11]  /*15a20*/  @!UPT UIADD3 URZ, URZ, URZ, URZ ;  /* 0x0000003f3f3ff290 */ /* 0x000ff6000fffe03f */
[----:B------:R-:W-:Y:S02]  /*15a30*/  @!UPT UIADD3 URZ, URZ, URZ, URZ ;  /* 0x0000003f3f3ff290 */ /* 0x000fe4000fffe03f */
[----:B-1----:R-:W-:Y:S02]  /*15a40*/  IMAD.MOV.U32 R73, RZ, RZ, R80 ;  /* 0x000000ffff497224 */ /* 0x002fe400078e0050 */
[----:B---3--:R-:W-:Y:S02]  /*15a50*/  IMAD.MOV.U32 R72, RZ, RZ, R81 ;  /* 0x000000ffff487224 */ /* 0x008fe400078e0051 */
[----:B------:R-:W-:Y:S02]  /*15a60*/  IMAD.MOV.U32 R53, RZ, RZ, R82 ;  /* 0x000000ffff357224 */ /* 0x000fe400078e0052 */
[----:B------:R-:W-:Y:S02]  /*15a70*/  IMAD.MOV.U32 R52, RZ, RZ, R83 ;  /* 0x000000ffff347224 */ /* 0x000fe400078e0053 */
[C---:B------:R-:W-:Y:S08]  /*15a80*/  HMMA.1688.F32.TF32 R80, R8.reuse, R38, R248 ;  /* 0x000000260850723c */ /* 0x040ff000000810f8 */
[----:B------:R-:W-:Y:S11]  /*15a90*/  HMMA.1688.F32.TF32 R84, R8, R26, R84 ;  /* 0x0000001a0854723c */ /* 0x000ff60000081054 */
[----:B------:R-:W-:Y:S05]  /*15aa0*/  @!UPT UIADD3 URZ, URZ, URZ, URZ ;  /* 0x0000003f3f3ff290 */ /* 0x000fea000fffe03f */
[----:B------:R-:W-:Y:S01]  /*15ab0*/  IMAD.MOV.U32 R69, RZ, RZ, R80 ;  /* 0x000000ffff457224 */ /* 0x000fe200078e0050 */
[----:B------:R-:W-:Y:S01]  /*15ac0*/  MOV R76, R81 ;  /* 0x00000051004c7202 */ /* 0x000fe20000000f00 */
[----:B------:R-:W-:Y:S02]  /*15ad0*/  IMAD.MOV.U32 R77, RZ, RZ, R82 ;  /* 0x000000ffff4d7224 */ /* 0x000fe400078e0052 */
[----:B------:R-:W-:-:S04]  /*15ae0*/  IMAD.MOV.U32 R68, RZ, RZ, R83 ;  /* 0x000000ffff447224 */ /* 0x000fc800078e0053 */
[----:B------:R-:W-:Y:S01]  /*15af0*/  IMAD.MOV.U32 R252, RZ, RZ, R84 ;  /* 0x000000fffffc7224 */ /* 0x000fe200078e0054 */
[----:B------:R-:W-:Y:S01]  /*15b00*/  MOV R44, R87 ;  /* 0x00000057002c7202 */ /* 0x000fe20000000f00 */
[----:B------:R-:W-:Y:S02]  /*15b10*/  IMAD.MOV.U32 R241, RZ, RZ, R85 ;  /* 0x000000fffff17224 */ /* 0x000fe400078e0055 */
[----:B------:R-:W-:Y:S02]  /*15b20*/  IMAD.MOV.U32 R45, RZ, RZ, R86 ;  /* 0x000000ffff2d7224 */ /* 0x000fe400078e0056 */
[C---:B------:R-:W-:Y:S08]  /*15b30*/  HMMA.1688.F32.TF32 R84, R8.reuse, R50, R96 ;  /* 0x000000320854723c */ /* 0x040ff00000081060 */
[C---:B----4-:R-:W-:Y:S08]  /*15b40*/  HMMA.1688.F32.TF32 R80, R8.reuse, R42, R88 ;  /* 0x0000002a0850723c */ /* 0x050ff00000081058 */
[C---:B--2---:R-:W-:Y:S11]  /*15b50*/  HMMA.1688.F32.TF32 R88, R8.reuse, R46, R92 ;  /* 0x0000002e0858723c */ /* 0x044ff6000008105c */
[----:B------:R-:W-:Y:S04]  /*15b60*/  @!UPT UIADD3 URZ, URZ, URZ, URZ ;  /* 0x0000003f3f3ff290 */ /* 0x000fe8000fffe03f */
[----:B------:R-:W-:Y:S04]  /*15b70*/  STL.64 [R1+0x820], R80 ;  /* 0x0008205001007387 */ /* 0x000fe80000100a00 */
[----:B------:R1:W-:Y:S02]  /*15b80*/  STL.64 [R1+0x828], R82 ;  /* 0x0008285201007387 */ /* 0x0003e40000100a00 */
[C---:B-1----:R-:W-:Y:S02]  /*15b90*/  HMMA.1688.F32.TF32 R80, R8.reuse, R54, R100 ;  /* 0x000000360850723c */ /* 0x042fe40000081064 */
[----:B------:R-:W-:Y:S04]  /*15ba0*/  STL.64 [R1+0x810], R88 ;  /* 0x0008105801007387 */ /* 0x000fe80000100a00 */
[----:B------:R1:W-:Y:S04]  /*15bb0*/  STL.64 [R1+0x818], R90 ;  /* 0x0008185a01007387 */ /* 0x0003e80000100a00 */
[----:B------:R-:W-:Y:S04]  /*15bc0*/  STL.64 [R1+0x800], R84 ;  /* 0x0008005401007387 */ /* 0x000fe80000100a00 */
[----:B------:R2:W-:Y:S01]  /*15bd0*/  STL.64 [R1+0x808], R86 ;  /* 0x0008085601007387 */ /* 0x0005e20000100a00 */
[C---:B-1----:R-:W-:Y:S08]  /*15be0*/  HMMA.1688.F32.TF32 R88, R8.reuse, R58, R104 ;  /* 0x0000003a0858723c */ /* 0x042ff00000081068 */
[----:B------:R-:W-:Y:S01]  /*15bf0*/  STL.64 [R1+0x7f0], R80 ;  /* 0x0007f05001007387 */ /* 0x000fe20000100a00 */
[C---:B--2---:R-:W-:Y:S03]  /*15c00*/  HMMA.1688.F32.TF32 R84, R8.reuse, R62, R108 ;  /* 0x0000003e0854723c */ /* 0x044fe6000008106c */
[----:B------:R1:W-:Y:S05]  /*15c10*/  STL.64 [R1+0x7f8], R82 ;  /* 0x0007f85201007387 */ /* 0x0003ea0000100a00 */
[C---:B-1----:R-:W-:Y:S06]  /*15c20*/  HMMA.1688.F32.TF32 R80, R8.reuse, R66, R112 ;  /* 0x000000420850723c */ /* 0x042fec0000081070 */
[----:B------:R-:W-:Y:S04]  /*15c30*/  STL.64 [R1+0x7e0], R88 ;  /* 0x0007e05801007387 */ /* 0x000fe80000100a00 */
[----:B------:R-:W-:Y:S04]  /*15c40*/  STL.64 [R1+0x7e8], R90 ;  /* 0x0007e85a01007387 */ /* 0x000fe80000100a00 */
[----:B------:R-:W2:Y:S04]  /*15c50*/  LDL.LU R96, [R1+0x460] ;  /* 0x0004600001607983 */ /* 0x000ea80000300800 */
[----:B------:R-:W-:Y:S04]  /*15c60*/  STL.64 [R1+0x7d0], R84 ;  /* 0x0007d05401007387 */ /* 0x000fe80000100a00 */
[----:B------:R-:W-:Y:S04]  /*15c70*/  STL.64 [R1+0x7d8], R86 ;  /* 0x0007d85601007387 */ /* 0x000fe80000100a00 */
[----:B------:R1:W-:Y:S04]  /*15c80*/  STL.64 [R1+0x7c0], R80 ;  /* 0x0007c05001007387 */ /* 0x0003e80000100a00 */
[----:B------:R3:W-:Y:S04]  /*15c90*/  STL.64 [R1+0x7c8], R82 ;  /* 0x0007c85201007387 */ /* 0x0007e80000100a00 */
[----:B------:R-:W2:Y:S04]  /*15ca0*/  LDL.LU R97, [R1+0x464] ;  /* 0x0004640001617983 */ /* 0x000ea80000300800 */
[----:B------:R-:W2:Y:S04]  /*15cb0*/  LDL.LU R98, [R1+0x468] ;  /* 0x0004680001627983 */ /* 0x000ea80000300800 */
[----:B------:R-:W2:Y:S04]  /*15cc0*/  LDL.LU R99, [R1+0x46c] ;  /* 0x00046c0001637983 */ /* 0x000ea80000300800 */
[----:B-1----:R-:W4:Y:S04]  /*15cd0*/  LDL.LU R80, [R1+0x3b0] ;  /* 0x0003b00001507983 */ /* 0x002f280000300800 */
[----:B------:R-:W4:Y:S04]  /*15ce0*/  LDL.LU R81, [R1+0x3b4] ;  /* 0x0003b40001517983 */ /* 0x000f280000300800 */
[----:B---3--:R-:W4:Y:S04]  /*15cf0*/  LDL.LU R82, [R1+0x3b8] ;  /* 0x0003b80001527983 */ /* 0x008f280000300800 */
[----:B------:R-:W4:Y:S01]  /*15d00*/  LDL.LU R83, [R1+0x3bc] ;  /* 0x0003bc0001537983 */ /* 0x000f220000300800 */
[----:B------:R-:W-:Y:S03]  /*15d10*/  HMMA.1688.F32.TF32 R100, R8, R70, R116 ;  /* 0x000000460864723c */ /* 0x000fe60000081074 */
        /* <DEDUP_REMOVED lines=17> */
[----:B------:R-:W-:Y:S04]  /*15e30*/  STL.64 [R1+0x7b0], R100 ;  /* 0x0007b06401007387 */ /* 0x000fe80000100a00 */
[----:B------:R1:W-:Y:S04]  /*15e40*/  STL.64 [R1+0x7b8], R102 ;  /* 0x0007b86601007387 */ /* 0x0003e80000100a00 */
[----:B------:R-:W3:Y:S04]  /*15e50*/  LDL.LU R85, [R1+0x64] ;  /* 0x0000640001557983 */ /* 0x000ee80000300800 */
[----:B------:R-:W3:Y:S04]  /*15e60*/  LDL.LU R86, [R1+0x68] ;  /* 0x0000680001567983 */ /* 0x000ee80000300800 */
[----:B------:R-:W3:Y:S01]  /*15e70*/  LDL.LU R87, [R1+0x6c] ;  /* 0x00006c0001577983 */ /* 0x000ee20000300800 */
[----:B------:R-:W-:-:S02]  /*15e80*/  IMAD.MOV.U32 R56, RZ, RZ, R6 ;  /* 0x000000ffff387224 */ /* 0x000fc400078e0006 */
[----:B------:R-:W-:Y:S01]  /*15e90*/  IMAD.MOV.U32 R57, RZ, RZ, R7 ;  /* 0x000000ffff397224 */ /* 0x000fe200078e0007 */
[----:B------:R-:W-:Y:S04]  /*15ea0*/  LDS R6, [R3+0x6200] ;  /* 0x0062000003067984 */ /* 0x000fe80000000800 */
[----:B------:R-:W2:Y:S01]  /*15eb0*/  LDS R7, [R240+0x6200] ;  /* 0x00620000f0077984 */ /* 0x000ea20000000800 */
[C---:B------:R-:W-:Y:S08]  /*15ec0*/  HMMA.1688.F32.TF32 R104, R8.reuse, R74, R120 ;  /* 0x0000004a0868723c */ /* 0x040ff00000081078 */
[----:B-1----:R-:W-:Y:S01]  /*15ed0*/  HMMA.1688.F32.TF32 R100, R8, R78, R124 ;  /* 0x0000004e0864723c */ /* 0x002fe2000008107c */
[----:B------:R-:W-:Y:S04]  /*15ee0*/  LDS R8, [R3+0x4300] ;  /* 0x0043000003087984 */ /* 0x000fe80000000800 */
[----:B------:R-:W-:Y:S04]  /*15ef0*/  LDS R10, [R3+0x6300] ;  /* 0x00630000030a7984 */ /* 0x000fe80000000800 */
[----:B------:R-:W-:Y:S04]  /*15f00*/  LDS R9, [R240+0x4300] ;  /* 0x00430000f0097984 */ /* 0x000fe80000000800 */
[----:B------:R-:W1:Y:S04]  /*15f10*/  LDS R11, [R240+0x6300] ;  /* 0x00630000f00b7984 */ /* 0x000e680000000800 */
[----:B------:R-:W-:Y:S04]  /*15f20*/  STL.64 [R1+0x7a0], R104 ;  /* 0x0007a06801007387 */ /* 0x000fe80000100a00 */
[----:B------:R-:W-:Y:S04]  /*15f30*/  STL.64 [R1+0x7a8], R106 ;  /* 0x0007a86a01007387 */ /* 0x000fe80000100a00 */
[----:B------:R-:W-:Y:S04]  /*15f40*/  STL.64 [R1+0x790], R100 ;  /* 0x0007906401007387 */ /* 0x000fe80000100a00 */
[----:B------:R4:W-:Y:S01]  /*15f50*/  STL.64 [R1+0x798], R102 ;  /* 0x0007986601007387 */ /* 0x0009e20000100a00 */
[C---:B--2---:R-:W-:Y:S08]  /*15f60*/  HMMA.1688.F32.TF32 R96, R4.reuse, R18, R96 ;  /* 0x000000120460723c */ /* 0x044ff00000081060 */
[C---:B----4-:R-:W-:Y:S11]  /*15f70*/  HMMA.1688.F32.TF32 R100, R4.reuse, R22, R80 ;  /* 0x000000160464723c */ /* 0x050ff60000081050 */
[----:B------:R-:W-:Y:S04]  /*15f80*/  @!UPT UIADD3 URZ, URZ, URZ, URZ ;  /* 0x0000003f3f3ff290 */ /* 0x000fe8000fffe03f */
[----:B------:R-:W-:Y:S04]  /*15f90*/  STL.64 [R1+0x1188], R98 ;  /* 0x0011886201007387 */ /* 0x000fe80000100a00 */
[----:B------:R-:W-:Y:S04]  /*15fa0*/  STL.64 [R1+0x1180], R96 ;  /* 0x0011806001007387 */ /* 0x000fe80000100a00 */
[----:B------:R-:W1:Y:S04]  /*15fb0*/  LDL.LU R80, [R1+0x4b0] ;  /* 0x0004b00001507983 */ /* 0x000e680000300800 */
[----:B------:R-:W1:Y:S04]  /*15fc0*/  LDL.LU R81, [R1+0x4b4] ;  /* 0x0004b40001517983 */ /* 0x000e680000300800 */
[----:B------:R-:W1:Y:S04]  /*15fd0*/  LDL.LU R82, [R1+0x4b8] ;  /* 0x0004b80001527983 */ /* 0x000e680000300800 */
[----:B------:R-:W1:Y:S01]  /*15fe0*/  LDL.LU R83, [R1+0x4bc] ;  /* 0x0004bc0001537983 */ /* 0x000e620000300800 */
[C---:B---3--:R-:W-:Y:S03]  /*15ff0*/  HMMA.1688.F32.TF32 R88, R4.reuse, R26, R88 ;  /* 0x0000001a0458723c */ /* 0x048fe60000081058 */
[----:B------:R-:W-:Y:S04]  /*16000*/  STL.64 [R1+0x11a8], R102 ;  /* 0x0011a86601007387 */ /* 0x000fe80000100a00 */
[----:B------:R-:W-:Y:S01]  /*16010*/  STL.64 [R1+0x11a0], R100 ;  /* 0x0011a06401007387 */ /* 0x000fe20000100a00 */
[C---:B------:R-:W-:Y:S08]  /*16020*/  HMMA.1688.F32.TF32 R244, R4.reuse, R30, R244 ;  /* 0x0000001e04f4723c */ /* 0x040ff000000810f4 */
[C---:B------:R-:W-:Y:S07]  /*16030*/  HMMA.1688.F32.TF32 R248, R4.reuse, R34, R248 ;  /* 0x0000002204f8723c */ /* 0x040fee00000810f8 */
[----:B------:R-:W-:Y:S04]  /*16040*/  STL.64 [R1+0x11b8], R90 ;  /* 0x0011b85a01007387 */ /* 0x000fe80000100a00 */
[----:B------:R2:W-:Y:S02]  /*16050*/  STL.64 [R1+0x11b0], R88 ;  /* 0x0011b05801007387 */ /* 0x0005e40000100a00 */
[C---:B--2---:R-:W-:Y:S02]  /*16060*/  HMMA.1688.F32.TF32 R88, R4.reuse, R38, R92 ;  /* 0x000000260458723c */ /* 0x044fe4000008105c */
[----:B------:R-:W-:Y:S06]  /*16070*/  STL.64 [R1+0x11c8], R246 ;  /* 0x0011c8f601007387 */ /* 0x000fec0000100a00 */
[C---:B------:R-:W-:Y:S01]  /*16080*/  HMMA.1688.F32.TF32 R84, R4.reuse, R42, R84 ;  /* 0x0000002a0454723c */ /* 0x040fe20000081054 */
[----:B------:R-:W-:Y:S11]  /*16090*/  STL.64 [R1+0x11c0], R244 ;  /* 0x0011c0f401007387 */ /* 0x000ff60000100a00 */
[----:B------:R-:W-:Y:S04]  /*160a0*/  @!UPT UIADD3 URZ, URZ, URZ, URZ ;  /* 0x0000003f3f3ff290 */ /* 0x000fe8000fffe03f */
[----:B------:R-:W-:Y:S01]  /*160b0*/  IMAD.MOV.U32 R65, RZ, RZ, R88 ;  /* 0x000000ffff417224 */ /* 0x000fe200078e0058 */
[----:B------:R-:W-:Y:S01]  /*160c0*/  STL.64 [R1+0x11d8], R250 ;  /* 0x0011d8fa01007387 */ /* 0x000fe20000100a00 */
[----:B------:R-:W-:Y:S01]  /*160d0*/  IMAD.MOV.U32 R64, RZ, RZ, R89 ;  /* 0x000000ffff407224 */ /* 0x000fe200078e0059 */
[----:B------:R-:W-:Y:S02]  /*160e0*/  HMMA.1688.F32.TF32 R92, R4, R46, R128 ;  /* 0x0000002e045c723c */ /* 0x000fe40000081080 */
[----:B------:R-:W-:Y:S01]  /*160f0*/  STL.64 [R1+0x11d0], R248 ;  /* 0x0011d0f801007387 */ /* 0x000fe20000100a00 */
[----:B------:R-:W-:Y:S02]  /*16100*/  IMAD.MOV.U32 R61, RZ, RZ, R90 ;  /* 0x000000ffff3d7224 */ /* 0x000fe400078e005a */
[----:B------:R-:W-:-:S03]  /*16110*/  IMAD.MOV.U32 R60, RZ, RZ, R91 ;  /* 0x000000ffff3c7224 */ /* 0x000fc600078e005b */
[C---:B------:R-:W-:Y:S01]  /*16120*/  HMMA.1688.F32.TF32 R88, R4.reuse, R50, R132 ;  /* 0x000000320458723c */ /* 0x040fe20000081084 */
[----:B------:R-:W-:Y:S04]  /*16130*/  STL.64 [R1+0x780], R84 ;  /* 0x0007805401007387 */ /* 0x000fe80000100a00 */
[----:B------:R2:W-:Y:S03]  /*16140*/  STL.64 [R1+0x788], R86 ;  /* 0x0007885601007387 */ /* 0x0005e60000100a00 */
[C---:B--2---:R-:W-:Y:S07]  /*16150*/  HMMA.1688.F32.TF32 R84, R4.reuse, R54, R136 ;  /* 0x000000360454723c */ /* 0x044fee0000081088 */
[----:B------:R-:W-:Y:S04]  /*16160*/  STL.64 [R1+0x770], R92 ;  /* 0x0007705c01007387 */ /* 0x000fe80000100a00 */
[----:B------:R2:W-:Y:S04]  /*16170*/  STL.64 [R1+0x778], R94 ;  /* 0x0007785e01007387 */ /* 0x0005e80000100a00 */
[----:B------:R-:W-:Y:S04]  /*16180*/  STL.64 [R1+0x760], R88 ;  /* 0x0007605801007387 */ /* 0x000fe80000100a00 */
[----:B------:R3:W-:Y:S01]  /*16190*/  STL.64 [R1+0x768], R90 ;  /* 0x0007685a01007387 */ /* 0x0007e20000100a00 */
[C---:B--2---:R-:W-:Y:S03]  /*161a0*/  HMMA.1688.F32.TF32 R92, R4.reuse, R58, R140 ;  /* 0x0000003a045c723c */ /* 0x044fe6000008108c */
[----:B------:R-:W-:Y:S05]  /*161b0*/  STL.64 [R1+0x750], R84 ;  /* 0x0007505401007387 */ /* 0x000fea0000100a00 */
[C---:B---3--:R-:W-:Y:S01]  /*161c0*/  HMMA.1688.F32.TF32 R88, R4.reuse, R62, R144 ;  /* 0x0000003e0458723c */ /* 0x048fe20000081090 */
[----:B------:R2:W-:Y:S07]  /*161d0*/  STL.64 [R1+0x758], R86 ;  /* 0x0007585601007387 */ /* 0x0005ee0000100a00 */
        /* <DEDUP_REMOVED lines=9> */
[----:B--2---:R-:W-:Y:S07]  /*16270*/  HMMA.1688.F32.TF32 R84, R4, R78, R160 ;  /* 0x0000004e0454723c */ /* 0x004fee00000810a0 */
[----:B------:R2:W-:Y:S04]  /*16280*/  STL.64 [R1+0x710], R92 ;  /* 0x0007105c01007387 */ /* 0x0005e80000100a00 */
[----:B------:R3:W-:Y:S04]  /*16290*/  STL.64 [R1+0x718], R94 ;  /* 0x0007185e01007387 */ /* 0x0007e80000100a00 */
[----:B------:R-:W-:Y:S04]  /*162a0*/  STL.64 [R1+0x700], R88 ;  /* 0x0007005801007387 */ /* 0x000fe80000100a00 */
[----:B------:R-:W-:Y:S04]  /*162b0*/  STL.64 [R1+0x708], R90 ;  /* 0x0007085a01007387 */ /* 0x000fe80000100a00 */
[----:B------:R-:W-:Y:S04]  /*162c0*/  LDS R4, [R3+0x4400] ;  /* 0x0044000003047984 */ /* 0x000fe80000000800 */
[----:B------:R-:W-:Y:S04]  /*162d0*/  LDS R6, [R3+0x6400] ;  /* 0x0064000003067984 */ /* 0x000fe80000000800 */
[----:B------:R2:W-:Y:S04]  /*162e0*/  STL.64 [R1+0x6f0], R84 ;  /* 0x0006f05401007387 */ /* 0x0005e80000100a00 */
[----:B------:R1:W-:Y:S04]  /*162f0*/  STL.64 [R1+0x6f8], R86 ;  /* 0x0006f85601007387 */ /* 0x0003e80000100a00 */
        /* <DEDUP_REMOVED lines=20> */
[----:B--2---:R-:W2:Y:S04]  /*16440*/  LDL.LU R92, [R1+0xb0] ;  /* 0x0000b000015c7983 */ /* 0x004ea80000300800 */
[----:B------:R-:W2:Y:S04]  /*16450*/  LDL.LU R93, [R1+0xb4] ;  /* 0x0000b400015d7983 */ /* 0x000ea80000300800 */
[----:B---3--:R-:W2:Y:S01]  /*16460*/  LDL.LU R94, [R1+0xb8] ;  /* 0x0000b800015e7983 */ /* 0x008ea20000300800 */
[C---:B-1----:R-:W-:Y:S03]  /*16470*/  HMMA.1688.F32.TF32 R120, R8.reuse, R18, R80 ;  /* 0x000000120878723c */ /* 0x042fe60000081050 */
[----:B------:R-:W2:Y:S04]  /*16480*/  LDL.LU R95, [R1+0xbc] ;  /* 0x0000bc00015f7983 */ /* 0x000ea80000300800 */
[----:B------:R-:W3:Y:S04]  /*16490*/  LDL.LU R80, [R1+0x380] ;  /* 0x0003800001507983 */ /* 0x000ee80000300800 */
[----:B------:R-:W3:Y:S04]  /*164a0*/  LDL.LU R81, [R1+0x384] ;  /* 0x0003840001517983 */ /* 0x000ee80000300800 */
[----:B------:R-:W3:Y:S04]  /*164b0*/  LDL.LU R82, [R1+0x388] ;  /* 0x0003880001527983 */ /* 0x000ee80000300800 */
[----:B------:R-:W3:Y:S04]  /*164c0*/  LDL.LU R83, [R1+0x38c] ;  /* 0x00038c0001537983 */ /* 0x000ee80000300800 */
        /* <DEDUP_REMOVED lines=12> */
[----:B------:R-:W-:Y:S04]  /*16590*/  STL.64 [R1+0x11e8], R122 ;  /* 0x0011e87a01007387 */ /* 0x000fe80000100a00 */
[----:B------:R-:W-:Y:S04]  /*165a0*/  STL.64 [R1+0x11e0], R120 ;  /* 0x0011e07801007387 */ /* 0x000fe80000100a00 */
[----:B------:R-:W-:Y:S04]  /*165b0*/  LDS R5, [R240+0x4400] ;  /* 0x00440000f0057984 */ /* 0x000fe80000000800 */
[----:B------:R-:W2:Y:S01]  /*165c0*/  LDS R7, [R240+0x6400] ;  /* 0x00640000f0077984 */ /* 0x000ea20000000800 */
[C---:B----4-:R-:W-:Y:S08]  /*165d0*/  HMMA.1688.F32.TF32 R88, R8.reuse, R42, R100 ;  /* 0x0000002a0858723c */ /* 0x050ff00000081064 */
[C---:B------:R-:W-:Y:S08]  /*165e0*/  HMMA.1688.F32.TF32 R104, R8.reuse, R26, R104 ;  /* 0x0000001a0868723c */ /* 0x040ff00000081068 */
[C---:B------:R-:W-:Y:S08]  /*165f0*/  HMMA.1688.F32.TF32 R124, R8.reuse, R22, R124 ;  /* 0x00000016087c723c */ /* 0x040ff0000008107c */
[C---:B------:R-:W-:Y:S08]  /*16600*/  HMMA.1688.F32.TF32 R108, R8.reuse, R30, R108 ;  /* 0x0000001e086c723c */ /* 0x040ff0000008106c */
[C---:B------:R-:W-:Y:S07]  /*16610*/  HMMA.1688.F32.TF32 R112, R8.reuse, R34, R112 ;  /* 0x000000220870723c */ /* 0x040fee0000081070 */
[----:B------:R-:W-:Y:S04]  /*16620*/  STL.64 [R1+0x11f8], R126 ;  /* 0x0011f87e01007387 */ /* 0x000fe80000100a00 */
[----:B------:R-:W-:Y:S04]  /*16630*/  STL.64 [R1+0x11f0], R124 ;  /* 0x0011f07c01007387 */ /* 0x000fe80000100a00 */
[----:B------:R-:W-:Y:S04]  /*16640*/  STL.64 [R1+0x1208], R106 ;  /* 0x0012086a01007387 */ /* 0x000fe80000100a00 */
[----:B------:R1:W-:Y:S04]  /*16650*/  STL.64 [R1+0x1200], R104 ;  /* 0x0012006801007387 */ /* 0x0003e80000100a00 */
[----:B------:R-:W-:Y:S01]  /*16660*/  STL.64 [R1+0x1218], R110 ;  /* 0x0012186e01007387 */ /* 0x000fe20000100a00 */
[C---:B------:R-:W-:Y:S03]  /*16670*/  HMMA.1688.F32.TF32 R100, R8.reuse, R50, R168 ;  /* 0x000000320864723c */ /* 0x040fe600000810a8 */
[----:B------:R-:W-:Y:S04]  /*16680*/  STL.64 [R1+0x1210], R108 ;  /* 0x0012106c01007387 */ /* 0x000fe80000100a00 */
[----:B------:R-:W-:Y:S01]  /*16690*/  STL.64 [R1+0x1228], R114 ;  /* 0x0012287201007387 */ /* 0x000fe20000100a00 */
[C---:B-1----:R-:W-:Y:S03]  /*166a0*/  HMMA.1688.F32.TF32 R104, R8.reuse, R46, R164 ;  /* 0x0000002e0868723c */ /* 0x042fe600000810a4 */
[----:B------:R-:W-:Y:S04]  /*166b0*/  STL.64 [R1+0x1220], R112 ;  /* 0x0012207001007387 */ /* 0x000fe80000100a00 */
[----:B------:R-:W-:Y:S04]  /*166c0*/  STL.64 [R1+0x6d0], R88 ;  /* 0x0006d05801007387 */ /* 0x000fe80000100a00 */
[----:B------:R1:W-:Y:S02]  /*166d0*/  STL.64 [R1+0x6d8], R90 ;  /* 0x0006d85a01007387 */ /* 0x0003e40000100a00 */
[C---:B-1----:R-:W-:Y:S10]  /*166e0*/  HMMA.1688.F32.TF32 R88, R8.reuse, R54, R172 ;  /* 0x000000360858723c */ /* 0x042ff400000810ac */
[----:B------:R-:W-:Y:S04]  /*166f0*/  STL.64 [R1+0x70], R104 ;  /* 0x0000706801007387 */ /* 0x000fe80000100a00 */
[----:B------:R1:W-:Y:S04]  /*16700*/  STL.64 [R1+0x78], R106 ;  /* 0x0000786a01007387 */ /* 0x0003e80000100a00 */
[----:B------:R-:W-:Y:S04]  /*16710*/  STL.64 [R1+0x60], R100 ;  /* 0x0000606401007387 */ /* 0x000fe80000100a00 */
[----:B------:R4:W-:Y:S01]  /*16720*/  STL.64 [R1+0x68], R102 ;  /* 0x0000686601007387 */ /* 0x0009e20000100a00 */
[C---:B-1----:R-:W-:Y:S03]  /*16730*/  HMMA.1688.F32.TF32 R104, R8.reuse, R58, R176 ;  /* 0x0000003a0868723c */ /* 0x042fe600000810b0 */
[----:B------:R-:W-:Y:S05]  /*16740*/  STL.64 [R1+0x6c0], R88 ;  /* 0x0006c05801007387 */ /* 0x000fea0000100a00 */
[C---:B----4-:R-:W-:Y:S01]  /*16750*/  HMMA.1688.F32.TF32 R100, R8.reuse, R62, R180 ;  /* 0x0000003e0864723c */ /* 0x050fe200000810b4 */
[----:B------:R1:W-:Y:S07]  /*16760*/  STL.64 [R1+0x6c8], R90 ;  /* 0x0006c85a01007387 */ /* 0x0003ee0000100a00 */
[C---:B-1----:R-:W-:Y:S07]  /*16770*/  HMMA.1688.F32.TF32 R88, R8.reuse, R66, R184 ;  /* 0x000000420858723c */ /* 0x042fee00000810b8 */
        /* <DEDUP_REMOVED lines=8> */
[----:B-1----:R-:W-:Y:S07]  /*16800*/  HMMA.1688.F32.TF32 R88, R8, R78, R196 ;  /* 0x0000004e0858723c */ /* 0x002fee00000810c4 */
[----:B------:R-:W-:Y:S04]  /*16810*/  STL.64 [R1+0x680], R104 ;  /* 0x0006806801007387 */ /* 0x000fe80000100a00 */
[----:B------:R-:W-:Y:S04]  /*16820*/  STL.64 [R1+0x688], R106 ;  /* 0x0006886a01007387 */ /* 0x000fe80000100a00 */
[----:B------:R-:W-:Y:S01]  /*16830*/  STL.64 [R1+0x670], R100 ;  /* 0x0006706401007387 */ /* 0x000fe20000100a00 */
[----:B--2---:R-:W-:Y:S03]  /*16840*/  HMMA.1688.F32.TF32 R156, R4, R22, R116 ;  /* 0x00000016049c723c */ /* 0x004fe60000081074 */
[----:B------:R-:W-:Y:S04]  /*16850*/  STL.64 [R1+0x678], R102 ;  /* 0x0006786601007387 */ /* 0x000fe80000100a00 */
[----:B------:R-:W-:-:S02]  /*16860*/  IMAD.MOV.U32 R116, RZ, RZ, R214 ;  /* 0x000000ffff747224 */ /* 0x000fc400078e00d6 */
[----:B------:R-:W-:Y:S01]  /*16870*/  IMAD.MOV.U32 R117, RZ, RZ, R208 ;  /* 0x000000ffff757224 */ /* 0x000fe200078e00d0 */
[----:B------:R1:W-:Y:S01]  /*16880*/  STL.64 [R1+0x660], R88 ;  /* 0x0006605801007387 */ /* 0x0003e20000100a00 */
[----:B------:R-:W-:-:S03]  /*16890*/  IMAD.MOV.U32 R118, RZ, RZ, R209 ;  /* 0x000000ffff767224 */ /* 0x000fc600078e00d1 */
[----:B------:R2:W-:Y:S01]  /*168a0*/  STL.64 [R1+0x668], R90 ;  /* 0x0006685a01007387 */ /* 0x0005e20000100a00 */
[----:B------:R-:W-:Y:S01]  /*168b0*/  HMMA.1688.F32.TF32 R152, R4, R18, R96 ;  /* 0x000000120498723c */ /* 0x000fe20000081060 */
[----:B------:R-:W-:Y:S02]  /*168c0*/  MOV R119, R210 ;  /* 0x000000d200777202 */ /* 0x000fe40000000f00 */
[----:B------:R-:W4:Y:S04]  /*168d0*/  LDL.LU R214, [R1+0x131c] ;  /* 0x00131c0001d67983 */ /* 0x000f280000300800 */
[----:B------:R-:W4:Y:S01]  /*168e0*/  LDL.LU R208, [R1+0x1318] ;  /* 0x0013180001d07983 */ /* 0x000f220000300800 */
[----:B------:R-:W-:-:S03]  /*168f0*/  IMAD.MOV.U32 R96, RZ, RZ, R204 ;  /* 0x000000ffff607224 */ /* 0x000fc600078e00cc */
[----:B------:R-:W4:Y:S01]  /*16900*/  LDL.LU R209, [R1+0x1314] ;  /* 0x0013140001d17983 */ /* 0x000f220000300800 */
[----:B------:R-:W-:-:S03]  /*16910*/  IMAD.MOV.U32 R97, RZ, RZ, R205 ;  /* 0x000000ffff617224 */ /* 0x000fc600078e00cd */
[----:B------:R-:W4:Y:S01]  /*16920*/  LDL.LU R210, [R1+0x1310] ;  /* 0x0013100001d27983 */ /* 0x000f220000300800 */
[----:B------:R-:W-:-:S03]  /*16930*/  IMAD.MOV.U32 R98, RZ, RZ, R206 ;  /* 0x000000ffff627224 */ /* 0x000fc600078e00ce */
[----:B------:R-:W4:Y:S01]  /*16940*/  LDL.LU R204, [R1+0x130c] ;  /* 0x00130c0001cc7983 */ /* 0x000f220000300800 */
[----:B------:R-:W-:-:S03]  /*16950*/  IMAD.MOV.U32 R99, RZ, RZ, R207 ;  /* 0x000000ffff637224 */ /* 0x000fc600078e00cf */
[----:B------:R-:W4:Y:S04]  /*16960*/  LDL.LU R205, [R1+0x1308] ;  /* 0x0013080001cd7983 */ /* 0x000f280000300800 */
[----:B------:R-:W4:Y:S04]  /*16970*/  LDL.LU R206, [R1+0x1304] ;  /* 0x0013040001ce7983 */ /* 0x000f280000300800 */
[----:B------:R-:W4:Y:S04]  /*16980*/  LDL.LU R207, [R1+0x1300] ;  /* 0x0013000001cf7983 */ /* 0x000f280000300800 */
[----:B------:R-:W4:Y:S04]  /*16990*/  LDL.LU R128, [R1+0x1c0] ;  /* 0x0001c00001807983 */ /* 0x000f280000300800 */
[----:B------:R-:W4:Y:S04]  /*169a0*/  LDL.LU R129, [R1+0x1c4] ;  /* 0x0001c40001817983 */ /* 0x000f280000300800 */
[----:B------:R-:W4:Y:S04]  /*169b0*/  LDL.LU R130, [R1+0x1c8] ;  /* 0x0001c80001827983 */ /* 0x000f280000300800 */
[----:B------:R-:W4:Y:S01]  /*169c0*/  LDL.LU R131, [R1+0x1cc] ;  /* 0x0001cc0001837983 */ /* 0x000f220000300800 */
[----:B---3--:R-:W-:Y:S03]  /*169d0*/  HMMA.1688.F32.TF32 R136, R4, R30, R80 ;  /* 0x0000001e0488723c */ /* 0x008fe60000081050 */
        /* <DEDUP_REMOVED lines=9> */
[----:B------:R-:W3:Y:S04]  /*16a70*/  LDL.LU R89, [R1+0x3d4] ;  /* 0x0003d40001597983 */ /* 0x000ee80000300800 */
[----:B--2---:R-:W3:Y:S04]  /*16a80*/  LDL.LU R90, [R1+0x3d8] ;  /* 0x0003d800015a7983 */ /* 0x004ee80000300800 */
        /* <DEDUP_REMOVED lines=13> */
[----:B------:R-:W-:-:S03]  /*16b60*/  IMAD.MOV.U32 R100, RZ, RZ, R200 ;  /* 0x000000ffff647224 */ /* 0x000fc600078e00c8 */
[----:B------:R-:W2:Y:S01]  /*16b70*/  LDL.LU R248, [R1+0x4a0] ;  /* 0x0004a00001f87983 */ /* 0x000ea20000300800 */
[----:B------:R-:W-:-:S03]  /*16b80*/  IMAD.MOV.U32 R101, RZ, RZ, R201 ;  /* 0x000000ffff657224 */ /* 0x000fc600078e00c9 */
[----:B------:R-:W2:Y:S01]  /*16b90*/  LDL.LU R249, [R1+0x4a4] ;  /* 0x0004a40001f97983 */ /* 0x000ea20000300800 */
[----:B------:R-:W-:-:S03]  /*16ba0*/  IMAD.MOV.U32 R102, RZ, RZ, R202 ;  /* 0x000000ffff667224 */ /* 0x000fc600078e00ca */
[----:B------:R-:W2:Y:S01]  /*16bb0*/  LDL.LU R250, [R1+0x4a8] ;  /* 0x0004a80001fa7983 */ /* 0x000ea20000300800 */
[----:B------:R-:W-:-:S03]  /*16bc0*/  IMAD.MOV.U32 R103, RZ, RZ, R203 ;  /* 0x000000ffff677224 */ /* 0x000fc600078e00cb */
[----:B------:R-:W2:Y:S04]  /*16bd0*/  LDL.LU R251, [R1+0x4ac] ;  /* 0x0004ac0001fb7983 */ /* 0x000ea80000300800 */
[----:B------:R-:W2:Y:S04]  /*16be0*/  LDL.LU R200, [R1+0x12fc] ;  /* 0x0012fc0001c87983 */ /* 0x000ea80000300800 */
[----:B------:R-:W2:Y:S04]  /*16bf0*/  LDL.LU R201, [R1+0x12f8] ;  /* 0x0012f80001c97983 */ /* 0x000ea80000300800 */
[----:B------:R-:W2:Y:S04]  /*16c00*/  LDL.LU R202, [R1+0x12f4] ;  /* 0x0012f40001ca7983 */ /* 0x000ea80000300800 */
[----:B------:R-:W2:Y:S01]  /*16c10*/  LDL.LU R203, [R1+0x12f0] ;  /* 0x0012f00001cb7983 */ /* 0x000ea20000300800 */
[----:B------:R-:W-:Y:S07]  /*16c20*/  HMMA.1688.F32.TF32 R140, R4, R26, R84 ;  /* 0x0000001a048c723c */ /* 0x000fee0000081054 */
[----:B------:R-:W-:Y:S01]  /*16c30*/  IMAD.MOV.U32 R84, RZ, RZ, R211 ;  /* 0x000000ffff547224 */ /* 0x000fe200078e00d3 */
[----:B------:R-:W-:Y:S01]  /*16c40*/  MOV R85, R215 ;  /* 0x000000d700557202 */ /* 0x000fe20000000f00 */
[----:B------:R-:W3:Y:S04]  /*16c50*/  LDL.LU R211, [R1+0x12ec] ;  /* 0x0012ec0001d37983 */ /* 0x000ee80000300800 */
[----:B------:R-:W3:Y:S01]  /*16c60*/  LDL.LU R215, [R1+0x12e8] ;  /* 0x0012e80001d77983 */ /* 0x000ee20000300800 */
[----:B------:R-:W-:-:S02]  /*16c70*/  IMAD.MOV.U32 R86, RZ, RZ, R218 ;  /* 0x000000ffff567224 */ /* 0x000fc400078e00da */
[----:B------:R-:W-:Y:S01]  /*16c80*/  IMAD.MOV.U32 R87, RZ, RZ, R219 ;  /* 0x000000ffff577224 */ /* 0x000fe200078e00db */
[----:B------:R-:W3:Y:S04]  /*16c90*/  LDL.LU R218, [R1+0x12e4] ;  /* 0x0012e40001da7983 */ /* 0x000ee80000300800 */
[----:B------:R-:W3:Y:S01]  /*16ca0*/  LDL.LU R219, [R1+0x12e0] ;  /* 0x0012e00001db7983 */ /* 0x000ee20000300800 */
[----:B------:R-:W-:Y:S03]  /*16cb0*/  HMMA.1688.F32.TF32 R92, R8, R38, R92 ;  /* 0x00000026085c723c */ /* 0x000fe6000008105c */
[----:B------:R-:W-:Y:S04]  /*16cc0*/  LDS R8, [R3+0x4500] ;  /* 0x0045000003087984 */ /* 0x000fe80000000800 */
[----:B------:R-:W-:Y:S04]  /*16cd0*/  LDS R10, [R3+0x6500] ;  /* 0x00650000030a7984 */ /* 0x000fe80000000800 */
[----:B------:R-:W-:Y:S04]  /*16ce0*/  LDS R9, [R240+0x4500] ;  /* 0x00450000f0097984 */ /* 0x000fe80000000800 */
[----:B------:R-:W1:Y:S02]  /*16cf0*/  LDS R11, [R240+0x6500] ;  /* 0x00650000f00b7984 */ /* 0x000e640000000800 */
[C---:B-1----:R-:W-:Y:S08]  /*16d00*/  HMMA.1688.F32.TF32 R100, R8.reuse, R42, R100 ;  /* 0x0000002a0864723c */ /* 0x042ff00000081064 */
[-C--:B------:R-:W-:Y:S08]  /*16d10*/  HMMA.1688.F32.TF32 R96, R8, R46.reuse, R96 ;  /* 0x0000002e0860723c */ /* 0x080ff00000081060 */
[----:B----4-:R-:W-:Y:S08]  /*16d20*/  HMMA.1688.F32.TF32 R112, R4, R46, R204 ;  /* 0x0000002e0470723c */ /* 0x010ff000000810cc */
[----:B------:R-:W-:Y:S08]  /*16d30*/  HMMA.1688.F32.TF32 R84, R8, R54, R84 ;  /* 0x000000360854723c */ /* 0x000ff00000081054 */
[C---:B--2---:R-:W-:Y:S08]  /*16d40*/  HMMA.1688.F32.TF32 R104, R4.reuse, R42, R200 ;  /* 0x0000002a0468723c */ /* 0x044ff000000810c8 */
[C---:B---3--:R-:W-:Y:S11]  /*16d50*/  HMMA.1688.F32.TF32 R108, R4.reuse, R50, R208 ;  /* 0x00000032046c723c */ /* 0x048ff600000810d0 */
        /* <DEDUP_REMOVED lines=8> */
[C---:B-1----:R-:W-:Y:S03]  /*16de0*/  HMMA.1688.F32.TF32 R112, R4.reuse, R58, R216 ;  /* 0x0000003a0470723c */ /* 0x042fe600000810d8 */
[----:B------:R-:W-:Y:S04]  /*16df0*/  LDS R212, [R3+0x4700] ;  /* 0x0047000003d47984 */ /* 0x000fe80000000800 */
[----:B------:R-:W-:Y:S01]  /*16e00*/  LDS R214, [R3+0x6700] ;  /* 0x0067000003d67984 */ /* 0x000fe20000000800 */
[----:B--2---:R-:W-:Y:S03]  /*16e10*/  HMMA.1688.F32.TF32 R108, R4, R62, R220 ;  /* 0x0000003e046c723c */ /* 0x004fe600000810dc */
[----:B------:R-:W-:Y:S04]  /*16e20*/  STL.64 [R1+0xe0], R104 ;  /* 0x0000e06801007387 */ /* 0x000fe80000100a00 */
[----:B------:R1:W-:Y:S01]  /*16e30*/  STL.64 [R1+0xe8], R106 ;  /* 0x0000e86a01007387 */ /* 0x0003e20000100a00 */
[----:B------:R-:W-:Y:S03]  /*16e40*/  HMMA.1688.F32.TF32 R160, R8, R34, R88 ;  /* 0x0000002208a0723c */ /* 0x000fe60000081058 */
[----:B------:R-:W-:Y:S04]  /*16e50*/  LDS R213, [R240+0x4700] ;  /* 0x00470000f0d57984 */ /* 0x000fe80000000800 */
[----:B------:R-:W-:Y:S01]  /*16e60*/  LDS R215, [R240+0x6700] ;  /* 0x00670000f0d77984 */ /* 0x000fe20000000800 */
[C---:B-1----:R-:W-:Y:S03]  /*16e70*/  HMMA.1688.F32.TF32 R104, R4.reuse, R66, R224 ;  /* 0x000000420468723c */ /* 0x042fe600000810e0 */
[----:B------:R-:W-:Y:S04]  /*16e80*/  STL.64 [R1+0xd0], R112 ;  /* 0x0000d07001007387 */ /* 0x000fe80000100a00 */
[----:B------:R1:W-:Y:S04]  /*16e90*/  STL.64 [R1+0xd8], R114 ;  /* 0x0000d87201007387 */ /* 0x0003e80000100a00 */
[----:B------:R-:W-:Y:S04]  /*16ea0*/  STL.64 [R1+0xc0], R108 ;  /* 0x0000c06c01007387 */ /* 0x000fe80000100a00 */
[----:B------:R2:W-:Y:S01]  /*16eb0*/  STL.64 [R1+0xc8], R110 ;  /* 0x0000c86e01007387 */ /* 0x0005e20000100a00 */
[C---:B-1----:R-:W-:Y:S07]  /*16ec0*/  HMMA.1688.F32.TF32 R112, R4.reuse, R70, R228 ;  /* 0x000000460470723c */ /* 0x042fee00000810e4 */
[----:B------:R-:W-:Y:S01]  /*16ed0*/  STL.64 [R1+0xb0], R104 ;  /* 0x0000b06801007387 */ /* 0x000fe20000100a00 */
[C---:B--2---:R-:W-:Y:S03]  /*16ee0*/  HMMA.1688.F32.TF32 R108, R4.reuse, R74, R232 ;  /* 0x0000004a046c723c */ /* 0x044fe600000810e8 */
[----:B------:R1:W-:Y:S05]  /*16ef0*/  STL.64 [R1+0xb8], R106 ;  /* 0x0000b86a01007387 */ /* 0x0003ea0000100a00 */
[----:B-1----:R-:W-:Y:S08]  /*16f00*/  HMMA.1688.F32.TF32 R104, R4, R78, R236 ;  /* 0x0000004e0468723c */ /* 0x002ff000000810ec */
[C---:B------:R-:W-:Y:S01]  /*16f10*/  HMMA.1688.F32.TF32 R88, R8.reuse, R50, R116 ;  /* 0x000000320858723c */ /* 0x040fe20000081074 */
[----:B------:R-:W-:Y:S04]  /*16f20*/  STL.64 [R1+0xa0], R112 ;  /* 0x0000a07001007387 */ /* 0x000fe80000100a00 */
[----:B------:R-:W-:Y:S04]  /*16f30*/  STL.64 [R1+0xa8], R114 ;  /* 0x0000a87201007387 */ /* 0x000fe80000100a00 */
[----:B------:R-:W-:Y:S01]  /*16f40*/  STL.64 [R1+0x90], R108 ;  /* 0x0000906c01007387 */ /* 0x000fe20000100a00 */
[C---:B------:R-:W-:Y:S03]  /*16f50*/  HMMA.1688.F32.TF32 R204, R8.reuse, R22, R144 ;  /* 0x0000001608cc723c */ /* 0x040fe60000081090 */
[----:B------:R-:W-:Y:S04]  /*16f60*/  STL.64 [R1+0x98], R110 ;  /* 0x0000986e01007387 */ /* 0x000fe80000100a00 */
[----:B------:R-:W-:Y:S01]  /*16f70*/  STL.64 [R1+0x610], R104 ;  /* 0x0006106801007387 */ /* 0x000fe20000100a00 */
[C---:B------:R-:W-:Y:S03]  /*16f80*/  HMMA.1688.F32.TF32 R144, R8.reuse, R38, R80 ;  /* 0x000000260890723c */ /* 0x040fe60000081050 */
[----:B------:R-:W-:Y:S04]  /*16f90*/  STL.64 [R1+0x618], R106 ;  /* 0x0006186a01007387 */ /* 0x000fe80000100a00 */
[----:B------:R-:W2:Y:S04]  /*16fa0*/  LDL R83, [R1+0x930] ;  /* 0x0009300001537983 */ /* 0x000ea80000100800 */
[----:B------:R1:W-:Y:S04]  /*16fb0*/  STL.64 [R1+0x5e0], R100 ;  /* 0x0005e06401007387 */ /* 0x0003e80000100a00 */
[----:B------:R3:W-:Y:S04]  /*16fc0*/  STL.64 [R1+0x5e8], R102 ;  /* 0x0005e86601007387 */ /* 0x0007e80000100a00 */
[----:B------:R-:W-:Y:S04]  /*16fd0*/  STL.64 [R1+0x5d0], R96 ;  /* 0x0005d06001007387 */ /* 0x000fe80000100a00 */
[----:B------:R-:W-:Y:S04]  /*16fe0*/  STL.64 [R1+0x5d8], R98 ;  /* 0x0005d86201007387 */ /* 0x000fe80000100a00 */
[----:B------:R-:W4:Y:S04]  /*16ff0*/  LDL.LU R116, [R1+0x5f0] ;  /* 0x0005f00001747983 */ /* 0x000f280000300800 */
[----:B------:R1:W-:Y:S04]  /*17000*/  STL.64 [R1+0x5c0], R88 ;  /* 0x0005c05801007387 */ /* 0x0003e80000100a00 */
[----:B------:R1:W-:Y:S04]  /*17010*/  STL.64 [R1+0x5c8], R90 ;  /* 0x0005c85a01007387 */ /* 0x0003e80000100a00 */
[----:B------:R1:W-:Y:S04]  /*17020*/  STL.64 [R1+0x5b0], R84 ;  /* 0x0005b05401007387 */ /* 0x0003e80000100a00 */
[----:B------:R1:W-:Y:S04]  /*17030*/  STL.64 [R1+0x5b8], R86 ;  /* 0x0005b85601007387 */ /* 0x0003e80000100a00 */
[----:B------:R-:W4:Y:S04]  /*17040*/  LDL.LU R117, [R1+0x5f4] ;  /* 0x0005f40001757983 */ /* 0x000f280000300800 */
[----:B------:R-:W4:Y:S04]  /*17050*/  LDL.LU R118, [R1+0x5f8] ;  /* 0x0005f80001767983 */ /* 0x000f280000300800 */
[----:B------:R-:W4:Y:S01]  /*17060*/  LDL.LU R119, [R1+0x5fc] ;  /* 0x0005fc0001777983 */ /* 0x000f220000300800 */
[C---:B------:R-:W-:Y:S03]  /*17070*/  HMMA.1688.F32.TF32 R168, R8.reuse, R30, R244 ;  /* 0x0000001e08a8723c */ /* 0x040fe600000810f4 */
[----:B-1----:R-:W2:Y:S04]  /*17080*/  LDL.LU R100, [R1+0x640] ;  /* 0x0006400001647983 */ /* 0x002ea80000300800 */
[----:B------:R-:W2:Y:S04]  /*17090*/  LDL.LU R101, [R1+0x644] ;  /* 0x0006440001657983 */ /* 0x000ea80000300800 */
[----:B---3--:R-:W2:Y:S04]  /*170a0*/  LDL.LU R102, [R1+0x648] ;  /* 0x0006480001667983 */ /* 0x008ea80000300800 */
[----:B------:R-:W2:Y:S01]  /*170b0*/  LDL.LU R103, [R1+0x64c] ;  /* 0x00064c0001677983 */ /* 0x000ea20000300800 */
[C---:B------:R-:W-:Y:S03]  /*170c0*/  HMMA.1688.F32.TF32 R180, R8.reuse, R26, R248 ;  /* 0x0000001a08b4723c */ /* 0x040fe600000810f8 */
        /* <DEDUP_REMOVED lines=24> */
[----:B------:R-:W-:Y:S03]  /*17250*/  HMMA.1688.F32.TF32 R200, R8, R18, R148 ;  /* 0x0000001208c8723c */ /* 0x000fe60000081094 */
[----:B------:R-:W2:Y:S04]  /*17260*/  LDL.LU R188, [R1+0x300] ;  /* 0x0003000001bc7983 */ /* 0x000ea80000300800 */
[----:B------:R-:W2:Y:S04]  /*17270*/  LDL.LU R189, [R1+0x304] ;  /* 0x0003040001bd7983 */ /* 0x000ea80000300800 */
[----:B------:R-:W2:Y:S04]  /*17280*/  LDL.LU R190, [R1+0x308] ;  /* 0x0003080001be7983 */ /* 0x000ea80000300800 */
[----:B------:R-:W2:Y:S04]  /*17290*/  LDL.LU R191, [R1+0x30c] ;  /* 0x00030c0001bf7983 */ /* 0x000ea80000300800 */
[----:B------:R-:W2:Y:S04]  /*172a0*/  LDL.LU R148, [R1+0x3c0] ;  /* 0x0003c00001947983 */ /* 0x000ea80000300800 */
[----:B------:R-:W3:Y:S04]  /*172b0*/  LDL.LU R149, [R1+0x3c4] ;  /* 0x0003c40001957983 */ /* 0x000ee80000300800 */
[----:B------:R-:W3:Y:S04]  /*172c0*/  LDL.LU R150, [R1+0x3c8] ;  /* 0x0003c80001967983 */ /* 0x000ee80000300800 */
[----:B------:R-:W3:Y:S04]  /*172d0*/  LDL.LU R151, [R1+0x3cc] ;  /* 0x0003cc0001977983 */ /* 0x000ee80000300800 */
        /* <DEDUP_REMOVED lines=56> */
[C---:B------:R-:W-:Y:S03]  /*17660*/  HMMA.1688.F32.TF32 R132, R4.reuse, R34, R132 ;  /* 0x000000220484723c */ /* 0x040fe60000081084 */
[----:B------:R-:W4:Y:S04]  /*17670*/  LDL.LU R96, [R1+0x600] ;  /* 0x0006000001607983 */ /* 0x000f280000300800 */
[----:B------:R-:W4:Y:S01]  /*17680*/  LDL.LU R97, [R1+0x604] ;  /* 0x0006040001617983 */ /* 0x000f220000300800 */
[----:B------:R-:W-:Y:S03]  /*17690*/  HMMA.1688.F32.TF32 R128, R4, R38, R128 ;  /* 0x000000260480723c */ /* 0x000fe60000081080 */
[----:B------:R-:W-:Y:S04]  /*176a0*/  LDS R4, [R3+0x4600] ;  /* 0x0046000003047984 */ /* 0x000fe80000000800 */
[----:B------:R-:W-:Y:S04]  /*176b0*/  LDS R6, [R3+0x6600] ;  /* 0x0066000003067984 */ /* 0x000fe80000000800 */
[----:B------:R-:W-:Y:S04]  /*176c0*/  LDS R5, [R240+0x4600] ;  /* 0x00460000f0057984 */ /* 0x000fe80000000800 */
[----:B------:R-:W2:Y:S04]  /*176d0*/  LDS R7, [R240+0x6600] ;  /* 0x00660000f0077984 */ /* 0x000ea80000000800 */
[----:B------:R-:W4:Y:S04]  /*176e0*/  LDL.LU R98, [R1+0x608] ;  /* 0x0006080001627983 */ /* 0x000f280000300800 */
[----:B------:R-:W4:Y:S04]  /*176f0*/  LDL.LU R99, [R1+0x60c] ;  /* 0x00060c0001637983 */ /* 0x000f280000300800 */
[----:B------:R-:W4:Y:S04]  /*17700*/  LDL.LU R84, [R1+0x570] ;  /* 0x0005700001547983 */ /* 0x000f280000300800 */
[----:B------:R-:W4:Y:S04]  /*17710*/  LDL.LU R85, [R1+0x574] ;  /* 0x0005740001557983 */ /* 0x000f280000300800 */
[----:B------:R-:W4:Y:S04]  /*17720*/  LDL.LU R86, [R1+0x578] ;  /* 0x0005780001567983 */ /* 0x000f280000300800 */
[----:B------:R-:W4:Y:S04]  /*17730*/  LDL.LU R87, [R1+0x57c] ;  /* 0x00057c0001577983 */ /* 0x000f280000300800 */
[----:B------:R-:W-:Y:S04]  /*17740*/  LDS R80, [R3+0x8400] ;  /* 0x0084000003507984 */ /* 0x000fe80000000800 */
[----:B------:R-:W-:Y:S01]  /*17750*/  LDS R81, [R240+0x8400] ;  /* 0x00840000f0517984 */ /* 0x000fe20000000800 */
[C---:B--2---:R-:W-:Y:S08]  /*17760*/  HMMA.1688.F32.TF32 R176, R4.reuse, R46, R176 ;  /* 0x0000002e04b0723c */ /* 0x044ff000000810b0 */
[C---:B------:R-:W-:Y:S08]  /*17770*/  HMMA.1688.F32.TF32 R104, R4.reuse, R58, R104 ;  /* 0x0000003a0468723c */ /* 0x040ff00000081068 */
[C---:B---3--:R-:W-:Y:S08]  /*17780*/  HMMA.1688.F32.TF32 R148, R4.reuse, R38, R148 ;  /* 0x000000260494723c */ /* 0x048ff00000081094 */
[----:B----4-:R-:W-:Y:S08]  /*17790*/  HMMA.1688.F32.TF32 R172, R4, R30, R172 ;  /* 0x0000001e04ac723c */ /* 0x010ff000000810ac */
[C---:B------:R-:W-:Y:S08]  /*177a0*/  HMMA.1688.F32.TF32 R236, R8.reuse, R58, R232 ;  /* 0x0000003a08ec723c */ /* 0x040ff000000810e8 */
[C---:B------:R-:W-:Y:S08]  /*177b0*/  HMMA.1688.F32.TF32 R232, R8.reuse, R62, R228 ;  /* 0x0000003e08e8723c */ /* 0x040ff000000810e4 */
[C---:B------:R-:W-:Y:S08]  /*177c0*/  HMMA.1688.F32.TF32 R228, R8.reuse, R66, R224 ;  /* 0x0000004208e4723c */ /* 0x040ff000000810e0 */
[C---:B------:R-:W-:Y:S08]  /*177d0*/  HMMA.1688.F32.TF32 R224, R8.reuse, R70, R220 ;  /* 0x0000004608e0723c */ /* 0x040ff000000810dc */
[C---:B------:R-:W-:Y:S08]  /*177e0*/  HMMA.1688.F32.TF32 R220, R8.reuse, R74, R216 ;  /* 0x0000004a08dc723c */ /* 0x040ff000000810d8 */
[----:B------:R-:W-:Y:S01]  /*177f0*/  HMMA.1688.F32.TF32 R8, R8, R78, R208 ;  /* 0x0000004e0808723c */ /* 0x000fe200000810d0 */
[----:B------:R-:W-:Y:S04]  /*17800*/  STL.64 [R1+0x5a0], R236 ;  /* 0x0005a0ec01007387 */ /* 0x000fe80000100a00 */
        /* <DEDUP_REMOVED lines=10> */
[----:B------:R1:W-:Y:S02]  /*178b0*/  STL.64 [R1+0x188], R10 ;  /* 0x0001880a01007387 */ /* 0x0003e40000100a00 */
[C---:B-1----:R-:W-:Y:S08]  /*178c0*/  HMMA.1688.F32.TF32 R8, R4.reuse, R42, R188 ;  /* 0x0000002a0408723c */ /* 0x042ff000000810bc */
[C---:B------:R-:W-:Y:S11]  /*178d0*/  HMMA.1688.F32.TF32 R112, R4.reuse, R50, R112 ;  /* 0x000000320470723c */ /* 0x040ff60000081070 */
[----:B------:R-:W-:Y:S04]  /*178e0*/  @!UPT UIADD3 URZ, URZ, URZ, URZ ;  /* 0x0000003f3f3ff290 */ /* 0x000fe8000fffe03f */
[----:B------:R-:W-:Y:S04]  /*178f0*/  STL.64 [R1+0x300], R8 ;  /* 0x0003000801007387 */ /* 0x000fe80000100a00 */
[----:B------:R1:W-:Y:S02]  /*17900*/  STL.64 [R1+0x308], R10 ;  /* 0x0003080a01007387 */ /* 0x0003e40000100a00 */
[C---:B-1----:R-:W-:Y:S02]  /*17910*/  HMMA.1688.F32.TF32 R8, R4.reuse, R54, R108 ;  /* 0x000000360408723c */ /* 0x042fe4000008106c */
[----:B------:R-:W-:Y:S04]  /*17920*/  STL.64 [R1+0x2f0], R176 ;  /* 0x0002f0b001007387 */ /* 0x000fe80000100a00 */
[----:B------:R-:W-:Y:S04]  /*17930*/  STL.64 [R1+0x2f8], R178 ;  /* 0x0002f8b201007387 */ /* 0x000fe80000100a00 */
[----:B------:R-:W-:Y:S01]  /*17940*/  STL.64 [R1+0x550], R112 ;  /* 0x0005507001007387 */ /* 0x000fe20000100a00 */
[C---:B------:R-:W-:Y:S03]  /*17950*/  HMMA.1688.F32.TF32 R108, R4.reuse, R62, R124 ;  /* 0x0000003e046c723c */ /* 0x040fe6000008107c */
[----:B------:R-:W-:Y:S09]  /*17960*/  STL.64 [R1+0x558], R114 ;  /* 0x0005587201007387 */ /* 0x000ff20000100a00 */
[----:B------:R-:W-:Y:S04]  /*17970*/  STL.64 [R1+0x540], R8 ;  /* 0x0005400801007387 */ /* 0x000fe80000100a00 */
[----:B------:R1:W-:Y:S02]  /*17980*/  STL.64 [R1+0x548], R10 ;  /* 0x0005480a01007387 */ /* 0x0003e40000100a00 */
[C---:B-1----:R-:W-:Y:S02]  /*17990*/  HMMA.1688.F32.TF32 R8, R4.reuse, R66, R120 ;  /* 0x000000420408723c */ /* 0x042fe40000081078 */
[----:B------:R-:W-:Y:S04]  /*179a0*/  STL.64 [R1+0x530], R104 ;  /* 0x0005306801007387 */ /* 0x000fe80000100a00 */
[----:B------:R1:W-:Y:S04]  /*179b0*/  STL.64 [R1+0x538], R106 ;  /* 0x0005386a01007387 */ /* 0x0003e80000100a00 */
[----:B------:R-:W-:Y:S04]  /*179c0*/  STL.64 [R1+0x520], R108 ;  /* 0x0005206c01007387 */ /* 0x000fe80000100a00 */
[----:B------:R-:W-:Y:S01]  /*179d0*/  STL.64 [R1+0x528], R110 ;  /* 0x0005286e01007387 */ /* 0x000fe20000100a00 */
[C---:B------:R-:W-:Y:S08]  /*179e0*/  HMMA.1688.F32.TF32 R216, R4.reuse, R18, R196 ;  /* 0x0000001204d8723c */ /* 0x040ff000000810c4 */
[C---:B-1----:R-:W-:Y:S01]  /*179f0*/  HMMA.1688.F32.TF32 R104, R4.reuse, R70, R248 ;  /* 0x000000460468723c */ /* 0x042fe200000810f8 */
[----:B------:R-:W-:Y:S04]  /*17a00*/  STL.64 [R1+0x2a0], R8 ;  /* 0x0002a00801007387 */ /* 0x000fe80000100a00 */
[----:B------:R1:W-:Y:S03]  /*17a10*/  STL.64 [R1+0x2a8], R10 ;  /* 0x0002a80a01007387 */ /* 0x0003e60000100a00 */
[C---:B------:R-:W-:Y:S08]  /*17a20*/  HMMA.1688.F32.TF32 R208, R4.reuse, R22, R192 ;  /* 0x0000001604d0723c */ /* 0x040ff000000810c0 */
[C---:B------:R-:W-:Y:S08]  /*17a30*/  HMMA.1688.F32.TF32 R184, R4.reuse, R26, R184 ;  /* 0x0000001a04b8723c */ /* 0x040ff000000810b8 */
[C---:B-1----:R-:W-:Y:S08]  /*17a40*/  HMMA.1688.F32.TF32 R8, R4.reuse, R74, R244 ;  /* 0x0000004a0408723c */ /* 0x042ff000000810f4 */
[C---:B------:R-:W-:Y:S08]  /*17a50*/  HMMA.1688.F32.TF32 R164, R4.reuse, R34, R164 ;  /* 0x0000002204a4723c */ /* 0x040ff000000810a4 */
[----:B------:R-:W-:Y:S01]  /*17a60*/  HMMA.1688.F32.TF32 R4, R4, R78, R88 ;  /* 0x0000004e0404723c */ /* 0x000fe20000081058 */
[----:B------:R-:W-:Y:S04]  /*17a70*/  STL.64 [R1+0x510], R104 ;  /* 0x0005106801007387 */ /* 0x000fe80000100a00 */
[----:B------:R-:W-:Y:S01]  /*17a80*/  STL.64 [R1+0x518], R106 ;  /* 0x0005186a01007387 */ /* 0x000fe20000100a00 */
[----:B------:R-:W-:-:S03]  /*17a90*/  IMAD.MOV.U32 R236, RZ, RZ, R17 ;  /* 0x000000ffffec7224 */ /* 0x000fc600078e0011 */
[----:B------:R1:W-:Y:S01]  /*17aa0*/  STL.64 [R1+0x500], R8 ;  /* 0x0005000801007387 */ /* 0x0003e20000100a00 */
[----:B------:R-:W-:-:S03]  /*17ab0*/  IMAD.MOV.U32 R237, RZ, RZ, R21 ;  /* 0x000000ffffed7224 */ /* 0x000fc600078e0015 */
[----:B------:R-:W-:Y:S01]  /*17ac0*/  STL.64 [R1+0x508], R10 ;  /* 0x0005080a01007387 */ /* 0x000fe20000100a00 */
[----:B------:R-:W-:Y:S02]  /*17ad0*/  IMAD.MOV.U32 R238, RZ, RZ, R25 ;  /* 0x000000ffffee7224 */ /* 0x000fe400078e0019 */
[----:B------:R-:W-:-:S07]  /*17ae0*/  IMAD.MOV.U32 R239, RZ, RZ, R24 ;  /* 0x000000ffffef7224 */ /* 0x000fce00078e0018 */
[----:B------:R-:W-:Y:S04]  /*17af0*/  STL.64 [R1+0x270], R4 ;  /* 0x0002700401007387 */ /* 0x000fe80000100a00 */
[----:B------:R-:W-:Y:S04]  /*17b00*/  STL.64 [R1+0x278], R6 ;  /* 0x0002780601007387 */ /* 0x000fe80000100a00 */
[----:B------:R-:W2:Y:S04]  /*17b10*/  LDL.LU R17, [R1+0x12dc] ;  /* 0x0012dc0001117983 */ /* 0x000ea80000300800 */
[----:B------:R-:W3:Y:S04]  /*17b20*/  LDL.LU R21, [R1+0x12d8] ;  /* 0x0012d80001157983 */ /* 0x000ee80000300800 */
[----:B------:R-:W4:Y:S04]  /*17b30*/  LDL.LU R25, [R1+0x12d4] ;  /* 0x0012d40001197983 */ /* 0x000f280000300800 */
[----:B------:R-:W4:Y:S01]  /*17b40*/  LDL.LU R24, [R1+0x12d0] ;  /* 0x0012d00001187983 */ /* 0x000f220000300800 */
[----:B------:R-:W-:Y:S03]  /*17b50*/  HMMA.1688.F32.TF32 R224, R212, R22, R96 ;  /* 0x00000016d4e0723c */ /* 0x000fe60000081060 */
[----:B------:R-:W1:Y:S04]  /*17b60*/  S2R R82, SR_TID.X ;  /* 0x0000000000527919 */ /* 0x000e680000002100 */
[----:B------:R-:W-:Y:S01]  /*17b70*/  IMAD.MOV.U32 R96, RZ, RZ, R28 ;  /* 0x000000ffff607224 */ /* 0x000fe200078e001c */
[----:B------:R-:W-:Y:S01]  /*17b80*/  MOV R97, R29 ;  /* 0x0000001d00617202 */ /* 0x000fe20000000f00 */
[----:B------:R-:W4:Y:S01]  /*17b90*/  LDL.LU R28, [R1+0x12cc] ;  /* 0x0012cc00011c7983 */ /* 0x000f220000300800 */
[----:B------:R-:W-:-:S02]  /*17ba0*/  IMAD.MOV.U32 R98, RZ, RZ, R20 ;  /* 0x000000ffff627224 */ /* 0x000fc400078e0014 */
[----:B------:R-:W-:Y:S01]  /*17bb0*/  IMAD.MOV.U32 R99, RZ, RZ, R16 ;  /* 0x000000ffff637224 */ /* 0x000fe200078e0010 */
[----:B------:R-:W4:Y:S04]  /*17bc0*/  LDL.LU R29, [R1+0x12c8] ;  /* 0x0012c800011d7983 */ /* 0x000f280000300800 */
[----:B------:R-:W4:Y:S04]  /*17bd0*/  LDL.LU R20, [R1+0x12c4] ;  /* 0x0012c40001147983 */ /* 0x000f280000300800 */
[----:B------:R-:W4:Y:S01]  /*17be0*/  LDL.LU R16, [R1+0x12c0] ;  /* 0x0012c00001107983 */ /* 0x000f220000300800 */
[----:B------:R-:W-:Y:S03]  /*17bf0*/  HMMA.1688.F32.TF32 R196, R212, R26, R116 ;  /* 0x0000001ad4c4723c */ /* 0x000fe60000081074 */
[----:B------:R-:W-:Y:S01]  /*17c00*/  LDS R116, [R3+0x8000] ;  /* 0x0080000003747984 */ /* 0x000fe20000000800 */
[----:B--2---:R-:W-:-:S04]  /*17c10*/  MOV R91, R17 ;  /* 0x00000011005b7202 */ /* 0x004fc80000000f00 */
[----:B------:R-:W-:Y:S01]  /*17c20*/  HMMA.1688.F32.TF32 R220, R212, R18, R100 ;  /* 0x00000012d4dc723c */ /* 0x000fe20000081064 */
[----:B---3--:R-:W-:Y:S02]  /*17c30*/  IMAD.MOV.U32 R90, RZ, RZ, R21 ;  /* 0x000000ffff5a7224 */ /* 0x008fe400078e0015 */
[----:B----4-:R-:W-:Y:S02]  /*17c40*/  IMAD.MOV.U32 R89, RZ, RZ, R25 ;  /* 0x000000ffff597224 */ /* 0x010fe400078e0019 */
[----:B------:R-:W-:Y:S01]  /*17c50*/  IMAD.MOV.U32 R88, RZ, RZ, R24 ;  /* 0x000000ffff587224 */ /* 0x000fe200078e0018 */
[----:B-1----:R-:W-:Y:S01]  /*17c60*/  LOP3.LUT R8, R82, 0x7, RZ, 0xc0, !PT ;  /* 0x0000000752087812 */ /* 0x002fe200078ec0ff */
[----:B------:R-:W2:Y:S04]  /*17c70*/  LDL.LU R24, [R1+0x12bc] ;  /* 0x0012bc0001187983 */ /* 0x000ea80000300800 */
[----:B------:R-:W3:Y:S04]  /*17c80*/  LDL.LU R25, [R1+0x12b8] ;  /* 0x0012b80001197983 */ /* 0x000ee80000300800 */
[----:B------:R-:W4:Y:S04]  /*17c90*/  LDL.LU R21, [R1+0x12b4] ;  /* 0x0012b40001157983 */ /* 0x000f280000300800 */
[----:B------:R-:W4:Y:S01]  /*17ca0*/  LDL.LU R17, [R1+0x12b0] ;  /* 0x0012b00001117983 */ /* 0x000f220000300800 */
[----:B------:R-:W-:-:S02]  /*17cb0*/  IMAD.MOV.U32 R246, RZ, RZ, R29 ;  /* 0x000000fffff67224 */ /* 0x000fc400078e001d */
[----:B------:R-:W-:Y:S01]  /*17cc0*/  IMAD.MOV.U32 R245, RZ, RZ, R20 ;  /* 0x000000fffff57224 */ /* 0x000fe200078e0014 */
[----:B------:R-:W-:Y:S01]  /*17cd0*/  LDS R118, [R3+0xa000] ;  /* 0x00a0000003767984 */ /* 0x000fe20000000800 */
[----:B------:R-:W-:-:S03]  /*17ce0*/  IMAD.MOV.U32 R244, RZ, RZ, R16 ;  /* 0x000000fffff47224 */ /* 0x000fc600078e0010 */
[----:B------:R-:W-:Y:S01]  /*17cf0*/  LDS R117, [R240+0x8000] ;  /* 0x00800000f0757984 */ /* 0x000fe20000000800 */
[----:B------:R-:W-:-:S03]  /*17d00*/  IMAD.MOV.U32 R247, RZ, RZ, R28 ;  /* 0x000000fffff77224 */ /* 0x000fc600078e001c */
[----:B------:R-:W4:Y:S04]  /*17d10*/  LDL.LU R16, [R1+0x12ac] ;  /* 0x0012ac0001107983 */ /* 0x000f280000300800 */
[----:B------:R-:W4:Y:S04]  /*17d20*/  LDL.LU R20, [R1+0x12a8] ;  /* 0x0012a80001147983 */ /* 0x000f280000300800 */
[----:B------:R-:W4:Y:S04]  /*17d30*/  LDL.LU R29, [R1+0x12a4] ;  /* 0x0012a400011d7983 */ /* 0x000f280000300800 */
[----:B------:R-:W4:Y:S01]  /*17d40*/  LDL.LU R28, [R1+0x12a0] ;  /* 0x0012a000011c7983 */ /* 0x000f220000300800 */
[----:B------:R-:W-:-:S03]  /*17d50*/  IMAD.SHL.U32 R9, R82, 0x2, RZ ;  /* 0x0000000252097824 */ /* 0x000fc600078e00ff */
[----:B------:R-:W-:Y:S01]  /*17d60*/  LDS R119, [R240+0xa000] ;  /* 0x00a00000f0777984 */ /* 0x000fe20000000800 */
[----:B------:R-:W-:Y:S01]  /*17d70*/  HMMA.1688.F32.TF32 R192, R212, R30, R84 ;  /* 0x0000001ed4c0723c */ /* 0x000fe20000081054 */
[----:B------:R-:W-:Y:S02]  /*17d80*/  IMAD R8, R8, 0x90, RZ ;  /* 0x0000009008087824 */ /* 0x000fe400078e02ff */
[----:B------:R-:W-:Y:S01]  /*17d90*/  IMAD.MOV.U32 R100, RZ, RZ, R15 ;  /* 0x000000ffff647224 */ /* 0x000fe200078e000f */
[----:B------:R-:W-:Y:S04]  /*17da0*/  LDS R18, [R3+0xa100] ;  /* 0x00a1000003127984 */ /* 0x000fe80000000800 */
[----:B------:R-:W-:Y:S04]  /*17db0*/  LDS R19, [R240+0xa100] ;  /* 0x00a10000f0137984 */ /* 0x000fe80000000800 */
[----:B------:R-:W-:Y:S04]  /*17dc0*/  LDS R22, [R3+0xa200] ;  /* 0x00a2000003167984 */ /* 0x000fe80000000800 */
[----:B------:R-:W-:Y:S04]  /*17dd0*/  LDS R23, [R240+0xa200] ;  /* 0x00a20000f0177984 */ /* 0x000fe80000000800 */
[----:B------:R-:W-:Y:S04]  /*17de0*/  LDS R26, [R3+0xa600] ;  /* 0x00a60000031a7984 */ /* 0x000fe80000000800 */
[----:B------:R-:W-:Y:S01]  /*17df0*/  LDS R27, [R240+0xa600] ;  /* 0x00a60000f01b7984 */ /* 0x000fe20000000800 */
[----:B--2---:R-:W-:-:S02]  /*17e00*/  IMAD.MOV.U32 R251, RZ, RZ, R24 ;  /* 0x000000fffffb7224 */ /* 0x004fc400078e0018 */
[----:B---3--:R-:W-:Y:S02]  /*17e10*/  IMAD.MOV.U32 R250, RZ, RZ, R25 ;  /* 0x000000fffffa7224 */ /* 0x008fe400078e0019 */
[----:B----4-:R-:W-:Y:S02]  /*17e20*/  IMAD.MOV.U32 R248, RZ, RZ, R21 ;  /* 0x000000fffff87224 */ /* 0x010fe400078e0015 */
[----:B------:R-:W-:Y:S01]  /*17e30*/  IMAD.MOV.U32 R249, RZ, RZ, R17 ;  /* 0x000000fffff97224 */ /* 0x000fe200078e0011 */
[----:B------:R-:W2:Y:S04]  /*17e40*/  LDL.LU R21, [R1+0x129c] ;  /* 0x00129c0001157983 */ /* 0x000ea80000300800 */
[----:B------:R-:W3:Y:S04]  /*17e50*/  LDL.LU R17, [R1+0x1298] ;  /* 0x0012980001117983 */ /* 0x000ee80000300800 */
[----:B------:R-:W4:Y:S04]  /*17e60*/  LDL.LU R25, [R1+0x1294] ;  /* 0x0012940001197983 */ /* 0x000f280000300800 */
[----:B------:R-:W4:Y:S01]  /*17e70*/  LDL.LU R24, [R1+0x1290] ;  /* 0x0012900001187983 */ /* 0x000f220000300800 */
[----:B------:R-:W-:-:S02]  /*17e80*/  IMAD.MOV.U32 R123, RZ, RZ, R16 ;  /* 0x000000ffff7b7224 */ /* 0x000fc400078e0010 */
[----:B------:R-:W-:Y:S02]  /*17e90*/  IMAD.MOV.U32 R122, RZ, RZ, R20 ;  /* 0x000000ffff7a7224 */ /* 0x000fe400078e0014 */
[----:B------:R-:W-:Y:S01]  /*17ea0*/  IMAD.MOV.U32 R120, RZ, RZ, R29 ;  /* 0x000000ffff787224 */ /* 0x000fe200078e001d */
[----:B------:R-:W-:Y:S01]  /*17eb0*/  MOV R121, R28 ;  /* 0x0000001c00797202 */ /* 0x000fe20000000f00 */
[----:B------:R-:W4:Y:S04]  /*17ec0*/  LDL.LU R29, [R1+0x128c] ;  /* 0x00128c00011d7983 */ /* 0x000f280000300800 */
[----:B------:R-:W4:Y:S04]  /*17ed0*/  LDL.LU R28, [R1+0x1288] ;  /* 0x00128800011c7983 */ /* 0x000f280000300800 */
[----:B------:R-:W4:Y:S04]  /*17ee0*/  LDL.LU R20, [R1+0x1284] ;  /* 0x0012840001147983 */ /* 0x000f280000300800 */
[----:B------:R-:W4:Y:S01]  /*17ef0*/  LDL.LU R16, [R1+0x1280] ;  /* 0x0012800001107983 */ /* 0x000f220000300800 */
[----:B------:R-:W-:Y:S01]  /*17f00*/  LOP3.LUT R8, R8, 0x30, R9, 0x78, !PT ;  /* 0x0000003008087812 */ /* 0x000fe200078e7809 */
[----:B------:R-:W-:Y:S01]  /*17f10*/  HMMA.1688.F32.TF32 R244, R212, R70, R244 ;  /* 0x00000046d4f4723c */ /* 0x000fe200000810f4 */
[----:B------:R-:W-:Y:S01]  /*17f20*/  IMAD.MOV.U32 R101, RZ, RZ, R14 ;  /* 0x000000ffff657224 */ /* 0x000fe200078e000e */
[----:B------:R-:W-:Y:S01]  /*17f30*/  LDS R84, [R3+0x8300] ;  /* 0x0083000003547984 */ /* 0x000fe20000000800 */
[----:B------:R-:W-:-:S02]  /*17f40*/  IMAD.MOV.U32 R102, RZ, RZ, R13 ;  /* 0x000000ffff667224 */ /* 0x000fc400078e000d */
[----:B------:R-:W-:Y:S01]  /*17f50*/  IMAD.MOV.U32 R103, RZ, RZ, R12 ;  /* 0x000000ffff677224 */ /* 0x000fe200078e000c */
[----:B------:R-:W-:Y:S02]  /*17f60*/  LDS R86, [R3+0xa300] ;  /* 0x00a3000003567984 */ /* 0x000fe40000000800 */
[----:B------:R-:W-:Y:S02]  /*17f70*/  HMMA.1688.F32.TF32 R88, R212, R74, R88 ;  /* 0x0000004ad458723c */ /* 0x000fe40000081058 */
        /* <DEDUP_REMOVED lines=13> */
[----:B------:R-:W2:Y:S01]  /*18050*/  LDL.LU R21, [R1+0x1270] ;  /* 0x0012700001157983 */ /* 0x000ea20000300800 */
[----:B------:R-:W-:Y:S01]  /*18060*/  MOV R107, R29 ;  /* 0x0000001d006b7202 */ /* 0x000fe20000000f00 */
[----:B------:R-:W-:-:S02]  /*18070*/  IMAD.MOV.U32 R106, RZ, RZ, R28 ;  /* 0x000000ffff6a7224 */ /* 0x000fc400078e001c */
[----:B------:R-:W-:Y:S02]  /*18080*/  IMAD.MOV.U32 R104, RZ, RZ, R20 ;  /* 0x000000ffff687224 */ /* 0x000fe400078e0014 */
[----:B------:R-:W-:Y:S01]  /*18090*/  IMAD.MOV.U32 R105, RZ, RZ, R16 ;  /* 0x000000ffff697224 */ /* 0x000fe200078e0010 */
[----:B------:R-:W3:Y:S04]  /*180a0*/  LDL.LU R20, [R1+0x126c] ;  /* 0x00126c0001147983 */ /* 0x000ee80000300800 */
[----:B------:R-:W3:Y:S04]  /*180b0*/  LDL.LU R16, [R1+0x1268] ;  /* 0x0012680001107983 */ /* 0x000ee80000300800 */
[----:B------:R-:W3:Y:S04]  /*180c0*/  LDL.LU R28, [R1+0x1264] ;  /* 0x00126400011c7983 */ /* 0x000ee80000300800 */
[----:B------:R-:W3:Y:S01]  /*180d0*/  LDL.LU R29, [R1+0x1260] ;  /* 0x00126000011d7983 */ /* 0x000ee20000300800 */
[----:B------:R-:W-:Y:S01]  /*180e0*/  LOP3.LUT R8, R8, 0x40, RZ, 0x3c, !PT ;  /* 0x0000004008087812 */ /* 0x000fe200078e3cff */
[C---:B------:R-:W-:Y:S02]  /*180f0*/  HMMA.1688.F32.TF32 R120, R212.reuse, R62, R120 ;  /* 0x0000003ed478723c */ /* 0x040fe40000081078 */
[----:B------:R-:W-:Y:S04]  /*18100*/  LDS R12, [R3+0x8700] ;  /* 0x00870000030c7984 */ /* 0x000fe80000000800 */
[----:B------:R-:W-:Y:S02]  /*18110*/  LDS R14, [R3+0xa700] ;  /* 0x00a70000030e7984 */ /* 0x000fe40000000800 */
[----:B------:R-:W-:Y:S02]  /*18120*/  HMMA.1688.F32.TF32 R248, R212, R66, R248 ;  /* 0x00000042d4f8723c */ /* 0x000fe400000810f8 */
[----:B------:R-:W-:Y:S01]  /*18130*/  LDS R13, [R240+0x8700] ;  /* 0x00870000f00d7984 */ /* 0x000fe20000000800 */
[----:B----4-:R-:W-:-:S03]  /*18140*/  IMAD.MOV.U32 R108, RZ, RZ, R17 ;  /* 0x000000ffff6c7224 */ /* 0x010fc600078e0011 */
[----:B------:R-:W4:Y:S01]  /*18150*/  LDL.LU R17, [R1+0x125c] ;  /* 0x00125c0001117983 */ /* 0x000f220000300800 */
[----:B--2---:R-:W-:-:S03]  /*18160*/  IMAD.MOV.U32 R109, RZ, RZ, R21 ;  /* 0x000000ffff6d7224 */ /* 0x004fc600078e0015 */
[----:B------:R-:W2:Y:S01]  /*18170*/  LDL.LU R21, [R1+0x1258] ;  /* 0x0012580001157983 */ /* 0x000ea20000300800 */
[----:B---3--:R-:W-:Y:S02]  /*18180*/  IMAD.MOV.U32 R110, RZ, RZ, R24 ;  /* 0x000000ffff6e7224 */ /* 0x008fe400078e0018 */
[----:B------:R-:W-:Y:S01]  /*18190*/  IMAD.MOV.U32 R111, RZ, RZ, R25 ;  /* 0x000000ffff6f7224 */ /* 0x000fe200078e0019 */
[----:B------:R-:W3:Y:S04]  /*181a0*/  LDL.LU R24, [R1+0x1254] ;  /* 0x0012540001187983 */ /* 0x000ee80000300800 */
[----:B------:R-:W3:Y:S01]  /*181b0*/  LDL.LU R25, [R1+0x1250] ;  /* 0x0012500001197983 */ /* 0x000ee20000300800 */
[----:B------:R-:W-:Y:S02]  /*181c0*/  IMAD.MOV.U32 R115, RZ, RZ, R20 ;  /* 0x000000ffff737224 */ /* 0x000fe400078e0014 */
[----:B------:R-:W-:-:S02]  /*181d0*/  IMAD.MOV.U32 R114, RZ, RZ, R16 ;  /* 0x000000ffff727224 */ /* 0x000fc400078e0010 */
[----:B------:R-:W-:Y:S02]  /*181e0*/  IMAD.MOV.U32 R112, RZ, RZ, R28 ;  /* 0x000000ffff707224 */ /* 0x000fe400078e001c */
[----:B------:R-:W3:Y:S01]  /*181f0*/  LDL.LU R28, [R1+0x124c] ;  /* 0x00124c00011c7983 */ /* 0x000ee20000300800 */
[----:B------:R-:W-:-:S03]  /*18200*/  IMAD.MOV.U32 R113, RZ, RZ, R29 ;  /* 0x000000ffff717224 */ /* 0x000fc600078e001d */
[----:B------:R-:W3:Y:S04]  /*18210*/  LDL.LU R29, [R1+0x1248] ;  /* 0x00124800011d7983 */ /* 0x000ee80000300800 */
[----:B------:R-:W3:Y:S04]  /*18220*/  LDL.LU R16, [R1+0x1244] ;  /* 0x0012440001107983 */ /* 0x000ee80000300800 */
[----:B------:R-:W3:Y:S01]  /*18230*/  LDL.LU R20, [R1+0x1240] ;  /* 0x0012400001147983 */ /* 0x000ee20000300800 */
[----:B----4-:R-:W-:Y:S01]  /*18240*/  MOV R233, R17 ;  /* 0x0000001100e97202 */ /* 0x010fe20000000f00 */
[----:B--2---:R-:W-:-:S02]  /*18250*/  IMAD.MOV.U32 R232, RZ, RZ, R21 ;  /* 0x000000ffffe87224 */ /* 0x004fc400078e0015 */
[----:B------:R-:W2:Y:S04]  /*18260*/  LDL.LU R21, [R1+0x123c] ;  /* 0x00123c0001157983 */ /* 0x000ea80000300800 */
[----:B------:R-:W4:Y:S04]  /*18270*/  LDL.LU R17, [R1+0x1238] ;  /* 0x0012380001117983 */ /* 0x000f280000300800 */
[----:B------:R-:W2:Y:S04]  /*18280*/  LDL.LU R234, [R1+0x478] ;  /* 0x0004780001ea7983 */ /* 0x000ea80000300800 */
[----:B------:R-:W2:Y:S01]  /*18290*/  LDL.LU R235, [R1+0x47c] ;  /* 0x00047c0001eb7983 */ /* 0x000ea20000300800 */
[----:B------:R-:W-:Y:S01]  /*182a0*/  IMAD R228, R83, 0x4000, R8 ;  /* 0x0000400053e47824 */ /* 0x000fe200078e0208 */
[C---:B------:R-:W-:Y:S08]  /*182b0*/  HMMA.1688.F32.TF32 R112, R212.reuse, R46, R112 ;  /* 0x0000002ed470723c */ /* 0x040ff00000081070 */
[C---:B------:R-:W-:Y:S01]  /*182c0*/  HMMA.1688.F32.TF32 R108, R212.reuse, R50, R108 ;  /* 0x00000032d46c723c */ /* 0x040fe2000008106c */
[----:B------:R-:W1:Y:S04]  /*182d0*/  LDSM.16.M88.4 R8, [R228+0x30000] ;  /* 0x03000000e408783b */ /* 0x000e680000000200 */
[----:B------:R-:W1:Y:S03]  /*182e0*/  LDSM.16.M88.4 R4, [R228+0x30400] ;  /* 0x03040000e404783b */ /* 0x000e660000000200 */
[C---:B------:R-:W-:Y:S01]  /*182f0*/  HMMA.1688.F32.TF32 R104, R212.reuse, R54, R104 ;  /* 0x00000036d468723c */ /* 0x040fe20000081068 */
[----:B------:R-:W-:Y:S07]  /*18300*/  STL [R1+0x10b0], R3 ;  /* 0x0010b00301007387 */ /* 0x000fee0000100800 */
[----:B------:R-:W-:Y:S01]  /*18310*/  HMMA.1688.F32.TF32 R124, R212, R58, R124 ;  /* 0x0000003ad47c723c */ /* 0x000fe2000008107c */
[----:B---3--:R-:W-:Y:S01]  /*18320*/  IMAD.MOV.U32 R176, RZ, RZ, R29 ;  /* 0x000000ffffb07224 */ /* 0x008fe200078e001d */
[----:B------:R-:W-:Y:S01]  /*18330*/  LDS R83, [R240+0xa400] ;  /* 0x00a40000f0537984 */ /* 0x000fe20000000800 */
[----:B------:R-:W-:-:S02]  /*18340*/  IMAD.MOV.U32 R177, RZ, RZ, R28 ;  /* 0x000000ffffb17224 */ /* 0x000fc400078e001c */
[----:B------:R-:W-:Y:S01]  /*18350*/  IMAD.MOV.U32 R178, RZ, RZ, R25 ;  /* 0x000000ffffb27224 */ /* 0x000fe200078e0019 */
[----:B------:R-:W-:Y:S01]  /*18360*/  LDS R28, [R3+0x8500] ;  /* 0x00850000031c7984 */ /* 0x000fe20000000800 */
[----:B------:R-:W-:Y:S02]  /*18370*/  IMAD.MOV.U32 R179, RZ, RZ, R24 ;  /* 0x000000ffffb37224 */ /* 0x000fe400078e0018 */
[----:B------:R-:W-:Y:S01]  /*18380*/  IMAD.MOV.U32 R189, RZ, RZ, R20 ;  /* 0x000000ffffbd7224 */ /* 0x000fe200078e0014 */
[----:B------:R-:W-:Y:S01]  /*18390*/  LDS R29, [R240+0x8500] ;  /* 0x00850000f01d7984 */ /* 0x000fe20000000800 */
[----:B------:R-:W-:-:S03]  /*183a0*/  IMAD.MOV.U32 R191, RZ, RZ, R16 ;  /* 0x000000ffffbf7224 */ /* 0x000fc600078e0010 */
[----:B-1----:R-:W-:Y:S04]  /*183b0*/  STL [R1+0x1094], R10 ;  /* 0x0010940a01007387 */ /* 0x002fe80000100800 */
[----:B------:R-:W-:Y:S04]  /*183c0*/  STL [R1+0x1090], R11 ;  /* 0x0010900b01007387 */ /* 0x000fe80000100800 */
[----:B------:R-:W-:Y:S04]  /*183d0*/  STL [R1+0x10b4], R240 ;  /* 0x0010b4f001007387 */ /* 0x000fe80000100800 */
[----:B------:R-:W-:Y:S04]  /*183e0*/  STL [R1+0x109c], R6 ;  /* 0x00109c0601007387 */ /* 0x000fe80000100800 */
[----:B------:R-:W-:Y:S01]  /*183f0*/  STL [R1+0x1098], R7 ;  /* 0x0010980701007387 */ /* 0x000fe20000100800 */
[----:B------:R-:W-:Y:S03]  /*18400*/  HMMA.1688.F32.TF32 R176, R212, R38, R176 ;  /* 0x00000026d4b0723c */ /* 0x000fe600000810b0 */
[----:B------:R-:W-:Y:S04]  /*18410*/  LDS R16, [R3+0x8100] ;  /* 0x0081000003107984 */ /* 0x000fe80000000800 */
[----:B------:R-:W-:Y:S04]  /*18420*/  LDS R20, [R3+0x8200] ;  /* 0x0082000003147984 */ /* 0x000fe80000000800 */
[----:B------:R1:W-:Y:S04]  /*18430*/  LDS R24, [R3+0x8600] ;  /* 0x0086000003187984 */ /* 0x0003e80000000800 */
[----:B------:R-:W-:Y:S01]  /*18440*/  LDS R25, [R240+0x8600] ;  /* 0x00860000f0197984 */ /* 0x000fe20000000800 */
[----:B------:R-:W-:Y:S01]  /*18450*/  HMMA.1688.F32.TF32 R96, R116, R8, R96 ;  /* 0x000000087460723c */ /* 0x000fe20000081060 */
[----:B-1----:R-:W-:-:S07]  /*18460*/  IMAD.MOV.U32 R3, RZ, RZ, R127 ;  /* 0x000000ffff037224 */ /* 0x002fce00078e007f */
[C---:B--2---:R-:W-:Y:S01]  /*18470*/  HMMA.1688.F32.TF32 R232, R212.reuse, R42, R232 ;  /* 0x0000002ad4e8723c */ /* 0x044fe200000810e8 */
[----:B------:R-:W-:Y:S02]  /*18480*/  IMAD.MOV.U32 R188, RZ, RZ, R21 ;  /* 0x000000ffffbc7224 */ /* 0x000fe400078e0015 */
[----:B----4-:R-:W-:Y:S01]  /*18490*/  IMAD.MOV.U32 R190, RZ, RZ, R17 ;  /* 0x000000ffffbe7224 */ /* 0x010fe200078e0011 */
[----:B------:R-:W-:Y:S04]  /*184a0*/  LDS R21, [R240+0x8200] ;  /* 0x00820000f0157984 */ /* 0x000fe80000000800 */
[----:B------:R-:W1:Y:S02]  /*184b0*/  LDS R17, [R240+0x8100] ;  /* 0x00810000f0117984 */ /* 0x000e640000000800 */
[C---:B------:R-:W-:Y:S11]  /*184c0*/  HMMA.1688.F32.TF32 R188, R212.reuse, R34, R188 ;  /* 0x00000022d4bc723c */ /* 0x040ff600000810bc */
[----:B------:R-:W-:Y:S02]  /*184d0*/  @!UPT UIADD3 URZ, URZ, URZ, URZ ;  /* 0x0000003f3f3ff290 */ /* 0x000fe4000fffe03f */
[----:B------:R2:W-:Y:S04]  /*184e0*/  STL.64 [R1+0x4b0], R232 ;  /* 0x0004b0e801007387 */ /* 0x0005e80000100a00 */
[----:B------:R-:W-:Y:S01]  /*184f0*/  STL.64 [R1+0x4b8], R234 ;  /* 0x0004b8ea01007387 */ /* 0x000fe20000100a00 */
[----:B--2---:R-:W-:Y:S01]  /*18500*/  IMAD.MOV.U32 R232, RZ, RZ, R49 ;  /* 0x000000ffffe87224 */ /* 0x004fe200078e0031 */
[----:B------:R-:W-:Y:S02]  /*18510*/  MOV R233, R48 ;  /* 0x0000003000e97202 */ /* 0x000fe40000000f00 */
[----:B------:R-:W2:Y:S04]  /*18520*/  LDL.LU R49, [R1+0x1234] ;  /* 0x0012340001317983 */ /* 0x000ea80000300800 */
[----:B------:R-:W2:Y:S04]  /*18530*/  LDL.LU R48, [R1+0x1230] ;  /* 0x0012300001307983 */ /* 0x000ea80000300800 */
[----:B------:R-:W-:Y:S04]  /*18540*/  STL.64 [R1+0x3b0], R112 ;  /* 0x0003b07001007387 */ /* 0x000fe80000100a00 */
[----:B------:R3:W-:Y:S01]  /*18550*/  STL.64 [R1+0x3b8], R114 ;  /* 0x0003b87201007387 */ /* 0x0007e20000100a00 */
[----:B------:R-:W-:Y:S01]  /*18560*/  HMMA.1688.F32.TF32 R212, R212, R78, R100 ;  /* 0x0000004ed4d4723c */ /* 0x000fe20000081064 */
[----:B------:R-:W-:-:S02]  /*18570*/  IMAD.MOV.U32 R240, RZ, RZ, R126 ;  /* 0x000000fffff07224 */ /* 0x000fc400078e007e */
[----:B---3--:R-:W3:Y:S04]  /*18580*/  LDL.LU.64 R114, [R1+0x1228] ;  /* 0x0012280001727983 */ /* 0x008ee80000300a00 */
[----:B------:R-:W3:Y:S04]  /*18590*/  LDL.LU.64 R112, [R1+0x1220] ;  /* 0x0012200001707983 */ /* 0x000ee80000300a00 */
[----:B------:R-:W-:Y:S04]  /*185a0*/  STL.64 [R1+0x3c0], R108 ;  /* 0x0003c06c01007387 */ /* 0x000fe80000100a00 */
[----:B------:R4:W-:Y:S04]  /*185b0*/  STL.64 [R1+0x3c8], R110 ;  /* 0x0003c86e01007387 */ /* 0x0009e80000100a00 */
[----:B----4-:R-:W4:Y:S04]  /*185c0*/  LDL.LU.64 R110, [R1+0x1218] ;  /* 0x00121800016e7983 */ /* 0x010f280000300a00 */
[----:B------:R-:W4:Y:S04]  /*185d0*/  LDL.LU.64 R108, [R1+0x1210] ;  /* 0x00121000016c7983 */ /* 0x000f280000300a00 */
[----:B------:R-:W-:Y:S04]  /*185e0*/  STL.64 [R1+0x460], R104 ;  /* 0x0004606801007387 */ /* 0x000fe80000100a00 */
[----:B------:R1:W-:Y:S01]  /*185f0*/  STL.64 [R1+0x468], R106 ;  /* 0x0004686a01007387 */ /* 0x0003e20000100a00 */
[----:B------:R-:W-:-:S02]  /*18600*/  IMAD.MOV.U32 R234, RZ, RZ, R243 ;  /* 0x000000ffffea7224 */ /* 0x000fc400078e00f3 */
[----:B------:R-:W-:Y:S01]  /*18610*/  IMAD.MOV.U32 R235, RZ, RZ, R242 ;  /* 0x000000ffffeb7224 */ /* 0x000fe200078e00f2 */
[----:B-1----:R-:W2:Y:S04]  /*18620*/  LDL.LU.64 R106, [R1+0x1208] ;  /* 0x00120800016a7983 */ /* 0x002ea80000300a00 */
[----:B------:R-:W2:Y:S04]  /*18630*/  LDL.LU.64 R104, [R1+0x1200] ;  /* 0x0012000001687983 */ /* 0x000ea80000300a00 */
[----:B------:R1:W-:Y:S04]  /*18640*/  STL.64 [R1+0x440], R124 ;  /* 0x0004407c01007387 */ /* 0x0003e80000100a00 */
[----:B------:R-:W2:Y:S01]  /*18650*/  LDL.LU.64 R126, [R1+0x11f8] ;  /* 0x0011f800017e7983 */ /* 0x000ea20000300a00 */
[----:B------:R-:W-:-:S02]  /*18660*/  IMAD.MOV.U32 R243, RZ, RZ, R250 ;  /* 0x000000fffff37224 */ /* 0x000fc400078e00fa */
[----:B------:R-:W-:Y:S01]  /*18670*/  IMAD.MOV.U32 R242, RZ, RZ, R251 ;  /* 0x000000fffff27224 */ /* 0x000fe200078e00fb */
[----:B-1----:R-:W2:Y:S04]  /*18680*/  LDL.LU.64 R124, [R1+0x11f0] ;  /* 0x0011f000017c7983 */ /* 0x002ea80000300a00 */
[----:B------:R-:W-:Y:S04]  /*18690*/  STL.64 [R1+0x430], R120 ;  /* 0x0004307801007387 */ /* 0x000fe80000100a00 */
[----:B------:R1:W-:Y:S04]  /*186a0*/  STL.64 [R1+0x438], R122 ;  /* 0x0004387a01007387 */ /* 0x0003e80000100a00 */
[----:B-1----:R-:W2:Y:S04]  /*186b0*/  LDL.LU.64 R122, [R1+0x11e8] ;  /* 0x0011e800017a7983 */ /* 0x002ea80000300a00 */
[----:B------:R-:W2:Y:S04]  /*186c0*/  LDL.LU.64 R120, [R1+0x11e0] ;  /* 0x0011e00001787983 */ /* 0x000ea80000300a00 */
[----:B------:R1:W-:Y:S04]  /*186d0*/  STL.64 [R1+0x420], R248 ;  /* 0x000420f801007387 */ /* 0x0003e80000100a00 */
[----:B------:R-:W3:Y:S04]  /*186e0*/  LDL.LU.64 R250, [R1+0x11d8] ;  /* 0x0011d80001fa7983 */ /* 0x000ee80000300a00 */
[----:B-1----:R-:W3:Y:S04]  /*186f0*/  LDL.LU.64 R248, [R1+0x11d0] ;  /* 0x0011d00001f87983 */ /* 0x002ee80000300a00 */
[----:B------:R-:W-:Y:S04]  /*18700*/  STL.64 [R1+0x380], R244 ;  /* 0x000380f401007387 */ /* 0x000fe80000100a00 */
[----:B------:R1:W-:Y:S04]  /*18710*/  STL.64 [R1+0x388], R246 ;  /* 0x000388f601007387 */ /* 0x0003e80000100a00 */
[----:B-1----:R-:W3:Y:S04]  /*18720*/  LDL.LU.64 R246, [R1+0x11c8] ;  /* 0x0011c80001f67983 */ /* 0x002ee80000300a00 */
[----:B------:R-:W3:Y:S04]  /*18730*/  LDL.LU.64 R244, [R1+0x11c0] ;  /* 0x0011c00001f47983 */ /* 0x000ee80000300a00 */
[----:B------:R-:W-:Y:S04]  /*18740*/  STL.64 [R1+0x360], R88 ;  /* 0x0003605801007387 */ /* 0x000fe80000100a00 */
[----:B------:R1:W-:Y:S04]  /*18750*/  STL.64 [R1+0x368], R90 ;  /* 0x0003685a01007387 */ /* 0x0003e80000100a00 */
[----:B-1----:R-:W3:Y:S04]  /*18760*/  LDL.LU.64 R90, [R1+0x11b8] ;  /* 0x0011b800015a7983 */ /* 0x002ee80000300a00 */
[----:B------:R-:W3:Y:S04]  /*18770*/  LDL.LU.64 R88, [R1+0x11b0] ;  /* 0x0011b00001587983 */ /* 0x000ee80000300a00 */
[----:B------:R-:W3:Y:S04]  /*18780*/  LDL.LU.64 R102, [R1+0x11a8] ;  /* 0x0011a80001667983 */ /* 0x000ee80000300a00 */
[----:B------:R-:W3:Y:S04]  /*18790*/  LDL.LU.64 R100, [R1+0x11a0] ;  /* 0x0011a00001647983 */ /* 0x000ee80000300a00 */
[----:B------:R1:W-:Y:S04]  /*187a0*/  STL.64 [R1+0x130], R212 ;  /* 0x000130d401007387 */ /* 0x0003e80000100a00 */
[----:B------:R1:W-:Y:S02]  /*187b0*/  STL.64 [R1+0x138], R214 ;  /* 0x000138d601007387 */ /* 0x0003e40000100a00 */
[----:B-1----:R-:W-:-:S02]  /*187c0*/  IMAD.MOV.U32 R212, RZ, RZ, R0 ;  /* 0x000000ffffd47224 */ /* 0x002fc400078e0000 */
[----:B------:R-:W3:Y:S01]  /*187d0*/  LDL.LU R0, [R1+0x119c] ;  /* 0x00119c0001007983 */ /* 0x000ee20000300800 */
[----:B------:R-:W-:Y:S01]  /*187e0*/  IMAD.MOV.U32 R213, RZ, RZ, R2 ;  /* 0x000000ffffd57224 */ /* 0x000fe200078e0002 */
[----:B------:R-:W-:Y:S01]  /*187f0*/  MOV R215, R33 ;  /* 0x0000002100d77202 */ /* 0x000fe20000000f00 */
[----:B------:R-:W-:Y:S01]  /*18800*/  IMAD.MOV.U32 R214, RZ, RZ, R32 ;  /* 0x000000ffffd67224 */ /* 0x000fe200078e0020 */
[----:B------:R-:W3:Y:S04]  /*18810*/  LDL.LU R2, [R1+0x1198] ;  /* 0x0011980001027983 */ /* 0x000ee80000300800 */
[----:B------:R-:W3:Y:S04]  /*18820*/  LDL.LU R32, [R1+0x1194] ;  /* 0x0011940001207983 */ /* 0x000ee80000300800 */
[----:B------:R-:W3:Y:S04]  /*18830*/  LDL.LU R33, [R1+0x1190] ;  /* 0x0011900001217983 */ /* 0x000ee80000300800 */
[----:B------:R-:W-:Y:S04]  /*18840*/  STL.64 [R1+0x170], R96 ;  /* 0x0001706001007387 */ /* 0x000fe80000100a00 */
[----:B------:R1:W-:Y:S04]  /*18850*/  STL.64 [R1+0x178], R98 ;  /* 0x0001786201007387 */ /* 0x0003e80000100a00 */
[----:B-1----:R-:W3:Y:S04]  /*18860*/  LDL.LU.64 R98, [R1+0x1188] ;  /* 0x0011880001627983 */ /* 0x002ee80000300a00 */
[----:B------:R-:W3:Y:S01]  /*18870*/  LDL.LU.64 R96, [R1+0x1180] ;  /* 0x0011800001607983 */ /* 0x000ee20000300a00 */
[-C--:B------:R-:W-:Y:S08]  /*18880*/  HMMA.1688.F32.TF32 R212, R16, R8.reuse, R212 ;  /* 0x0000000810d4723c */ /* 0x080ff000000810d4 */
[-C--:B------:R-:W-:Y:S11]  /*18890*/  HMMA.1688.F32.TF32 R152, R80, R8.reuse, R152 ;  /* 0x000000085098723c */ /* 0x080ff60000081098 */
[----:B------:R-:W-:Y:S04]  /*188a0*/  @!UPT UIADD3 URZ, URZ, URZ, URZ ;  /* 0x0000003f3f3ff290 */ /* 0x000fe8000fffe03f */
[----:B------:R-:W-:Y:S04]  /*188b0*/  STL.64 [R1+0x370], R212 ;  /* 0x000370d401007387 */ /* 0x000fe80000100a00 */
[----:B------:R-:W-:Y:S01]  /*188c0*/  STL.64 [R1+0x378], R214 ;  /* 0x000378d601007387 */ /* 0x000fe20000100a00 */
[-C--:B--2---:R-:W-:Y:S08]  /*188d0*/  HMMA.1688.F32.TF32 R120, R84, R8.reuse, R120 ;  /* 0x000000085478723c */ /* 0x084ff00000081078 */
[-C--:B---3--:R-:W-:Y:S11]  /*188e0*/  HMMA.1688.F32.TF32 R96, R20, R8.reuse, R96 ;  /* 0x000000081460723c */ /* 0x088ff60000081060 */
[----:B------:R-:W-:Y:S11]  /*188f0*/  @!UPT UIADD3 URZ, URZ, URZ, URZ ;  /* 0x0000003f3f3ff290 */ /* 0x000ff6000fffe03f */
[----:B------:R-:W-:Y:S01]  /*18900*/  @!UPT UIADD3 URZ, URZ, URZ, URZ ;  /* 0x0000003f3f3ff290 */ /* 0x000fe2000fffe03f */
[----:B------:R-:W-:Y:S04]  /*18910*/  STL.64 [R1+0x410], R96 ;  /* 0x0004106001007387 */ /* 0x000fe80000100a00 */
[----:B------:R1:W-:Y:S02]  /*18920*/  STL.64 [R1+0x418], R98 ;  /* 0x0004186201007387 */ /* 0x0003e40000100a00 */
[-C--:B-1----:R-:W-:Y:S02]  /*18930*/  HMMA.1688.F32.TF32 R96, R28, R8.reuse, R200 ;  /* 0x000000081c60723c */ /* 0x082fe400000810c8 */
[----:B------:R-:W-:Y:S04]  /*18940*/  STL.64 [R1+0x4a0], R120 ;  /* 0x0004a07801007387 */ /* 0x000fe80000100a00 */
[----:B------:R1:W-:Y:S04]  /*18950*/  STL.64 [R1+0x4a8], R122 ;  /* 0x0004a87a01007387 */ /* 0x0003e80000100a00 */
[----:B------:R-:W-:Y:S04]  /*18960*/  STL.64 [R1+0x4d0], R152 ;  /* 0x0004d09801007387 */ /* 0x000fe80000100a00 */
[----:B------:R-:W-:Y:S01]  /*18970*/  STL.64 [R1+0x4d8], R154 ;  /* 0x0004d89a01007387 */ /* 0x000fe20000100a00 */
[-C--:B-1----:R-:W-:Y:S08]  /*18980*/  HMMA.1688.F32.TF32 R120, R24, R8.reuse, R216 ;  /* 0x000000081878723c */ /* 0x082ff000000810d8 */
[----:B------:R-:W-:Y:S01]  /*18990*/  STL.64 [R1+0x580], R96 ;  /* 0x0005806001007387 */ /* 0x000fe20000100a00 */
[----:B------:R-:W-:Y:S03]  /*189a0*/  HMMA.1688.F32.TF32 R8, R12, R8, R220 ;  /* 0x000000080c08723c */ /* 0x000fe600000810dc */
[----:B------:R1:W-:Y:S05]  /*189b0*/  STL.64 [R1+0x588], R98 ;  /* 0x0005886201007387 */ /* 0x0003ea0000100a00 */
[----:B-1----:R-:W-:Y:S06]  /*189c0*/  HMMA.1688.F32.TF32 R96, R116, R4, R236 ;  /* 0x000000047460723c */ /* 0x002fec00000810ec */
[----:B------:R-:W-:Y:S04]  /*189d0*/  STL.64 [R1+0x5f0], R120 ;  /* 0x0005f07801007387 */ /* 0x000fe80000100a00 */
[----:B------:R-:W-:Y:S05]  /*189e0*/  STL.64 [R1+0x5f8], R122 ;  /* 0x0005f87a01007387 */ /* 0x000fea0000100a00 */
[----:B------:R-:W-:Y:S04]  /*189f0*/  STL.64 [R1+0x640], R8 ;  /* 0x0006400801007387 */ /* 0x000fe80000100a00 */
[----:B------:R1:W-:Y:S05]  /*18a00*/  STL.64 [R1+0x648], R10 ;  /* 0x0006480a01007387 */ /* 0x0003ea0000100a00 */
[----:B-1----:R-:W-:-:S02]  /*18a10*/  IMAD.MOV.U32 R11, RZ, RZ, R99 ;  /* 0x000000ffff0b7224 */ /* 0x002fc400078e0063 */
[----:B------:R-:W-:-:S03]  /*18a20*/  IMAD.MOV.U32 R10, RZ, RZ, R98 ;  /* 0x000000ffff0a7224 */ /* 0x000fc600078e0062 */
[----:B------:R-:W-:Y:S04]  /*18a30*/  STL [R1+0x10ac], R11 ;  /* 0x0010ac0b01007387 */ /* 0x000fe80000100800 */
[----:B------:R1:W-:Y:S02]  /*18a40*/  STL [R1+0x10a8], R10 ;  /* 0x0010a80a01007387 */ /* 0x0003e40000100800 */
[----:B-1----:R-:W-:Y:S01]  /*18a50*/  HMMA.1688.F32.TF32 R8, R16, R4, R232 ;  /* 0x000000041008723c */ /* 0x002fe200000810e8 */
[----:B------:R-:W-:Y:S02]  /*18a60*/  IMAD.MOV.U32 R6, RZ, RZ, R96 ;  /* 0x000000ffff067224 */ /* 0x000fe400078e0060 */
[----:B------:R-:W-:-:S03]  /*18a70*/  IMAD.MOV.U32 R7, RZ, RZ, R97 ;  /* 0x000000ffff077224 */ /* 0x000fc600078e0061 */
[----:B------:R-:W-:Y:S04]  /*18a80*/  STL [R1+0x10a4], R6 ;  /* 0x0010a40601007387 */ /* 0x000fe80000100800 */
[----:B------:R-:W-:Y:S04]  /*18a90*/  STL [R1+0x10a0], R7 ;  /* 0x0010a00701007387 */ /* 0x000fe80000100800 */
[----:B------:R-:W2:Y:S09]  /*18aa0*/  LDL.LU R96, [R1+0x1e0] ;  /* 0x0001e00001607983 */ /* 0x000eb20000300800 */
[----:B------:R-:W-:Y:S04]  /*18ab0*/  STL.64 [R1+0x160], R8 ;  /* 0x0001600801007387 */ /* 0x000fe80000100a00 */
[----:B------:R1:W-:Y:S04]  /*18ac0*/  STL.64 [R1+0x168], R10 ;  /* 0x0001680a01007387 */ /* 0x0003e80000100a00 */
[----:B------:R-:W2:Y:S04]  /*18ad0*/  LDL.LU R97, [R1+0x1e4] ;  /* 0x0001e40001617983 */ /* 0x000ea80000300800 */
[----:B------:R-:W2:Y:S04]  /*18ae0*/  LDL.LU R98, [R1+0x1e8] ;  /* 0x0001e80001627983 */ /* 0x000ea80000300800 */
[----:B------:R-:W2:Y:S01]  /*18af0*/  LDL.LU R99, [R1+0x1ec] ;  /* 0x0001ec0001637983 */ /* 0x000ea20000300800 */
[----:B-1----:R-:W-:Y:S01]  /*18b00*/  HMMA.1688.F32.TF32 R8, R20, R4, R100 ;  /* 0x000000041408723c */ /* 0x002fe20000081064 */
[----:B------:R-:W-:-:S02]  /*18b10*/  IMAD.MOV.U32 R214, RZ, RZ, R45 ;  /* 0x000000ffffd67224 */ /* 0x000fc400078e002d */
[----:B------:R-:W-:-:S05]  /*18b20*/  IMAD.MOV.U32 R215, RZ, RZ, R44 ;  /* 0x000000ffffd77224 */ /* 0x000fca00078e002c */
[-C--:B------:R-:W-:Y:S08]  /*18b30*/  HMMA.1688.F32.TF32 R44, R84, R4.reuse, R124 ;  /* 0x00000004542c723c */ /* 0x080ff0000008107c */
[-C--:B------:R-:W-:Y:S07]  /*18b40*/  HMMA.1688.F32.TF32 R100, R28, R4.reuse, R204 ;  /* 0x000000041c64723c */ /* 0x080fee00000810cc */
[----:B------:R-:W-:Y:S04]  /*18b50*/  STL.64 [R1+0x350], R8 ;  /* 0x0003500801007387 */ /* 0x000fe80000100a00 */
[----:B------:R1:W-:Y:S04]  /*18b60*/  STL.64 [R1+0x358], R10 ;  /* 0x0003580a01007387 */ /* 0x0003e80000100a00 */
[----:B------:R-:W-:Y:S04]  /*18b70*/  STL.64 [R1+0x3e0], R44 ;  /* 0x0003e02c01007387 */ /* 0x000fe80000100a00 */
[----:B------:R3:W-:Y:S01]  /*18b80*/  STL.64 [R1+0x3e8], R46 ;  /* 0x0003e82e01007387 */ /* 0x0007e20000100a00 */
[-C--:B-1----:R-:W-:Y:S08]  /*18b90*/  HMMA.1688.F32.TF32 R8, R80, R4.reuse, R156 ;  /* 0x000000045008723c */ /* 0x082ff0000008109c */
[-C--:B---3--:R-:W-:Y:S11]  /*18ba0*/  HMMA.1688.F32.TF32 R44, R24, R4.reuse, R208 ;  /* 0x00000004182c723c */ /* 0x088ff600000810d0 */
[----:B------:R-:W-:Y:S04]  /*18bb0*/  @!UPT UIADD3 URZ, URZ, URZ, URZ ;  /* 0x0000003f3f3ff290 */ /* 0x000fe8000fffe03f */
[----:B------:R-:W-:Y:S04]  /*18bc0*/  STL.64 [R1+0x470], R8 ;  /* 0x0004700801007387 */ /* 0x000fe80000100a00 */
[----:B------:R1:W-:Y:S04]  /*18bd0*/  STL.64 [R1+0x478], R10 ;  /* 0x0004780a01007387 */ /* 0x0003e80000100a00 */
[----:B------:R-:W-:Y:S04]  /*18be0*/  STL.64 [R1+0x4e0], R100 ;  /* 0x0004e06401007387 */ /* 0x000fe80000100a00 */
[----:B------:R-:W-:Y:S04]  /*18bf0*/  STL.64 [R1+0x4e8], R102 ;  /* 0x0004e86601007387 */ /* 0x000fe80000100a00 */
[----:B------:R-:W-:Y:S04]  /*18c00*/  STL.64 [R1+0x560], R44 ;  /* 0x0005602c01007387 */ /* 0x000fe80000100a00 */
[----:B------:R-:W-:Y:S04]  /*18c10*/  STL.64 [R1+0x568], R46 ;  /* 0x0005682e01007387 */ /* 0x000fe80000100a00 */
[----:B------:R-:W3:Y:S01]  /*18c20*/  LDSM.16.M88.4 R44, [R228+0x30800] ;  /* 0x03080000e42c783b */ /* 0x000ee20000000200 */
[----:B-1----:R-:W-:Y:S01]  /*18c30*/  HMMA.1688.F32.TF32 R8, R12, R4, R224 ;  /* 0x000000040c08723c */ /* 0x002fe200000810e0 */
[----:B------:R-:W-:-:S02]  /*18c40*/  IMAD.MOV.U32 R212, RZ, RZ, R252 ;  /* 0x000000ffffd47224 */ /* 0x000fc400078e00fc */
[----:B------:R-:W-:Y:S02]  /*18c50*/  IMAD.MOV.U32 R213, RZ, RZ, R241 ;  /* 0x000000ffffd57224 */ /* 0x000fe400078e00f1 */
[----:B------:R-:W-:Y:S02]  /*18c60*/  IMAD.MOV.U32 R232, RZ, RZ, R41 ;  /* 0x000000ffffe87224 */ /* 0x000fe400078e0029 */
[----:B------:R-:W-:Y:S02]  /*18c70*/  IMAD.MOV.U32 R233, RZ, RZ, R40 ;  /* 0x000000ffffe97224 */ /* 0x000fe400078e0028 */
[----:B------:R-:W1:Y:S11]  /*18c80*/  LDSM.16.M88.4 R40, [R228+0x30c00] ;  /* 0x030c0000e428783b */ /* 0x000e760000000200 */
[----:B------:R-:W-:Y:S04]  /*18c90*/  @!UPT UIADD3 URZ, URZ, URZ, URZ ;  /* 0x0000003f3f3ff290 */ /* 0x000fe8000fffe03f */
[----:B------:R-:W-:Y:S01]  /*18ca0*/  MOV R252, R10 ;  /* 0x0000000a00fc7202 */ /* 0x000fe20000000f00 */
[----:B------:R-:W-:Y:S01]  /*18cb0*/  IMAD.MOV.U32 R5, RZ, RZ, R11 ;  /* 0x000000ffff057224 */ /* 0x000fe200078e000b */
[-C--:B---3--:R-:W-:Y:S08]  /*18cc0*/  HMMA.1688.F32.TF32 R120, R16, R44.reuse, R212 ;  /* 0x0000002c1078723c */ /* 0x088ff000000810d4 */
[----:B------:R-:W-:Y:S01]  /*18cd0*/  HMMA.1688.F32.TF32 R100, R20, R44, R88 ;  /* 0x0000002c1464723c */ /* 0x000fe20000081058 */
[----:B------:R-:W-:-:S07]  /*18ce0*/  IMAD.MOV.U32 R241, RZ, RZ, R9 ;  /* 0x000000fffff17224 */ /* 0x000fce00078e0009 */
[----:B------:R-:W-:Y:S01]  /*18cf0*/  HMMA.1688.F32.TF32 R88, R80, R44, R140 ;  /* 0x0000002c5058723c */ /* 0x000fe2000008108c */
[----:B------:R-:W-:Y:S04]  /*18d00*/  STL [R1+0x600], R8 ;  /* 0x0006000801007387 */ /* 0x000fe80000100800 */
[----:B------:R-:W-:Y:S04]  /*18d10*/  STL [R1+0xf94], R241 ;  /* 0x000f94f101007387 */ /* 0x000fe80000100800 */
[----:B------:R-:W-:Y:S04]  /*18d20*/  STL.64 [R1+0x10c0], R242 ;  /* 0x0010c0f201007387 */ /* 0x000fe80000100a00 */
[----:B------:R-:W-:Y:S04]  /*18d30*/  STL [R1+0x10b8], R240 ;  /* 0x0010b8f001007387 */ /* 0x000fe80000100800 */
[----:B------:R-:W-:Y:S04]  /*18d40*/  STL [R1+0xf90], R252 ;  /* 0x000f90fc01007387 */ /* 0x000fe80000100800 */
[----:B------:R-:W-:Y:S04]  /*18d50*/  STL [R1+0xf8c], R5 ;  /* 0x000f8c0501007387 */ /* 0x000fe80000100800 */
[----:B------:R-:W-:Y:S04]  /*18d60*/  STL.64 [R1+0x150], R120 ;  /* 0x0001507801007387 */ /* 0x000fe80000100a00 */
[----:B------:R-:W-:Y:S04]  /*18d70*/  STL.64 [R1+0x158], R122 ;  /* 0x0001587a01007387 */ /* 0x000fe80000100a00 */
[----:B------:R-:W-:Y:S04]  /*18d80*/  STL.64 [R1+0x260], R100 ;  /* 0x0002606401007387 */ /* 0x000fe80000100a00 */
[----:B------:R3:W-:Y:S01]  /*18d90*/  STL.64 [R1+0x268], R102 ;  /* 0x0002686601007387 */ /* 0x0007e20000100a00 */
[----:B------:R-:W-:-:S02]  /*18da0*/  IMAD.MOV.U32 R236, RZ, RZ, R33 ;  /* 0x000000ffffec7224 */ /* 0x000fc400078e0021 */
[----:B------:R-:W-:Y:S02]  /*18db0*/  IMAD.MOV.U32 R237, RZ, RZ, R32 ;  /* 0x000000ffffed7224 */ /* 0x000fe400078e0020 */
[----:B------:R-:W-:Y:S02]  /*18dc0*/  IMAD.MOV.U32 R238, RZ, RZ, R2 ;  /* 0x000000ffffee7224 */ /* 0x000fe400078e0002 */
[----:B------:R-:W-:Y:S02]  /*18dd0*/  IMAD.MOV.U32 R239, RZ, RZ, R0 ;  /* 0x000000ffffef7224 */ /* 0x000fe400078e0000 */
[----:B------:R-:W-:Y:S02]  /*18de0*/  IMAD.MOV.U32 R234, RZ, RZ, R37 ;  /* 0x000000ffffea7224 */ /* 0x000fe400078e0025 */
[----:B------:R-:W-:Y:S01]  /*18df0*/  IMAD.MOV.U32 R235, RZ, RZ, R36 ;  /* 0x000000ffffeb7224 */ /* 0x000fe200078e0024 */
[----:B---3--:R-:W-:Y:S08]  /*18e00*/  HMMA.1688.F32.TF32 R100, R28, R44, R180 ;  /* 0x0000002c1c64723c */ /* 0x008ff000000810b4 */
[----:B-1----:R-:W-:Y:S08]  /*18e10*/  HMMA.1688.F32.TF32 R244, R20, R40, R244 ;  /* 0x0000002814f4723c */ /* 0x002ff000000810f4 */
[C---:B--2---:R-:W-:Y:S01]  /*18e20*/  HMMA.1688.F32.TF32 R96, R116.reuse, R44, R96 ;  /* 0x0000002c7460723c */ /* 0x044fe20000081060 */
[----:B------:R-:W-:Y:S01]  /*18e30*/  IMAD.MOV.U32 R212, RZ, RZ, R73 ;  /* 0x000000ffffd47224 */ /* 0x000fe200078e0049 */
[----:B------:R-:W-:Y:S01]  /*18e40*/  MOV R214, R53 ;  /* 0x0000003500d67202 */ /* 0x000fe20000000f00 */
[----:B------:R-:W-:Y:S01]  /*18e50*/  IMAD.MOV.U32 R213, RZ, RZ, R72 ;  /* 0x000000ffffd57224 */ /* 0x000fe200078e0048 */
[----:B------:R-:W1:Y:S04]  /*18e60*/  LDSM.16.M88.4 R36, [R228+0x31000] ;  /* 0x03100000e424783b */ /* 0x000e680000000200 */
[----:B------:R-:W-:Y:S01]  /*18e70*/  HMMA.1688.F32.TF32 R236, R116, R40, R236 ;  /* 0x0000002874ec723c */ /* 0x000fe200000810ec */
[----:B------:R-:W-:Y:S01]  /*18e80*/  IMAD.MOV.U32 R215, RZ, RZ, R52 ;  /* 0x000000ffffd77224 */ /* 0x000fe200078e0034 */
[----:B------:R-:W2:Y:S01]  /*18e90*/  LDSM.16.M88.4 R32, [R228+0x31400] ;  /* 0x03140000e420783b */ /* 0x000ea20000000200 */
[----:B------:R-:W-:-:S02]  /*18ea0*/  IMAD.MOV.U32 R216, RZ, RZ, R65 ;  /* 0x000000ffffd87224 */ /* 0x000fc400078e0041 */
[----:B------:R-:W-:Y:S01]  /*18eb0*/  IMAD.MOV.U32 R217, RZ, RZ, R64 ;  /* 0x000000ffffd97224 */ /* 0x000fe200078e0040 */
[----:B------:R-:W-:Y:S10]  /*18ec0*/  LDSM.16.M88.4 R180, [R228+0x33000] ;  /* 0x03300000e4b4783b */ /* 0x000ff40000000200 */
[----:B------:R-:W-:Y:S01]  /*18ed0*/  MOV R11, R96 ;  /* 0x00000060000b7202 */ /* 0x000fe20000000f00 */
[----:B------:R-:W-:-:S02]  /*18ee0*/  IMAD.MOV.U32 R10, RZ, RZ, R97 ;  /* 0x000000ffff0a7224 */ /* 0x000fc400078e0061 */
[----:B------:R-:W-:Y:S02]  /*18ef0*/  IMAD.MOV.U32 R6, RZ, RZ, R98 ;  /* 0x000000ffff067224 */ /* 0x000fe400078e0062 */
[----:B------:R-:W-:Y:S02]  /*18f00*/  IMAD.MOV.U32 R7, RZ, RZ, R99 ;  /* 0x000000ffff077224 */ /* 0x000fe400078e0063 */
[-C--:B------:R-:W-:Y:S11]  /*18f10*/  HMMA.1688.F32.TF32 R96, R84, R44.reuse, R104 ;  /* 0x0000002c5460723c */ /* 0x080ff60000081068 */
[----:B------:R-:W-:Y:S11]  /*18f20*/  @!UPT UIADD3 URZ, URZ, URZ, URZ ;  /* 0x0000003f3f3ff290 */ /* 0x000ff6000fffe03f */
[----:B------:R-:W-:Y:S01]  /*18f30*/  @!UPT UIADD3 URZ, URZ, URZ, URZ ;  /* 0x0000003f3f3ff290 */ /* 0x000fe2000fffe03f */
[----:B------:R-:W-:Y:S04]  /*18f40*/  STL.64 [R1+0x340], R96 ;  /* 0x0003406001007387 */ /* 0x000fe80000100a00 */
[----:B------:R3:W-:Y:S04]  /*18f50*/  STL.64 [R1+0x348], R98 ;  /* 0x0003486201007387 */ /* 0x0007e80000100a00 */
[----:B------:R-:W-:Y:S04]  /*18f60*/  STL.64 [R1+0x3d0], R88 ;  /* 0x0003d05801007387 */ /* 0x000fe80000100a00 */
[----:B------:R1:W-:Y:S01]  /*18f70*/  STL.64 [R1+0x3d8], R90 ;  /* 0x0003d85a01007387 */ /* 0x0003e20000100a00 */
[-C--:B---3--:R-:W-:Y:S08]  /*18f80*/  HMMA.1688.F32.TF32 R96, R24, R44.reuse, R184 ;  /* 0x0000002c1860723c */ /* 0x088ff000000810b8 */
[----:B-1----:R-:W-:Y:S01]  /*18f90*/  HMMA.1688.F32.TF32 R88, R12, R44, R196 ;  /* 0x0000002c0c58723c */ /* 0x002fe200000810c4 */
[----:B------:R-:W-:Y:S04]  /*18fa0*/  STL.64 [R1+0x490], R100 ;  /* 0x0004906401007387 */ /* 0x000fe80000100a00 */
[----:B------:R-:W-:Y:S03]  /*18fb0*/  STL.64 [R1+0x498], R102 ;  /* 0x0004986601007387 */ /* 0x000fe60000100a00 */
[----:B------:R-:W-:Y:S01]  /*18fc0*/  HMMA.1688.F32.TF32 R104, R16, R40, R232 ;  /* 0x000000281068723c */ /* 0x000fe200000810e8 */
[----:B------:R-:W-:Y:S01]  /*18fd0*/  IMAD.MOV.U32 R218, RZ, RZ, R61 ;  /* 0x000000ffffda7224 */ /* 0x000fe200078e003d */
[----:B------:R-:W-:Y:S01]  /*18fe0*/  LDSM.16.M88.4 R196, [R228+0x32000] ;  /* 0x03200000e4c4783b */ /* 0x000fe20000000200 */
[----:B------:R-:W-:-:S03]  /*18ff0*/  IMAD.MOV.U32 R219, RZ, RZ, R60 ;  /* 0x000000ffffdb7224 */ /* 0x000fc600078e003c */
[----:B------:R-:W-:Y:S04]  /*19000*/  LDSM.16.M88.4 R184, [R228+0x32c00] ;  /* 0x032c0000e4b8783b */ /* 0x000fe80000000200 */
[----:B------:R-:W-:Y:S06]  /*19010*/  STL.64 [R1+0x4c0], R96 ;  /* 0x0004c06001007387 */ /* 0x000fec0000100a00 */
[----:B------:R-:W-:-:S02]  /*19020*/  IMAD.MOV.U32 R44, RZ, RZ, R91 ;  /* 0x000000ffff2c7224 */ /* 0x000fc400078e005b */
[----:B------:R-:W-:Y:S01]  /*19030*/  IMAD.MOV.U32 R45, RZ, RZ, R90 ;  /* 0x000000ffff2d7224 */ /* 0x000fe200078e005a */
[----:B------:R-:W-:Y:S01]  /*19040*/  STL.64 [R1+0x4c8], R98 ;  /* 0x0004c86201007387 */ /* 0x000fe20000100a00 */
[----:B------:R-:W-:Y:S02]  /*19050*/  IMAD.MOV.U32 R0, RZ, RZ, R89 ;  /* 0x000000ffff007224 */ /* 0x000fe400078e0059 */
[----:B------:R-:W-:Y:S01]  /*19060*/  IMAD.MOV.U32 R2, RZ, RZ, R88 ;  /* 0x000000ffff027224 */ /* 0x000fe200078e0058 */
[----:B------:R-:W-:Y:S04]  /*19070*/  STL [R1+0xfa0], R44 ;  /* 0x000fa02c01007387 */ /* 0x000fe80000100800 */
[----:B------:R-:W-:Y:S04]  /*19080*/  STL [R1+0xf9c], R45 ;  /* 0x000f9c2d01007387 */ /* 0x000fe80000100800 */
[----:B------:R4:W-:Y:S04]  /*19090*/  STL.64 [R1+0x10c8], R46 ;  /* 0x0010c82e01007387 */ /* 0x0009e80000100a00 */
[----:B------:R-:W-:Y:S04]  /*190a0*/  STL [R1+0xf98], R0 ;  /* 0x000f980001007387 */ /* 0x000fe80000100800 */
[----:B------:R-:W-:Y:S04]  /*190b0*/  STL [R1+0xf88], R2 ;  /* 0x000f880201007387 */ /* 0x000fe80000100800 */
[----:B------:R-:W-:Y:S04]  /*190c0*/  STL.64 [R1+0x1028], R238 ;  /* 0x001028ee01007387 */ /* 0x000fe80000100a00 */
[----:B------:R-:W-:Y:S04]  /*190d0*/  STL.64 [R1+0x1020], R236 ;  /* 0x001020ec01007387 */ /* 0x000fe80000100a00 */
[----:B------:R-:W3:Y:S04]  /*190e0*/  LDL.LU R50, [R1+0x658] ;  /* 0x0006580001327983 */ /* 0x000ee80000300800 */
[----:B------:R-:W3:Y:S01]  /*190f0*/  LDL.LU R51, [R1+0x65c] ;  /* 0x00065c0001337983 */ /* 0x000ee20000300800 */
[-C--:B----4-:R-:W-:Y:S03]  /*19100*/  HMMA.1688.F32.TF32 R44, R84, R40.reuse, R108 ;  /* 0x00000028542c723c */ /* 0x090fe6000008106c */
[----:B------:R-:W4:Y:S04]  /*19110*/  LDL.LU R73, [R1+0x117c] ;  /* 0x00117c0001497983 */ /* 0x000f280000300800 */
[----:B------:R-:W2:Y:S01]  /*19120*/  LDL.LU R72, [R1+0x1178] ;  /* 0x0011780001487983 */ /* 0x000ea20000300800 */
[-C--:B------:R-:W-:Y:S03]  /*19130*/  HMMA.1688.F32.TF32 R96, R80, R40.reuse, R136 ;  /* 0x000000285060723c */ /* 0x080fe60000081088 */
[----:B------:R-:W2:Y:S04]  /*19140*/  LDL.LU R53, [R1+0x1174] ;  /* 0x0011740001357983 */ /* 0x000ea80000300800 */
[----:B------:R-:W2:Y:S01]  /*19150*/  LDL.LU R52, [R1+0x1170] ;  /* 0x0011700001347983 */ /* 0x000ea20000300800 */
[----:B------:R-:W-:Y:S03]  /*19160*/  HMMA.1688.F32.TF32 R88, R28, R40, R168 ;  /* 0x000000281c58723c */ /* 0x000fe600000810a8 */
[----:B------:R-:W-:Y:S04]  /*19170*/  STL.64 [R1+0x1038], R106 ;  /* 0x0010386a01007387 */ /* 0x000fe80000100a00 */
[----:B------:R-:W-:Y:S04]  /*19180*/  STL.64 [R1+0x1030], R104 ;  /* 0x0010306801007387 */ /* 0x000fe80000100a00 */
[----:B------:R-:W-:Y:S04]  /*19190*/  STL.64 [R1+0x1048], R246 ;  /* 0x001048f601007387 */ /* 0x000fe80000100a00 */
[----:B------:R-:W-:Y:S04]  /*191a0*/  STL.64 [R1+0x1040], R244 ;  /* 0x001040f401007387 */ /* 0x000fe80000100a00 */
[----:B------:R-:W-:Y:S04]  /*191b0*/  STL.64 [R1+0x250], R44 ;  /* 0x0002502c01007387 */ /* 0x000fe80000100a00 */
[----:B------:R1:W-:Y:S01]  /*191c0*/  STL.64 [R1+0x258], R46 ;  /* 0x0002582e01007387 */ /* 0x0003e20000100a00 */
[----:B------:R-:W-:-:S02]  /*191d0*/  IMAD.MOV.U32 R232, RZ, RZ, R69 ;  /* 0x000000ffffe87224 */ /* 0x000fc400078e0045 */
[----:B------:R-:W-:Y:S02]  /*191e0*/  IMAD.MOV.U32 R233, RZ, RZ, R76 ;  /* 0x000000ffffe97224 */ /* 0x000fe400078e004c */
[----:B------:R-:W-:Y:S02]  /*191f0*/  IMAD.MOV.U32 R234, RZ, RZ, R77 ;  /* 0x000000ffffea7224 */ /* 0x000fe400078e004d */
[----:B------:R-:W-:Y:S01]  /*19200*/  IMAD.MOV.U32 R235, RZ, RZ, R68 ;  /* 0x000000ffffeb7224 */ /* 0x000fe200078e0044 */
[----:B------:R-:W-:Y:S01]  /*19210*/  HMMA.1688.F32.TF32 R108, R16, R36, R212 ;  /* 0x00000024106c723c */ /* 0x000fe200000810d4 */
[----:B------:R-:W-:Y:S07]  /*19220*/  LDSM.16.M88.4 R168, [R228+0x33c00] ;  /* 0x033c0000e4a8783b */ /* 0x000fee0000000200 */
[----:B-1----:R-:W-:Y:S01]  /*19230*/  HMMA.1688.F32.TF32 R44, R24, R40, R172 ;  /* 0x00000028182c723c */ /* 0x002fe200000810ac */
[----:B------:R-:W-:Y:S04]  /*19240*/  STL.64 [R1+0x320], R96 ;  /* 0x0003206001007387 */ /* 0x000fe80000100a00 */
[----:B------:R-:W-:Y:S04]  /*19250*/  STL.64 [R1+0x328], R98 ;  /* 0x0003286201007387 */ /* 0x000fe80000100a00 */
[----:B------:R-:W-:Y:S04]  /*19260*/  STL.64 [R1+0x400], R88 ;  /* 0x0004005801007387 */ /* 0x000fe80000100a00 */
[----:B------:R-:W-:Y:S04]  /*19270*/  STL.64 [R1+0x408], R90 ;  /* 0x0004085a01007387 */ /* 0x000fe80000100a00 */
[----:B------:R-:W4:Y:S01]  /*19280*/  LDL.LU R69, [R1+0x116c] ;  /* 0x00116c0001457983 */ /* 0x000f220000300800 */
[----:B------:R-:W-:Y:S01]  /*19290*/  HMMA.1688.F32.TF32 R152, R20, R36, R248 ;  /* 0x000000241498723c */ /* 0x000fe200000810f8 */
[----:B------:R-:W-:-:S02]  /*192a0*/  IMAD.MOV.U32 R214, RZ, RZ, R56 ;  /* 0x000000ffffd67224 */ /* 0x000fc400078e0038 */
[----:B------:R-:W-:Y:S01]  /*192b0*/  IMAD.MOV.U32 R215, RZ, RZ, R57 ;  /* 0x000000ffffd77224 */ /* 0x000fe200078e0039 */
[----:B------:R-:W-:Y:S04]  /*192c0*/  LDSM.16.M88.4 R172, [R228+0x33800] ;  /* 0x03380000e4ac783b */ /* 0x000fe80000000200 */
[----:B------:R-:W-:Y:S04]  /*192d0*/  STL.64 [R1+0x480], R44 ;  /* 0x0004802c01007387 */ /* 0x000fe80000100a00 */
[----:B------:R1:W-:Y:S04]  /*192e0*/  STL.64 [R1+0x488], R46 ;  /* 0x0004882e01007387 */ /* 0x0003e80000100a00 */
[----:B------:R-:W4:Y:S04]  /*192f0*/  LDL.LU R76, [R1+0x1168] ;  /* 0x00116800014c7983 */ /* 0x000f280000300800 */
[----:B------:R-:W4:Y:S04]  /*19300*/  LDL.LU R77, [R1+0x1164] ;  /* 0x00116400014d7983 */ /* 0x000f280000300800 */
[----:B------:R-:W4:Y:S04]  /*19310*/  LDL.LU R68, [R1+0x1160] ;  /* 0x0011600001447983 */ /* 0x000f280000300800 */
[----:B------:R-:W4:Y:S04]  /*19320*/  LDL.LU R54, [R1+0x6e8] ;  /* 0x0006e80001367983 */ /* 0x000f280000300800 */
[----:B------:R-:W4:Y:S01]  /*19330*/  LDL.LU R55, [R1+0x6ec] ;  /* 0x0006ec0001377983 */ /* 0x000f220000300800 */
[----:B-1----:R-:W-:Y:S03]  /*19340*/  HMMA.1688.F32.TF32 R44, R12, R40, R192 ;  /* 0x000000280c2c723c */ /* 0x002fe600000810c0 */
[----:B------:R-:W-:Y:S11]  /*19350*/  LDSM.16.M88.4 R192, [R228+0x32400] ;  /* 0x03240000e4c0783b */ /* 0x000ff60000000200 */
[----:B------:R-:W-:Y:S10]  /*19360*/  @!UPT UIADD3 URZ, URZ, URZ, URZ ;  /* 0x0000003f3f3ff290 */ /* 0x000ff4000fffe03f */
[----:B------:R-:W-:Y:S02]  /*19370*/  IMAD.MOV.U32 R4, RZ, RZ, R47 ;  /* 0x000000ffff047224 */ /* 0x000fe400078e002f */
[----:B------:R-:W-:Y:S02]  /*19380*/  IMAD.MOV.U32 R9, RZ, RZ, R46 ;  /* 0x000000ffff097224 */ /* 0x000fe400078e002e */
[----:B------:R-:W-:Y:S02]  /*19390*/  IMAD.MOV.U32 R8, RZ, RZ, R45 ;  /* 0x000000ffff087224 */ /* 0x000fe400078e002d */
[----:B------:R-:W-:Y:S01]  /*193a0*/  IMAD.MOV.U32 R40, RZ, RZ, R44 ;  /* 0x000000ffff287224 */ /* 0x000fe200078e002c */
[----:B------:R-:W-:Y:S04]  /*193b0*/  STL [R1+0xfb0], R4 ;  /* 0x000fb00401007387 */ /* 0x000fe80000100800 */
[----:B------:R-:W-:Y:S04]  /*193c0*/  STL [R1+0xfac], R9 ;  /* 0x000fac0901007387 */ /* 0x000fe80000100800 */
[----:B------:R-:W-:Y:S04]  /*193d0*/  STL [R1+0xfa8], R8 ;  /* 0x000fa80801007387 */ /* 0x000fe80000100800 */
[----:B------:R-:W-:Y:S04]  /*193e0*/  STL [R1+0xfa4], R40 ;  /* 0x000fa42801007387 */ /* 0x000fe80000100800 */
[----:B------:R1:W-:Y:S02]  /*193f0*/  STL.64 [R1+0x10d0], R42 ;  /* 0x0010d02a01007387 */ /* 0x0003e40000100a00 */
[-C--:B-1----:R-:W-:Y:S08]  /*19400*/  HMMA.1688.F32.TF32 R40, R84, R36.reuse, R112 ;  /* 0x000000245428723c */ /* 0x082ff00000081070 */
[-C--:B------:R-:W-:Y:S01]  /*19410*/  HMMA.1688.F32.TF32 R44, R28, R36.reuse, R160 ;  /* 0x000000241c2c723c */ /* 0x080fe200000810a0 */
[----:B------:R-:W-:Y:S07]  /*19420*/  LDSM.16.M88.4 R160, [R228+0x31c00] ;  /* 0x031c0000e4a0783b */ /* 0x000fee0000000200 */
[-C--:B---3--:R-:W-:Y:S11]  /*19430*/  HMMA.1688.F32.TF32 R48, R116, R36.reuse, R48 ;  /* 0x000000247430723c */ /* 0x088ff60000081030 */
[----:B------:R-:W-:Y:S11]  /*19440*/  @!UPT UIADD3 URZ, URZ, URZ, URZ ;  /* 0x0000003f3f3ff290 */ /* 0x000ff6000fffe03f */
[----:B------:R-:W-:Y:S01]  /*19450*/  @!UPT UIADD3 URZ, URZ, URZ, URZ ;  /* 0x0000003f3f3ff290 */ /* 0x000fe2000fffe03f */
[----:B------:R-:W-:Y:S04]  /*19460*/  STL.64 [R1+0x1058], R50 ;  /* 0x0010583201007387 */ /* 0x000fe80000100a00 */
[----:B------:R1:W-:Y:S04]  /*19470*/  STL.64 [R1+0x1050], R48 ;  /* 0x0010503001007387 */ /* 0x0003e80000100a00 */
[----:B------:R-:W-:Y:S04]  /*19480*/  STL.64 [R1+0x1068], R110 ;  /* 0x0010686e01007387 */ /* 0x000fe80000100a00 */
[----:B------:R-:W-:Y:S04]  /*19490*/  STL.64 [R1+0x1060], R108 ;  /* 0x0010606c01007387 */ /* 0x000fe80000100a00 */
[----:B------:R-:W-:Y:S04]  /*194a0*/  STL.64 [R1+0x1078], R154 ;  /* 0x0010789a01007387 */ /* 0x000fe80000100a00 */
[----:B------:R-:W-:Y:S01]  /*194b0*/  STL.64 [R1+0x1070], R152 ;  /* 0x0010709801007387 */ /* 0x000fe20000100a00 */
[-C--:B-1----:R-:W-:Y:S03]  /*194c0*/  HMMA.1688.F32.TF32 R48, R80, R36.reuse, R132 ;  /* 0x000000245030723c */ /* 0x082fe60000081084 */
[----:B------:R-:W-:Y:S04]  /*194d0*/  STL.64 [R1+0x190], R40 ;  /* 0x0001902801007387 */ /* 0x000fe80000100a00 */
[----:B------:R1:W-:Y:S02]  /*194e0*/  STL.64 [R1+0x198], R42 ;  /* 0x0001982a01007387 */ /* 0x0003e40000100a00 */
[----:B-1----:R-:W-:Y:S01]  /*194f0*/  HMMA.1688.F32.TF32 R40, R24, R36, R164 ;  /* 0x000000241828723c */ /* 0x002fe200000810a4 */
[----:B--2---:R-:W-:Y:S01]  /*19500*/  IMAD.MOV.U32 R212, RZ, RZ, R72 ;  /* 0x000000ffffd47224 */ /* 0x004fe200078e0048 */
[----:B------:R-:W-:Y:S11]  /*19510*/  LDSM.16.M88.4 R164, [R228+0x31800] ;  /* 0x03180000e4a4783b */ /* 0x000ff60000000200 */
[----:B------:R-:W-:Y:S01]  /*19520*/  @!UPT UIADD3 URZ, URZ, URZ, URZ ;  /* 0x0000003f3f3ff290 */ /* 0x000fe2000fffe03f */
[----:B------:R-:W-:Y:S04]  /*19530*/  STL.64 [R1+0x240], R48 ;  /* 0x0002403001007387 */ /* 0x000fe80000100a00 */
[----:B------:R-:W-:Y:S04]  /*19540*/  STL.64 [R1+0x248], R50 ;  /* 0x0002483201007387 */ /* 0x000fe80000100a00 */
[----:B------:R-:W-:Y:S04]  /*19550*/  STL.64 [R1+0x3a0], R44 ;  /* 0x0003a02c01007387 */ /* 0x000fe80000100a00 */
[----:B------:R-:W-:Y:S01]  /*19560*/  STL.64 [R1+0x3a8], R46 ;  /* 0x0003a82e01007387 */ /* 0x000fe20000100a00 */
[----:B------:R-:W-:Y:S01]  /*19570*/  IMAD.MOV.U32 R9, RZ, RZ, R43 ;  /* 0x000000ffff097224 */ /* 0x000fe200078e002b */
[----:B------:R-:W-:-:S02]  /*19580*/  MOV R4, R42 ;  /* 0x0000002a00047202 */ /* 0x000fc40000000f00 */
[----:B------:R-:W-:Y:S04]  /*19590*/  STL.64 [R1+0x3f0], R40 ;  /* 0x0003f02801007387 */ /* 0x000fe80000100a00 */
[----:B------:R-:W-:Y:S04]  /*195a0*/  STL [R1+0xfb8], R9 ;  /* 0x000fb80901007387 */ /* 0x000fe80000100800 */
[----:B------:R-:W-:Y:S04]  /*195b0*/  STL.64 [R1+0x10d8], R10 ;  /* 0x0010d80a01007387 */ /* 0x000fe80000100a00 */
[----:B------:R-:W-:Y:S04]  /*195c0*/  STL [R1+0xfb4], R4 ;  /* 0x000fb40401007387 */ /* 0x000fe80000100800 */
[----:B------:R1:W-:Y:S01]  /*195d0*/  STL.64 [R1+0x10e0], R6 ;  /* 0x0010e00601007387 */ /* 0x0003e20000100a00 */
[----:B----4-:R-:W-:Y:S08]  /*195e0*/  HMMA.1688.F32.TF32 R52, R116, R32, R52 ;  /* 0x000000207434723c */ /* 0x010ff00000081034 */
[----:B-1----:R-:W-:Y:S01]  /*195f0*/  HMMA.1688.F32.TF32 R4, R12, R36, R188 ;  /* 0x000000240c04723c */ /* 0x002fe200000810bc */
[----:B------:R-:W-:Y:S01]  /*19600*/  STL.64 [R1+0x10e8], R38 ;  /* 0x0010e82601007387 */ /* 0x000fe20000100a00 */
[----:B------:R-:W-:-:S02]  /*19610*/  IMAD.MOV.U32 R213, RZ, RZ, R73 ;  /* 0x000000ffffd57224 */ /* 0x000fc400078e0049 */
[----:B------:R-:W-:Y:S01]  /*19620*/  IMAD.MOV.U32 R96, RZ, RZ, R68 ;  /* 0x000000ffff607224 */ /* 0x000fe200078e0044 */
[----:B------:R-:W1:Y:S11]  /*19630*/  LDSM.16.M88.4 R188, [R228+0x32800] ;  /* 0x03280000e4bc783b */ /* 0x000e760000000200 */
[----:B------:R-:W-:Y:S07]  /*19640*/  @!UPT UIADD3 URZ, URZ, URZ, URZ ;  /* 0x0000003f3f3ff290 */ /* 0x000fee000fffe03f */
[----:B------:R-:W-:Y:S04]  /*19650*/  STL.64 [R1+0x650], R4 ;  /* 0x0006500401007387 */ /* 0x000fe80000100a00 */
[----:B------:R2:W-:Y:S04]  /*19660*/  STL.64 [R1+0x658], R6 ;  /* 0x0006580601007387 */ /* 0x0005e80000100a00 */
[----:B------:R-:W-:Y:S04]  /*19670*/  STL.64 [R1+0x1088], R54 ;  /* 0x0010883601007387 */ /* 0x000fe80000100a00 */
[----:B------:R-:W-:Y:S04]  /*19680*/  STL.64 [R1+0x1080], R52 ;  /* 0x0010803401007387 */ /* 0x000fe80000100a00 */
[----:B------:R-:W3:Y:S04]  /*19690*/  LDL.LU R72, [R1+0x115c] ;  /* 0x00115c0001487983 */ /* 0x000ee80000300800 */
[----:B------:R-:W4:Y:S04]  /*196a0*/  LDL.LU R73, [R1+0x1158] ;  /* 0x0011580001497983 */ /* 0x000f280000300800 */
[----:B------:R-:W2:Y:S04]  /*196b0*/  LDL.LU R56, [R1+0x1154] ;  /* 0x0011540001387983 */ /* 0x000ea80000300800 */
[----:B------:R-:W3:Y:S01]  /*196c0*/  LDL.LU R57, [R1+0x1150] ;  /* 0x0011500001397983 */ /* 0x000ee20000300800 */
[----:B------:R-:W-:-:S02]  /*196d0*/  IMAD.MOV.U32 R97, RZ, RZ, R77 ;  /* 0x000000ffff617224 */ /* 0x000fc400078e004d */
[----:B------:R-:W-:Y:S01]  /*196e0*/  IMAD.MOV.U32 R98, RZ, RZ, R76 ;  /* 0x000000ffff627224 */ /* 0x000fe200078e004c */
[----:B------:R-:W4:Y:S01]  /*196f0*/  LDL.LU R68, [R1+0x114c] ;  /* 0x00114c0001447983 */ /* 0x000f220000300800 */
[----:B------:R-:W-:-:S03]  /*19700*/  IMAD.MOV.U32 R99, RZ, RZ, R69 ;  /* 0x000000ffff637224 */ /* 0x000fc600078e0045 */
[----:B------:R-:W4:Y:S04]  /*19710*/  LDL.LU R77, [R1+0x1148] ;  /* 0x00114800014d7983 */ /* 0x000f280000300800 */
[----:B------:R-:W4:Y:S04]  /*19720*/  LDL.LU R76, [R1+0x1144] ;  /* 0x00114400014c7983 */ /* 0x000f280000300800 */
[----:B------:R-:W4:Y:S01]  /*19730*/  LDL.LU R69, [R1+0x1140] ;  /* 0x0011400001457983 */ /* 0x000f220000300800 */
[----:B--2---:R-:W-:-:S03]  /*19740*/  MOV R120, R56 ;  /* 0x0000003800787202 */ /* 0x004fc60000000f00 */
[----:B------:R-:W2:Y:S01]  /*19750*/  LDL.LU R56, [R1+0x113c] ;  /* 0x00113c0001387983 */ /* 0x000ea20000300800 */
[----:B---3--:R-:W-:-:S03]  /*19760*/  IMAD.MOV.U32 R121, RZ, RZ, R57 ;  /* 0x000000ffff797224 */ /* 0x008fc600078e0039 */
[----:B------:R-:W3:Y:S01]  /*19770*/  LDL.LU R57, [R1+0x1138] ;  /* 0x0011380001397983 */ /* 0x000ee20000300800 */
[----:B----4-:R-:W-:Y:S02]  /*19780*/  IMAD.MOV.U32 R122, RZ, RZ, R73 ;  /* 0x000000ffff7a7224 */ /* 0x010fe400078e0049 */
[----:B------:R-:W-:Y:S01]  /*19790*/  IMAD.MOV.U32 R123, RZ, RZ, R72 ;  /* 0x000000ffff7b7224 */ /* 0x000fe200078e0048 */
[----:B------:R-:W1:Y:S01]  /*197a0*/  LDL.LU R73, [R1+0x1134] ;  /* 0x0011340001497983 */ /* 0x000e620000300800 */
[----:B------:R-:W-:-:S03]  /*197b0*/  IMAD.MOV.U32 R79, RZ, RZ, R68 ;  /* 0x000000ffff4f7224 */ /* 0x000fc600078e0044 */
[----:B------:R-:W1:Y:S01]  /*197c0*/  LDL.LU R72, [R1+0x1130] ;  /* 0x0011300001487983 */ /* 0x000e620000300800 */
[----:B------:R-:W-:-:S03]  /*197d0*/  IMAD.MOV.U32 R78, RZ, RZ, R69 ;  /* 0x000000ffff4e7224 */ /* 0x000fc600078e0045 */
[----:B------:R-:W4:Y:S04]  /*197e0*/  LDL.LU R69, [R1+0x112c] ;  /* 0x00112c0001457983 */ /* 0x000f280000300800 */
[----:B------:R-:W4:Y:S04]  /*197f0*/  LDL.LU R68, [R1+0x1128] ;  /* 0x0011280001447983 */ /* 0x000f280000300800 */
[----:B------:R-:W4:Y:S04]  /*19800*/  LDL.LU R65, [R1+0x1124] ;  /* 0x0011240001417983 */ /* 0x000f280000300800 */
[----:B------:R-:W4:Y:S04]  /*19810*/  LDL.LU R64, [R1+0x1120] ;  /* 0x0011200001407983 */ /* 0x000f280000300800 */
[----:B------:R-:W4:Y:S04]  /*19820*/  LDL.LU R61, [R1+0x111c] ;  /* 0x00111c00013d7983 */ /* 0x000f280000300800 */
[----:B------:R-:W4:Y:S01]  /*19830*/  LDL.LU R60, [R1+0x1118] ;  /* 0x00111800013c7983 */ /* 0x000f220000300800 */
[-C--:B------:R-:W-:Y:S08]  /*19840*/  HMMA.1688.F32.TF32 R112, R16, R32.reuse, R232 ;  /* 0x000000201070723c */ /* 0x080ff000000810e8 */
[-C--:B------:R-:W-:Y:S08]  /*19850*/  HMMA.1688.F32.TF32 R156, R20, R32.reuse, R216 ;  /* 0x00000020149c723c */ /* 0x080ff000000810d8 */
[-C--:B------:R-:W-:Y:S08]  /*19860*/  HMMA.1688.F32.TF32 R8, R84, R32.reuse, R92 ;  /* 0x000000205408723c */ /* 0x080ff0000008105c */
[----:B------:R-:W-:Y:S01]  /*19870*/  HMMA.1688.F32.TF32 R4, R80, R32, R128 ;  /* 0x000000205004723c */ /* 0x000fe20000081080 */
[----:B--2---:R-:W-:Y:S01]  /*19880*/  IMAD.MOV.U32 R75, RZ, RZ, R56 ;  /* 0x000000ffff4b7224 */ /* 0x004fe200078e0038 */
[----:B---3--:R-:W-:-:S02]  /*19890*/  MOV R74, R57 ;  /* 0x00000039004a7202 */ /* 0x008fc40000000f00 */
[----:B------:R-:W2:Y:S04]  /*198a0*/  LDL.LU R57, [R1+0x1114] ;  /* 0x0011140001397983 */ /* 0x000ea80000300800 */
[----:B------:R-:W2:Y:S04]  /*198b0*/  LDL.LU R56, [R1+0x1110] ;  /* 0x0011100001387983 */ /* 0x000ea80000300800 */
[----:B------:R-:W4:Y:S04]  /*198c0*/  LDL.LU R70, [R1+0x898] ;  /* 0x0008980001467983 */ /* 0x000f280000300800 */
[----:B------:R-:W4:Y:S04]  /*198d0*/  LDL.LU R71, [R1+0x89c] ;  /* 0x00089c0001477983 */ /* 0x000f280000300800 */
        /* <DEDUP_REMOVED lines=14> */
[----:B------:R-:W-:Y:S01]  /*199c0*/  STL.64 [R1+0x10f8], R114 ;  /* 0x0010f87201007387 */ /* 0x000fe20000100a00 */
[-C--:B------:R-:W-:Y:S03]  /*199d0*/  HMMA.1688.F32.TF32 R36, R28, R32.reuse, R144 ;  /* 0x000000201c24723c */ /* 0x080fe60000081090 */
[----:B------:R-:W-:Y:S04]  /*199e0*/  STL.64 [R1+0x10f0], R112 ;  /* 0x0010f07001007387 */ /* 0x000fe80000100a00 */
[----:B------:R-:W-:Y:S04]  /*199f0*/  STL.64 [R1+0x1108], R158 ;  /* 0x0011089e01007387 */ /* 0x000fe80000100a00 */
[----:B------:R-:W-:Y:S04]  /*19a00*/  STL.64 [R1+0x1100], R156 ;  /* 0x0011009c01007387 */ /* 0x000fe80000100a00 */
[----:B------:R-:W-:Y:S04]  /*19a10*/  STL.64 [R1+0x140], R8 ;  /* 0x0001400801007387 */ /* 0x000fe80000100a00 */
[----:B------:R1:W-:Y:S04]  /*19a20*/  STL.64 [R1+0x148], R10 ;  /* 0x0001480a01007387 */ /* 0x0003e80000100a00 */
[----:B------:R-:W-:Y:S04]  /*19a30*/  STL.64 [R1+0x1a0], R4 ;  /* 0x0001a00401007387 */ /* 0x000fe80000100a00 */
[----:B------:R1:W-:Y:S02]  /*19a40*/  STL.64 [R1+0x1a8], R6 ;  /* 0x0001a80601007387 */ /* 0x0003e40000100a00 */
[-C--:B-1----:R-:W-:Y:S08]  /*19a50*/  HMMA.1688.F32.TF32 R8, R24, R32.reuse, R148 ;  /* 0x000000201808723c */ /* 0x082ff00000081094 */
[----:B------:R-:W-:Y:S01]  /*19a60*/  HMMA.1688.F32.TF32 R4, R12, R32, R176 ;  /* 0x000000200c04723c */ /* 0x000fe200000810b0 */
[----:B------:R-:W-:Y:S04]  /*19a70*/  STL.64 [R1+0x310], R36 ;  /* 0x0003102401007387 */ /* 0x000fe80000100a00 */
[----:B------:R-:W1:Y:S04]  /*19a80*/  LDSM.16.M88.4 R176, [R228+0x33400] ;  /* 0x03340000e4b0783b */ /* 0x000e680000000200 */
[----:B------:R-:W-:Y:S06]  /*19a90*/  STL.64 [R1+0x318], R38 ;  /* 0x0003182601007387 */ /* 0x000fec0000100a00 */
[----:B------:R1:W-:Y:S04]  /*19aa0*/  STL.64 [R1+0x390], R8 ;  /* 0x0003900801007387 */ /* 0x0003e80000100a00 */
[----:B------:R1:W-:Y:S04]  /*19ab0*/  STL.64 [R1+0x398], R10 ;  /* 0x0003980a01007387 */ /* 0x0003e80000100a00 */
[----:B------:R1:W-:Y:S04]  /*19ac0*/  STL.64 [R1+0x450], R4 ;  /* 0x0004500401007387 */ /* 0x0003e80000100a00 */
[----:B------:R1:W-:Y:S04]  /*19ad0*/  STL.64 [R1+0x458], R6 ;  /* 0x0004580601007387 */ /* 0x0003e80000100a00 */
        /* <DEDUP_REMOVED lines=29> */
[----:B------:R-:W2:Y:S04]  /*19cb0*/  LDL.LU R9, [R1+0x74] ;  /* 0x0000740001097983 */ /* 0x000ea80000300800 */
[----:B------:R-:W2:Y:S01]  /*19cc0*/  LDL.LU R10, [R1+0x78] ;  /* 0x00007800010a7983 */ /* 0x000ea20000300800 */
[C---:B------:R-:W-:Y:S03]  /*19cd0*/  HMMA.1688.F32.TF32 R72, R116.reuse, R188, R72 ;  /* 0x000000bc7448723c */ /* 0x040fe60000081048 */
[----:B------:R-:W2:Y:S04]  /*19ce0*/  LDL.LU R11, [R1+0x7c] ;  /* 0x00007c00010b7983 */ /* 0x000ea80000300800 */
[----:B------:R-:W2:Y:S01]  /*19cf0*/  LDL.LU R4, [R1+0x6d0] ;  /* 0x0006d00001047983 */ /* 0x000ea20000300800 */
[C---:B------:R-:W-:Y:S03]  /*19d00*/  HMMA.1688.F32.TF32 R76, R116.reuse, R184, R76 ;  /* 0x000000b8744c723c */ /* 0x040fe6000008104c */
[----:B------:R-:W2:Y:S04]  /*19d10*/  LDL.LU R5, [R1+0x6d4] ;  /* 0x0006d40001057983 */ /* 0x000ea80000300800 */
[----:B------:R-:W2:Y:S01]  /*19d20*/  LDL.LU R6, [R1+0x6d8] ;  /* 0x0006d80001067983 */ /* 0x000ea20000300800 */
[C---:B------:R-:W-:Y:S03]  /*19d30*/  HMMA.1688.F32.TF32 R92, R116.reuse, R176, R120 ;  /* 0x000000b0745c723c */ /* 0x040fe60000081078 */
[----:B------:R-:W2:Y:S05]  /*19d40*/  LDL.LU R7, [R1+0x6dc] ;  /* 0x0006dc0001077983 */ /* 0x000eaa0000300800 */
[C---:B------:R-:W-:Y:S08]  /*19d50*/  HMMA.1688.F32.TF32 R96, R116.reuse, R172, R96 ;  /* 0x000000ac7460723c */ /* 0x040ff00000081060 */
[C---:B------:R-:W-:Y:S08]  /*19d60*/  HMMA.1688.F32.TF32 R100, R116.reuse, R168, R212 ;  /* 0x000000a87464723c */ /* 0x040ff000000810d4 */
[C---:B----4-:R-:W-:Y:S08]  /*19d70*/  HMMA.1688.F32.TF32 R68, R116.reuse, R192, R68 ;  /* 0x000000c07444723c */ /* 0x050ff00000081044 */
[C---:B---3--:R-:W-:Y:S08]  /*19d80*/  HMMA.1688.F32.TF32 R60, R116.reuse, R160, R60 ;  /* 0x000000a0743c723c */ /* 0x048ff0000008103c */
[C---:B--2---:R-:W-:Y:S08]  /*19d90*/  HMMA.1688.F32.TF32 R56, R116.reuse, R164, R56 ;  /* 0x000000a47438723c */ /* 0x044ff00000081038 */
[C---:B------:R-:W-:Y:S08]  /*19da0*/  HMMA.1688.F32.TF32 R64, R116.reuse, R196, R64 ;  /* 0x000000c47440723c */ /* 0x040ff00000081040 */
[----:B------:R-:W-:Y:S08]  /*19db0*/  HMMA.1688.F32.TF32 R88, R116, R180, R200 ;  /* 0x000000b47458723c */ /* 0x000ff000000810c8 */
[----:B------:R-:W-:Y:S01]  /*19dc0*/  HMMA.1688.F32.TF32 R116, R16, R164, R232 ;  /* 0x000000a41074723c */ /* 0x000fe200000810e8 */
        /* <DEDUP_REMOVED lines=12> */
[----:B------:R-:W2:Y:S04]  /*19e90*/  LDL.LU R216, [R1+0x740] ;  /* 0x0007400001d87983 */ /* 0x000ea80000300800 */
[----:B------:R-:W2:Y:S04]  /*19ea0*/  LDL.LU R217, [R1+0x744] ;  /* 0x0007440001d97983 */ /* 0x000ea80000300800 */
[----:B------:R-:W2:Y:S04]  /*19eb0*/  LDL.LU R218, [R1+0x748] ;  /* 0x0007480001da7983 */ /* 0x000ea80000300800 */
[----:B------:R-:W2:Y:S04]  /*19ec0*/  LDL.LU R219, [R1+0x74c] ;  /* 0x00074c0001db7983 */ /* 0x000ea80000300800 */
[----:B------:R-:W2:Y:S04]  /*19ed0*/  LDL.LU R212, [R1+0x750] ;  /* 0x0007500001d47983 */ /* 0x000ea80000300800 */
[----:B------:R-:W2:Y:S04]  /*19ee0*/  LDL.LU R213, [R1+0x754] ;  /* 0x0007540001d57983 */ /* 0x000ea80000300800 */
[----:B------:R-:W2:Y:S04]  /*19ef0*/  LDL.LU R214, [R1+0x758] ;  /* 0x0007580001d67983 */ /* 0x000ea80000300800 */
        /* <DEDUP_REMOVED lines=69> */
[----:B---3--:R-:W-:Y:S08]  /*1a350*/  HMMA.1688.F32.TF32 R228, R20, R176, R52 ;  /* 0x000000b014e4723c */ /* 0x008ff00000081034 */
[C---:B------:R-:W-:Y:S08]  /*1a360*/  HMMA.1688.F32.TF32 R52, R84.reuse, R164, R4 ;  /* 0x000000a45434723c */ /* 0x040ff00000081004 */
[----:B------:R-:W-:Y:S08]  /*1a370*/  HMMA.1688.F32.TF32 R4, R84, R160, R8 ;  /* 0x000000a05404723c */ /* 0x000ff00000081008 */
[C---:B--2---:R-:W-:Y:S08]  /*1a380*/  HMMA.1688.F32.TF32 R216, R20.reuse, R188, R216 ;  /* 0x000000bc14d8723c */ /* 0x044ff000000810d8 */
[C---:B----4-:R-:W-:Y:S01]  /*1a390*/  HMMA.1688.F32.TF32 R212, R20.reuse, R192, R212 ;  /* 0x000000c014d4723c */ /* 0x050fe200000810d4 */
[----:B------:R-:W-:Y:S04]  /*1a3a0*/  STL.64 [R1+0x80], R52 ;  /* 0x0000803401007387 */ /* 0x000fe80000100a00 */
[----:B------:R-:W-:Y:S03]  /*1a3b0*/  STL.64 [R1+0x88], R54 ;  /* 0x0000883601007387 */ /* 0x000fe60000100a00 */
[C---:B------:R-:W-:Y:S01]  /*1a3c0*/  HMMA.1688.F32.TF32 R224, R20.reuse, R180, R224 ;  /* 0x000000b414e0723c */ /* 0x040fe200000810e0 */
[----:B------:R-:W-:Y:S07]  /*1a3d0*/  STL.64 [R1+0x70], R4 ;  /* 0x0000700401007387 */ /* 0x000fee0000100a00 */
[C---:B------:R-:W-:Y:S01]  /*1a3e0*/  HMMA.1688.F32.TF32 R208, R20.reuse, R196, R208 ;  /* 0x000000c414d0723c */ /* 0x040fe200000810d0 */
[----:B------:R1:W-:Y:S07]  /*1a3f0*/  STL.64 [R1+0x78], R6 ;  /* 0x0000780601007387 */ /* 0x0003ee0000100a00 */
[C---:B------:R-:W-:Y:S08]  /*1a400*/  HMMA.1688.F32.TF32 R232, R20.reuse, R172, R232 ;  /* 0x000000ac14e8723c */ /* 0x040ff000000810e8 */
[----:B------:R-:W-:Y:S08]  /*1a410*/  HMMA.1688.F32.TF32 R200, R20, R164, R200 ;  /* 0x000000a414c8723c */ /* 0x000ff000000810c8 */
[----:B-1----:R-:W-:Y:S08]  /*1a420*/  HMMA.1688.F32.TF32 R4, R84, R188, R108 ;  /* 0x000000bc5404723c */ /* 0x002ff0000008106c */
[C---:B------:R-:W-:Y:S08]  /*1a430*/  HMMA.1688.F32.TF32 R148, R16.reuse, R172, R156 ;  /* 0x000000ac1094723c */ /* 0x040ff0000008109c */
[----:B------:R-:W-:Y:S08]  /*1a440*/  HMMA.1688.F32.TF32 R140, R16, R180, R140 ;  /* 0x000000b4108c723c */ /* 0x000ff0000008108c */
[C---:B------:R-:W-:Y:S08]  /*1a450*/  HMMA.1688.F32.TF32 R204, R20.reuse, R160, R204 ;  /* 0x000000a014cc723c */ /* 0x040ff000000810cc */
[C---:B------:R-:W-:Y:S08]  /*1a460*/  HMMA.1688.F32.TF32 R220, R20.reuse, R184, R220 ;  /* 0x000000b814dc723c */ /* 0x040ff000000810dc */
[----:B------:R-:W-:Y:S08]  /*1a470*/  HMMA.1688.F32.TF32 R20, R20, R168, R36 ;  /* 0x000000a81414723c */ /* 0x000ff00000081024 */
[C---:B------:R-:W-:Y:S08]  /*1a480*/  HMMA.1688.F32.TF32 R36, R84.reuse, R196, R152 ;  /* 0x000000c45424723c */ /* 0x040ff00000081098 */
[C---:B------:R-:W-:Y:S11]  /*1a490*/  HMMA.1688.F32.TF32 R8, R84.reuse, R192, R248 ;  /* 0x000000c05408723c */ /* 0x040ff600000810f8 */
[----:B------:R-:W-:Y:S04]  /*1a4a0*/  @!UPT UIADD3 URZ, URZ, URZ, URZ ;  /* 0x0000003f3f3ff290 */ /* 0x000fe8000fffe03f */
[----:B------:R-:W-:Y:S04]  /*1a4b0*/  STL.64 [R1+0x60], R36 ;  /* 0x0000602401007387 */ /* 0x000fe80000100a00 */
[----:B------:R1:W-:Y:S04]  /*1a4c0*/  STL.64 [R1+0x68], R38 ;  /* 0x0000682601007387 */ /* 0x0003e80000100a00 */
[----:B------:R-:W-:Y:S04]  /*1a4d0*/  STL.64 [R1+0x50], R8 ;  /* 0x0000500801007387 */ /* 0x000fe80000100a00 */
[----:B------:R2:W-:Y:S01]  /*1a4e0*/  STL.64 [R1+0x58], R10 ;  /* 0x0000580a01007387 */ /* 0x0005e20000100a00 */
[C---:B-1----:R-:W-:Y:S03]  /*1a4f0*/  HMMA.1688.F32.TF32 R36, R84.reuse, R184, R48 ;  /* 0x000000b85424723c */ /* 0x042fe60000081030 */
[----:B------:R-:W-:Y:S04]  /*1a500*/  STL.64 [R1+0x40], R4 ;  /* 0x0000400401007387 */ /* 0x000fe80000100a00 */
[----:B------:R1:W-:Y:S01]  /*1a510*/  STL.64 [R1+0x48], R6 ;  /* 0x0000480601007387 */ /* 0x0003e20000100a00 */
[C---:B--2---:R-:W-:Y:S08]  /*1a520*/  HMMA.1688.F32.TF32 R8, R84.reuse, R180, R40 ;  /* 0x000000b45408723c */ /* 0x044ff00000081028 */
[----:B-1----:R-:W-:Y:S07]  /*1a530*/  HMMA.1688.F32.TF32 R4, R84, R176, R244 ;  /* 0x000000b05404723c */ /* 0x002fee00000810f4 */
[----:B------:R-:W-:Y:S04]  /*1a540*/  STL.64 [R1+0x30], R36 ;  /* 0x0000302401007387 */ /* 0x000fe80000100a00 */
[----:B------:R-:W-:Y:S04]  /*1a550*/  STL.64 [R1+0x38], R38 ;  /* 0x0000382601007387 */ /* 0x000fe80000100a00 */
[----:B------:R-:W-:Y:S04]  /*1a560*/  STL.64 [R1+0x20], R8 ;  /* 0x0000200801007387 */ /* 0x000fe80000100a00 */
[----:B------:R1:W-:Y:S04]  /*1a570*/  STL.64 [R1+0x28], R10 ;  /* 0x0000280a01007387 */ /* 0x0003e80000100a00 */
[----:B------:R-:W-:Y:S04]  /*1a580*/  STL.64 [R1+0x10], R4 ;  /* 0x0000100401007387 */ /* 0x000fe80000100a00 */
[----:B------:R2:W-:Y:S01]  /*1a590*/  STL.64 [R1+0x18], R6 ;  /* 0x0000180601007387 */ /* 0x0005e20000100a00 */
[C---:B-1----:R-:W-:Y:S03]  /*1a5a0*/  HMMA.1688.F32.TF32 R8, R80.reuse, R164, R44 ;  /* 0x000000a45008723c */ /* 0x042fe6000008102c */
[----:B------:R-:W3:Y:S05]  /*1a5b0*/  LDL.LU R152, [R1+0x590] ;  /* 0x0005900001987983 */ /* 0x000eea0000300800 */
[-C--:B--2---:R-:W-:Y:S11]  /*1a5c0*/  HMMA.1688.F32.TF32 R4, R80, R160.reuse, R240 ;  /* 0x000000a05004723c */ /* 0x084ff600000810f0 */
[----:B------:R-:W-:Y:S04]  /*1a5d0*/  @!UPT UIADD3 URZ, URZ, URZ, URZ ;  /* 0x0000003f3f3ff290 */ /* 0x000fe8000fffe03f */
[----:B------:R-:W-:Y:S04]  /*1a5e0*/  STL.64 [R1+0x110], R8 ;  /* 0x0001100801007387 */ /* 0x000fe80000100a00 */
[----:B------:R-:W-:Y:S04]  /*1a5f0*/  STL.64 [R1+0x118], R10 ;  /* 0x0001180a01007387 */ /* 0x000fe80000100a00 */
[----:B------:R1:W-:Y:S04]  /*1a600*/  STL.64 [R1+0x100], R4 ;  /* 0x0001000401007387 */ /* 0x0003e80000100a00 */
[----:B------:R2:W-:Y:S04]  /*1a610*/  STL.64 [R1+0x108], R6 ;  /* 0x0001080601007387 */ /* 0x0005e80000100a00 */
[----:B------:R-:W3:Y:S04]  /*1a620*/  LDL.LU R153, [R1+0x594] ;  /* 0x0005940001997983 */ /* 0x000ee80000300800 */
[----:B------:R-:W3:Y:S04]  /*1a630*/  LDL.LU R154, [R1+0x598] ;  /* 0x00059800019a7983 */ /* 0x000ee80000300800 */
[----:B------:R-:W3:Y:S04]  /*1a640*/  LDL.LU R155, [R1+0x59c] ;  /* 0x00059c00019b7983 */ /* 0x000ee80000300800 */
[----:B------:R-:W4:Y:S04]  /*1a650*/  LDL.LU R240, [R1+0x5d0] ;  /* 0x0005d00001f07983 */ /* 0x000f280000300800 */
[----:B------:R-:W4:Y:S04]  /*1a660*/  LDL.LU R241, [R1+0x5d4] ;  /* 0x0005d40001f17983 */ /* 0x000f280000300800 */
[----:B------:R-:W4:Y:S04]  /*1a670*/  LDL.LU R242, [R1+0x5d8] ;  /* 0x0005d80001f27983 */ /* 0x000f280000300800 */
[----:B------:R-:W4:Y:S04]  /*1a680*/  LDL.LU R243, [R1+0x5dc] ;  /* 0x0005dc0001f37983 */ /* 0x000f280000300800 */
[----:B------:R-:W3:Y:S04]  /*1a690*/  LDL.LU R44, [R1+0x5e0] ;  /* 0x0005e000012c7983 */ /* 0x000ee80000300800 */
[----:B------:R-:W3:Y:S04]  /*1a6a0*/  LDL.LU R45, [R1+0x5e4] ;  /* 0x0005e400012d7983 */ /* 0x000ee80000300800 */
[----:B------:R-:W3:Y:S04]  /*1a6b0*/  LDL.LU R46, [R1+0x5e8] ;  /* 0x0005e800012e7983 */ /* 0x000ee80000300800 */
[----:B------:R-:W3:Y:S04]  /*1a6c0*/  LDL.LU R47, [R1+0x5ec] ;  /* 0x0005ec00012f7983 */ /* 0x000ee80000300800 */
[----:B------:R-:W3:Y:S04]  /*1a6d0*/  LDL.LU R48, [R1+0xb0] ;  /* 0x0000b00001307983 */ /* 0x000ee80000300800 */
[----:B------:R-:W3:Y:S04]  /*1a6e0*/  LDL.LU R49, [R1+0xb4] ;  /* 0x0000b40001317983 */ /* 0x000ee80000300800 */
[----:B------:R-:W3:Y:S01]  /*1a6f0*/  LDL.LU R50, [R1+0xb8] ;  /* 0x0000b80001327983 */ /* 0x000ee20000300800 */
[C---:B------:R-:W-:Y:S03]  /*1a700*/  HMMA.1688.F32.TF32 R120, R16.reuse, R160, R120 ;  /* 0x000000a01078723c */ /* 0x040fe60000081078 */
[----:B------:R-:W3:Y:S04]  /*1a710*/  LDL.LU R51, [R1+0xbc] ;  /* 0x0000bc0001337983 */ /* 0x000ee80000300800 */
[----:B-1----:R-:W4:Y:S01]  /*1a720*/  LDL.LU R4, [R1+0xc0] ;  /* 0x0000c00001047983 */ /* 0x002f220000300800 */
[C---:B------:R-:W-:Y:S03]  /*1a730*/  HMMA.1688.F32.TF32 R124, R16.reuse, R196, R124 ;  /* 0x000000c4107c723c */ /* 0x040fe6000008107c */
[----:B------:R-:W4:Y:S04]  /*1a740*/  LDL.LU R5, [R1+0xc4] ;  /* 0x0000c40001057983 */ /* 0x000f280000300800 */
[----:B--2---:R-:W4:Y:S01]  /*1a750*/  LDL.LU R6, [R1+0xc8] ;  /* 0x0000c80001067983 */ /* 0x004f220000300800 */
[C---:B------:R-:W-:Y:S03]  /*1a760*/  HMMA.1688.F32.TF32 R128, R16.reuse, R192, R128 ;  /* 0x000000c01080723c */ /* 0x040fe60000081080 */
[----:B------:R-:W4:Y:S05]  /*1a770*/  LDL.LU R7, [R1+0xcc] ;  /* 0x0000cc0001077983 */ /* 0x000f2a0000300800 */
[C---:B------:R-:W-:Y:S08]  /*1a780*/  HMMA.1688.F32.TF32 R132, R16.reuse, R188, R132 ;  /* 0x000000bc1084723c */ /* 0x040ff00000081084 */
[C---:B------:R-:W-:Y:S08]  /*1a790*/  HMMA.1688.F32.TF32 R136, R16.reuse, R184, R136 ;  /* 0x000000b81088723c */ /* 0x040ff00000081088 */
[C---:B------:R-:W-:Y:S08]  /*1a7a0*/  HMMA.1688.F32.TF32 R144, R16.reuse, R176, R144 ;  /* 0x000000b01090723c */ /* 0x040ff00000081090 */
[----:B------:R-:W-:Y:S01]  /*1a7b0*/  HMMA.1688.F32.TF32 R16, R16, R168, R112 ;  /* 0x000000a81010723c */ /* 0x000fe20000081070 */
        /* <DEDUP_REMOVED lines=24> */
[C---:B------:R-:W-:Y:S03]  /*1a940*/  HMMA.1688.F32.TF32 R248, R84.reuse, R172, R104 ;  /* 0x000000ac54f8723c */ /* 0x040fe60000081068 */
        /* <DEDUP_REMOVED lines=17> */
[C---:B---3--:R-:W-:Y:S08]  /*1aa60*/  HMMA.1688.F32.TF32 R48, R80.reuse, R180, R48 ;  /* 0x000000b45030723c */ /* 0x048ff00000081030 */
[C---:B----4-:R-:W-:Y:S08]  /*1aa70*/  HMMA.1688.F32.TF32 R4, R80.reuse, R184, R4 ;  /* 0x000000b85004723c */ /* 0x050ff00000081004 */
[C---:B--2---:R-:W-:Y:S08]  /*1aa80*/  HMMA.1688.F32.TF32 R112, R80.reuse, R192, R112 ;  /* 0x000000c05070723c */ /* 0x044ff00000081070 */
[C---:B------:R-:W-:Y:S08]  /*1aa90*/  HMMA.1688.F32.TF32 R156, R80.reuse, R196, R156 ;  /* 0x000000c4509c723c */ /* 0x040ff0000008109c */
[C---:B------:R-:W-:Y:S11]  /*1aaa0*/  HMMA.1688.F32.TF32 R36, R80.reuse, R188, R36 ;  /* 0x000000bc5024723c */ /* 0x040ff60000081024 */
[----:B------:R-:W-:Y:S04]  /*1aab0*/  @!UPT UIADD3 URZ, URZ, URZ, URZ ;  /* 0x0000003f3f3ff290 */ /* 0x000fe8000fffe03f */
[----:B------:R-:W-:Y:S04]  /*1aac0*/  STL.64 [R1+0xf0], R156 ;  /* 0x0000f09c01007387 */ /* 0x000fe80000100a00 */
[----:B------:R1:W-:Y:S04]  /*1aad0*/  STL.64 [R1+0xf8], R158 ;  /* 0x0000f89e01007387 */ /* 0x0003e80000100a00 */
[----:B-1----:R-:W2:Y:S04]  /*1aae0*/  LDL.LU.64 R158, [R1+0x1108] ;  /* 0x00110800019e7983 */ /* 0x002ea80000300a00 */
[----:B------:R-:W2:Y:S04]  /*1aaf0*/  LDL.LU.64 R156, [R1+0x1100] ;  /* 0x00110000019c7983 */ /* 0x000ea80000300a00 */
[----:B------:R-:W-:Y:S04]  /*1ab00*/  STL.64 [R1+0xe0], R112 ;  /* 0x0000e07001007387 */ /* 0x000fe80000100a00 */
[----:B------:R1:W-:Y:S01]  /*1ab10*/  STL.64 [R1+0xe8], R114 ;  /* 0x0000e87201007387 */ /* 0x0003e20000100a00 */
[C---:B------:R-:W-:Y:S03]  /*1ab20*/  HMMA.1688.F32.TF32 R244, R80.reuse, R176, R244 ;  /* 0x000000b050f4723c */ /* 0x040fe600000810f4 */
[----:B-1----:R-:W3:Y:S04]  /*1ab30*/  LDL.LU.64 R114, [R1+0x10f8] ;  /* 0x0010f80001727983 */ /* 0x002ee80000300a00 */
[----:B------:R-:W3:Y:S04]  /*1ab40*/  LDL.LU.64 R112, [R1+0x10f0] ;  /* 0x0010f00001707983 */ /* 0x000ee80000300a00 */
[----:B------:R-:W-:Y:S04]  /*1ab50*/  STL.64 [R1+0xd0], R36 ;  /* 0x0000d02401007387 */ /* 0x000fe80000100a00 */
[----:B------:R1:W-:Y:S04]  /*1ab60*/  STL.64 [R1+0xd8], R38 ;  /* 0x0000d82601007387 */ /* 0x0003e80000100a00 */
[----:B-1----:R-:W4:Y:S04]  /*1ab70*/  LDL.LU.64 R38, [R1+0x10e8] ;  /* 0x0010e80001267983 */ /* 0x002f280000300a00 */
[----:B------:R-:W-:Y:S04]  /*1ab80*/  STL.64 [R1+0xc0], R4 ;  /* 0x0000c00401007387 */ /* 0x000fe80000100a00 */
[----:B------:R1:W-:Y:S04]  /*1ab90*/  STL.64 [R1+0xc8], R6 ;  /* 0x0000c80601007387 */ /* 0x0003e80000100a00 */
[----:B-1----:R-:W2:Y:S04]  /*1aba0*/  LDL.LU.64 R6, [R1+0x10e0] ;  /* 0x0010e00001067983 */ /* 0x002ea80000300a00 */
[----:B------:R1:W-:Y:S04]  /*1abb0*/  STL.64 [R1+0xb0], R48 ;  /* 0x0000b03001007387 */ /* 0x0003e80000100a00 */
[----:B------:R1:W-:Y:S04]  /*1abc0*/  STL.64 [R1+0xb8], R50 ;  /* 0x0000b83201007387 */ /* 0x0003e80000100a00 */
[----:B-1----:R-:W2:Y:S04]  /*1abd0*/  LDL.LU R48, [R1+0x1c0] ;  /* 0x0001c00001307983 */ /* 0x002ea80000300800 */
[----:B------:R-:W2:Y:S04]  /*1abe0*/  LDL.LU R49, [R1+0x1c4] ;  /* 0x0001c40001317983 */ /* 0x000ea80000300800 */
[----:B------:R-:W2:Y:S04]  /*1abf0*/  LDL.LU R50, [R1+0x1c8] ;  /* 0x0001c80001327983 */ /* 0x000ea80000300800 */
[----:B------:R-:W2:Y:S01]  /*1ac00*/  LDL.LU R51, [R1+0x1cc] ;  /* 0x0001cc0001337983 */ /* 0x000ea20000300800 */
[----:B------:R-:W-:Y:S03]  /*1ac10*/  HMMA.1688.F32.TF32 R8, R80, R172, R8 ;  /* 0x000000ac5008723c */ /* 0x000fe60000081008 */
[----:B------:R1:W-:Y:S05]  /*1ac20*/  STL.64 [R1+0xa0], R244 ;  /* 0x0000a0f401007387 */ /* 0x0003ea0000100a00 */
[C---:B------:R-:W-:Y:S01]  /*1ac30*/  HMMA.1688.F32.TF32 R44, R28.reuse, R164, R44 ;  /* 0x000000a41c2c723c */ /* 0x040fe2000008102c */
[----:B------:R1:W-:Y:S04]  /*1ac40*/  STL.64 [R1+0xa8], R246 ;  /* 0x0000a8f601007387 */ /* 0x0003e80000100a00 */
[----:B-1----:R-:W3:Y:S03]  /*1ac50*/  LDL.LU R244, [R1+0x1b0] ;  /* 0x0001b00001f47983 */ /* 0x002ee60000300800 */
[C---:B------:R-:W-:Y:S01]  /*1ac60*/  HMMA.1688.F32.TF32 R240, R28.reuse, R160, R240 ;  /* 0x000000a01cf0723c */ /* 0x040fe200000810f0 */
[----:B------:R-:W3:Y:S04]  /*1ac70*/  LDL.LU R245, [R1+0x1b4] ;  /* 0x0001b40001f57983 */ /* 0x000ee80000300800 */
[----:B------:R-:W3:Y:S03]  /*1ac80*/  LDL.LU R246, [R1+0x1b8] ;  /* 0x0001b80001f67983 */ /* 0x000ee60000300800 */
[----:B------:R-:W-:Y:S01]  /*1ac90*/  HMMA.1688.F32.TF32 R104, R28, R196, R104 ;  /* 0x000000c41c68723c */ /* 0x000fe20000081068 */
[----:B------:R-:W3:Y:S04]  /*1aca0*/  LDL.LU R247, [R1+0x1bc] ;  /* 0x0001bc0001f77983 */ /* 0x000ee80000300800 */
[----:B------:R-:W-:Y:S03]  /*1acb0*/  STL.64 [R1+0x90], R8 ;  /* 0x0000900801007387 */ /* 0x000fe60000100a00 */
[----:B------:R-:W-:Y:S01]  /*1acc0*/  HMMA.1688.F32.TF32 R80, R80, R168, R40 ;  /* 0x000000a85050723c */ /* 0x000fe20000081028 */
[----:B------:R1:W-:Y:S04]  /*1acd0*/  STL.64 [R1+0x98], R10 ;  /* 0x0000980a01007387 */ /* 0x0003e80000100a00 */
[----:B-1----:R-:W4:Y:S04]  /*1ace0*/  LDL.LU.64 R10, [R1+0x10d8] ;  /* 0x0010d800010a7983 */ /* 0x002f280000300a00 */
[----:B------:R-:W4:Y:S04]  /*1acf0*/  LDL.LU.64 R42, [R1+0x10d0] ;  /* 0x0010d000012a7983 */ /* 0x000f280000300a00 */
[----:B------:R-:W-:Y:S04]  /*1ad00*/  STL.64 [R1+0x230], R44 ;  /* 0x0002302c01007387 */ /* 0x000fe80000100a00 */
[----:B------:R1:W-:Y:S04]  /*1ad10*/  STL.64 [R1+0x238], R46 ;  /* 0x0002382e01007387 */ /* 0x0003e80000100a00 */
[----:B-1----:R-:W4:Y:S04]  /*1ad20*/  LDL.LU.64 R46, [R1+0x10c8] ;  /* 0x0010c800012e7983 */ /* 0x002f280000300a00 */
[----:B------:R-:W-:Y:S04]  /*1ad30*/  STL.64 [R1+0x220], R240 ;  /* 0x000220f001007387 */ /* 0x000fe80000100a00 */
[----:B------:R1:W-:Y:S01]  /*1ad40*/  STL.64 [R1+0x228], R242 ;  /* 0x000228f201007387 */ /* 0x0003e20000100a00 */
[C---:B------:R-:W-:Y:S03]  /*1ad50*/  HMMA.1688.F32.TF32 R236, R28.reuse, R192, R236 ;  /* 0x000000c01cec723c */ /* 0x040fe600000810ec */
[----:B-1----:R-:W4:Y:S04]  /*1ad60*/  LDL.LU.64 R242, [R1+0x10c0] ;  /* 0x0010c00001f27983 */ /* 0x002f280000300a00 */
[----:B------:R-:W4:Y:S04]  /*1ad70*/  LDL.LU R240, [R1+0x10b8] ;  /* 0x0010b80001f07983 */ /* 0x000f280000300800 */
[----:B------:R1:W-:Y:S04]  /*1ad80*/  STL.64 [R1+0x210], R104 ;  /* 0x0002106801007387 */ /* 0x0003e80000100a00 */
[----:B------:R1:W-:Y:S04]  /*1ad90*/  STL.64 [R1+0x218], R106 ;  /* 0x0002186a01007387 */ /* 0x0003e80000100a00 */
[----:B-1----:R-:W4:Y:S04]  /*1ada0*/  LDL.LU R104, [R1+0x180] ;  /* 0x0001800001687983 */ /* 0x002f280000300800 */
[----:B------:R-:W4:Y:S04]  /*1adb0*/  LDL.LU R105, [R1+0x184] ;  /* 0x0001840001697983 */ /* 0x000f280000300800 */
[----:B------:R-:W4:Y:S04]  /*1adc0*/  LDL.LU R106, [R1+0x188] ;  /* 0x00018800016a7983 */ /* 0x000f280000300800 */
[----:B------:R-:W4:Y:S04]  /*1add0*/  LDL.LU R107, [R1+0x18c] ;  /* 0x00018c00016b7983 */ /* 0x000f280000300800 */
[----:B------:R1:W-:Y:S04]  /*1ade0*/  STL.64 [R1+0x200], R236 ;  /* 0x000200ec01007387 */ /* 0x0003e80000100a00 */
[----:B------:R1:W-:Y:S04]  /*1adf0*/  STL.64 [R1+0x208], R238 ;  /* 0x000208ee01007387 */ /* 0x0003e80000100a00 */
[----:B-1----:R-:W4:Y:S04]  /*1ae00*/  LDL.LU R236, [R1+0x300] ;  /* 0x0003000001ec7983 */ /* 0x002f280000300800 */
[----:B------:R-:W4:Y:S04]  /*1ae10*/  LDL.LU R237, [R1+0x304] ;  /* 0x0003040001ed7983 */ /* 0x000f280000300800 */
[----:B------:R-:W4:Y:S04]  /*1ae20*/  LDL.LU R238, [R1+0x308] ;  /* 0x0003080001ee7983 */ /* 0x000f280000300800 */
[----:B------:R-:W4:Y:S01]  /*1ae30*/  LDL.LU R239, [R1+0x30c] ;  /* 0x00030c0001ef7983 */ /* 0x000f220000300800 */
[C---:B------:R-:W-:Y:S08]  /*1ae40*/  HMMA.1688.F32.TF32 R52, R28.reuse, R188, R52 ;  /* 0x000000bc1c34723c */ /* 0x040ff00000081034 */
[C---:B------:R-:W-:Y:S11]  /*1ae50*/  HMMA.1688.F32.TF32 R152, R28.reuse, R184, R152 ;  /* 0x000000b81c98723c */ /* 0x040ff60000081098 */
[----:B------:R-:W-:Y:S04]  /*1ae60*/  @!UPT UIADD3 URZ, URZ, URZ, URZ ;  /* 0x0000003f3f3ff290 */ /* 0x000fe8000fffe03f */
[----:B------:R-:W-:Y:S04]  /*1ae70*/  STL.64 [R1+0x1f0], R52 ;  /* 0x0001f03401007387 */ /* 0x000fe80000100a00 */
[----:B------:R1:W-:Y:S02]  /*1ae80*/  STL.64 [R1+0x1f8], R54 ;  /* 0x0001f83601007387 */ /* 0x0003e40000100a00 */
[C---:B-1----:R-:W-:Y:S02]  /*1ae90*/  HMMA.1688.F32.TF32 R52, R28.reuse, R180, R108 ;  /* 0x000000b41c34723c */ /* 0x042fe4000008106c */
[----:B------:R-:W-:Y:S04]  /*1aea0*/  STL.64 [R1+0x1e0], R152 ;  /* 0x0001e09801007387 */ /* 0x000fe80000100a00 */
[----:B------:R-:W-:Y:S11]  /*1aeb0*/  STL.64 [R1+0x1e8], R154 ;  /* 0x0001e89a01007387 */ /* 0x000ff60000100a00 */
[----:B------:R-:W-:Y:S06]  /*1aec0*/  @!UPT UIADD3 URZ, URZ, URZ, URZ ;  /* 0x0000003f3f3ff290 */ /* 0x000fec000fffe03f */
[----:B------:R2:W-:Y:S01]  /*1aed0*/  STL.64 [R1+0x1d0], R52 ;  /* 0x0001d03401007387 */ /* 0x0005e20000100a00 */
[----:B------:R-:W-:Y:S02]  /*1aee0*/  IMAD.MOV.U32 R9, RZ, RZ, R54 ;  /* 0x000000ffff097224 */ /* 0x000fe400078e0036 */
[----:B------:R-:W-:Y:S01]  /*1aef0*/  IMAD.MOV.U32 R4, RZ, RZ, R55 ;  /* 0x000000ffff047224 */ /* 0x000fe200078e0037 */
[----:B------:R-:W4:Y:S04]  /*1af00*/  LDL.LU R108, [R1+0x2f0] ;  /* 0x0002f000016c7983 */ /* 0x000f280000300800 */
[----:B------:R-:W4:Y:S04]  /*1af10*/  LDL.LU R109, [R1+0x2f4] ;  /* 0x0002f400016d7983 */ /* 0x000f280000300800 */
[----:B------:R-:W4:Y:S04]  /*1af20*/  LDL.LU R110, [R1+0x2f8] ;  /* 0x0002f800016e7983 */ /* 0x000f280000300800 */
[----:B------:R-:W4:Y:S04]  /*1af30*/  LDL.LU R111, [R1+0x2fc] ;  /* 0x0002fc00016f7983 */ /* 0x000f280000300800 */
[----:B------:R-:W-:Y:S04]  /*1af40*/  STL [R1+0xfc0], R4 ;  /* 0x000fc00401007387 */ /* 0x000fe80000100800 */
[----:B------:R-:W-:Y:S01]  /*1af50*/  STL [R1+0xfbc], R9 ;  /* 0x000fbc0901007387 */ /* 0x000fe20000100800 */
[C---:B--2---:R-:W-:Y:S03]  /*1af60*/  HMMA.1688.F32.TF32 R52, R28.reuse, R176, R48 ;  /* 0x000000b01c34723c */ /* 0x044fe60000081030 */
[----:B------:R-:W2:Y:S11]  /*1af70*/  LDL.LU R48, [R1+0x550] ;  /* 0x0005500001307983 */ /* 0x000eb60000300800 */
[----:B------:R-:W-:Y:S09]  /*1af80*/  @!UPT UIADD3 URZ, URZ, URZ, URZ ;  /* 0x0000003f3f3ff290 */ /* 0x000ff2000fffe03f */
[----:B------:R-:W-:Y:S04]  /*1af90*/  STL.64 [R1+0x1c0], R52 ;  /* 0x0001c03401007387 */ /* 0x000fe80000100a00 */
[----:B------:R3:W-:Y:S04]  /*1afa0*/  STL.64 [R1+0x1c8], R54 ;  /* 0x0001c83601007387 */ /* 0x0007e80000100a00 */
[----:B------:R-:W2:Y:S04]  /*1afb0*/  LDL.LU R49, [R1+0x554] ;  /* 0x0005540001317983 */ /* 0x000ea80000300800 */
[----:B------:R-:W2:Y:S01]  /*1afc0*/  LDL.LU R50, [R1+0x558] ;  /* 0x0005580001327983 */ /* 0x000ea20000300800 */
[----:B---3--:R-:W-:Y:S03]  /*1afd0*/  HMMA.1688.F32.TF32 R52, R28, R172, R244 ;  /* 0x000000ac1c34723c */ /* 0x008fe600000810f4 */
[----:B------:R-:W2:Y:S11]  /*1afe0*/  LDL.LU R51, [R1+0x55c] ;  /* 0x00055c0001337983 */ /* 0x000eb60000300800 */
[----:B------:R-:W-:Y:S09]  /*1aff0*/  @!UPT UIADD3 URZ, URZ, URZ, URZ ;  /* 0x0000003f3f3ff290 */ /* 0x000ff2000fffe03f */
[----:B------:R-:W-:Y:S04]  /*1b000*/  STL.64 [R1+0x1b0], R52 ;  /* 0x0001b03401007387 */ /* 0x000fe80000100a00 */
[----:B------:R-:W3:Y:S04]  /*1b010*/  LDL.LU R244, [R1+0x540] ;  /* 0x0005400001f47983 */ /* 0x000ee80000300800 */
[----:B------:R-:W3:Y:S04]  /*1b020*/  LDL.LU R245, [R1+0x544] ;  /* 0x0005440001f57983 */ /* 0x000ee80000300800 */
[----:B------:R-:W3:Y:S04]  /*1b030*/  LDL.LU R246, [R1+0x548] ;  /* 0x0005480001f67983 */ /* 0x000ee80000300800 */
[----:B------:R-:W3:Y:S01]  /*1b040*/  LDL.LU R247, [R1+0x54c] ;  /* 0x00054c0001f77983 */ /* 0x000ee20000300800 */
[----:B------:R-:W-:-:S02]  /*1b050*/  IMAD.MOV.U32 R9, RZ, RZ, R55 ;  /* 0x000000ffff097224 */ /* 0x000fc400078e0037 */
[----:B------:R-:W-:-:S03]  /*1b060*/  IMAD.MOV.U32 R4, RZ, RZ, R54 ;  /* 0x000000ffff047224 */ /* 0x000fc600078e0036 */
[----:B------:R-:W-:Y:S04]  /*1b070*/  STL [R1+0xfc8], R9 ;  /* 0x000fc80901007387 */ /* 0x000fe80000100800 */
[----:B------:R-:W-:Y:S01]  /*1b080*/  STL [R1+0xfc4], R4 ;  /* 0x000fc40401007387 */ /* 0x000fe20000100800 */
[----:B----4-:R-:W-:Y:S03]  /*1b090*/  HMMA.1688.F32.TF32 R28, R28, R168, R104 ;  /* 0x000000a81c1c723c */ /* 0x010fe60000081068 */
[----:B------:R-:W4:Y:S11]  /*1b0a0*/  LDL.LU R104, [R1+0x530] ;  /* 0x0005300001687983 */ /* 0x000f360000300800 */
[----:B------:R-:W-:Y:S09]  /*1b0b0*/  @!UPT UIADD3 URZ, URZ, URZ, URZ ;  /* 0x0000003f3f3ff290 */ /* 0x000ff2000fffe03f */
[----:B------:R-:W-:Y:S04]  /*1b0c0*/  STL.64 [R1+0x180], R28 ;  /* 0x0001801c01007387 */ /* 0x000fe80000100a00 */
[----:B------:R1:W-:Y:S04]  /*1b0d0*/  STL.64 [R1+0x188], R30 ;  /* 0x0001881e01007387 */ /* 0x0003e80000100a00 */
[----:B------:R-:W4:Y:S04]  /*1b0e0*/  LDL.LU R105, [R1+0x534] ;  /* 0x0005340001697983 */ /* 0x000f280000300800 */
[----:B------:R-:W4:Y:S04]  /*1b0f0*/  LDL.LU R106, [R1+0x538] ;  /* 0x00053800016a7983 */ /* 0x000f280000300800 */
[----:B------:R-:W4:Y:S01]  /*1b100*/  LDL.LU R107, [R1+0x53c] ;  /* 0x00053c00016b7983 */ /* 0x000f220000300800 */
[----:B-1----:R-:W-:Y:S11]  /*1b110*/  HMMA.1688.F32.TF32 R28, R24, R164, R236 ;  /* 0x000000a4181c723c */ /* 0x002ff600000810ec */
[----:B------:R-:W-:Y:S11]  /*1b120*/  @!UPT UIADD3 URZ, URZ, URZ, URZ ;  /* 0x0000003f3f3ff290 */ /* 0x000ff6000fffe03f */
[----:B------:R-:W-:Y:S01]  /*1b130*/  @!UPT UIADD3 URZ, URZ, URZ, URZ ;  /* 0x0000003f3f3ff290 */ /* 0x000fe2000fffe03f */
[----:B------:R1:W-:Y:S04]  /*1b140*/  STL.64 [R1+0x300], R28 ;  /* 0x0003001c01007387 */ /* 0x0003e80000100a00 */
[----:B------:R-:W4:Y:S04]  /*1b150*/  LDL.LU R236, [R1+0x520] ;  /* 0x0005200001ec7983 */ /* 0x000f280000300800 */
[----:B------:R-:W4:Y:S04]  /*1b160*/  LDL.LU R237, [R1+0x524] ;  /* 0x0005240001ed7983 */ /* 0x000f280000300800 */
[----:B------:R-:W4:Y:S04]  /*1b170*/  LDL.LU R238, [R1+0x528] ;  /* 0x0005280001ee7983 */ /* 0x000f280000300800 */
[----:B------:R-:W4:Y:S01]  /*1b180*/  LDL.LU R239, [R1+0x52c] ;  /* 0x00052c0001ef7983 */ /* 0x000f220000300800 */
[----:B------:R-:W-:-:S02]  /*1b190*/  IMAD.MOV.U32 R9, RZ, RZ, R30 ;  /* 0x000000ffff097224 */ /* 0x000fc400078e001e */
[----:B------:R-:W-:Y:S02]  /*1b1a0*/  IMAD.MOV.U32 R4, RZ, RZ, R31 ;  /* 0x000000ffff047224 */ /* 0x000fe400078e001f */
[C---:B-1----:R-:W-:Y:S01]  /*1b1b0*/  HMMA.1688.F32.TF32 R28, R24.reuse, R160, R108 ;  /* 0x000000a0181c723c */ /* 0x042fe2000008106c */
[----:B------:R1:W-:Y:S11]  /*1b1c0*/  STL [R1+0xfd0], R9 ;  /* 0x000fd00901007387 */ /* 0x0003f60000100800 */
[----:B------:R-:W-:Y:S11]  /*1b1d0*/  @!UPT UIADD3 URZ, URZ, URZ, URZ ;  /* 0x0000003f3f3ff290 */ /* 0x000ff6000fffe03f */
[----:B------:R-:W-:Y:S01]  /*1b1e0*/  @!UPT UIADD3 URZ, URZ, URZ, URZ ;  /* 0x0000003f3f3ff290 */ /* 0x000fe2000fffe03f */
[----:B------:R-:W-:Y:S01]  /*1b1f0*/  IMAD.MOV.U32 R8, RZ, RZ, R28 ;  /* 0x000000ffff087224 */ /* 0x000fe200078e001c */
[----:B------:R-:W-:Y:S01]  /*1b200*/  MOV R44, R30 ;  /* 0x0000001e002c7202 */ /* 0x000fe20000000f00 */
[----:B------:R-:W-:Y:S02]  /*1b210*/  IMAD.MOV.U32 R40, RZ, RZ, R29 ;  /* 0x000000ffff287224 */ /* 0x000fe400078e001d */
[----:B------:R-:W-:Y:S01]  /*1b220*/  IMAD.MOV.U32 R45, RZ, RZ, R31 ;  /* 0x000000ffff2d7224 */ /* 0x000fe200078e001f */
[----:B------:R1:W-:Y:S04]  /*1b230*/  STL [R1+0xfcc], R4 ;  /* 0x000fcc0401007387 */ /* 0x0003e80000100800 */
[----:B------:R-:W-:Y:S04]  /*1b240*/  STL [R1+0xfe0], R45 ;  /* 0x000fe02d01007387 */ /* 0x000fe80000100800 */
[----:B------:R-:W-:Y:S04]  /*1b250*/  STL [R1+0xfdc], R44 ;  /* 0x000fdc2c01007387 */ /* 0x000fe80000100800 */
[----:B------:R-:W-:Y:S04]  /*1b260*/  STL [R1+0xfd8], R40 ;  /* 0x000fd82801007387 */ /* 0x000fe80000100800 */
[----:B------:R-:W-:Y:S01]  /*1b270*/  STL [R1+0xfd4], R8 ;  /* 0x000fd40801007387 */ /* 0x000fe20000100800 */
[C---:B--2---:R-:W-:Y:S11]  /*1b280*/  HMMA.1688.F32.TF32 R28, R24.reuse, R196, R48 ;  /* 0x000000c4181c723c */ /* 0x044ff60000081030 */
[----:B------:R-:W-:Y:S11]  /*1b290*/  @!UPT UIADD3 URZ, URZ, URZ, URZ ;  /* 0x0000003f3f3ff290 */ /* 0x000ff6000fffe03f */
[----:B------:R-:W-:Y:S01]  /*1b2a0*/  @!UPT UIADD3 URZ, URZ, URZ, URZ ;  /* 0x0000003f3f3ff290 */ /* 0x000fe2000fffe03f */
[----:B------:R3:W-:Y:S01]  /*1b2b0*/  STL.64 [R1+0x2e8], R30 ;  /* 0x0002e81e01007387 */ /* 0x0007e20000100a00 */
[----:B-1----:R-:W-:Y:S02]  /*1b2c0*/  IMAD.MOV.U32 R9, RZ, RZ, R28 ;  /* 0x000000ffff097224 */ /* 0x002fe400078e001c */
[----:B------:R-:W-:Y:S02]  /*1b2d0*/  IMAD.MOV.U32 R4, RZ, RZ, R29 ;  /* 0x000000ffff047224 */ /* 0x000fe400078e001d */
[C---:B---3--:R-:W-:Y:S01]  /*1b2e0*/  HMMA.1688.F32.TF32 R28, R24.reuse, R192, R244 ;  /* 0x000000c0181c723c */ /* 0x048fe200000810f4 */
[----:B------:R-:W-:Y:S11]  /*1b2f0*/  STL [R1+0xfe8], R9 ;  /* 0x000fe80901007387 */ /* 0x000ff60000100800 */
[----:B------:R-:W-:Y:S11]  /*1b300*/  @!UPT UIADD3 URZ, URZ, URZ, URZ ;  /* 0x0000003f3f3ff290 */ /* 0x000ff6000fffe03f */
[----:B------:R-:W-:Y:S01]  /*1b310*/  @!UPT UIADD3 URZ, URZ, URZ, URZ ;  /* 0x0000003f3f3ff290 */ /* 0x000fe2000fffe03f */
[----:B------:R-:W-:Y:S02]  /*1b320*/  IMAD.MOV.U32 R45, RZ, RZ, R28 ;  /* 0x000000ffff2d7224 */ /* 0x000fe400078e001c */
[----:B------:R-:W-:Y:S02]  /*1b330*/  IMAD.MOV.U32 R44, RZ, RZ, R29 ;  /* 0x000000ffff2c7224 */ /* 0x000fe400078e001d */
[----:B------:R-:W-:Y:S02]  /*1b340*/  IMAD.MOV.U32 R40, RZ, RZ, R30 ;  /* 0x000000ffff287224 */ /* 0x000fe400078e001e */
[----:B------:R-:W-:Y:S01]  /*1b350*/  IMAD.MOV.U32 R8, RZ, RZ, R31 ;  /* 0x000000ffff087224 */ /* 0x000fe200078e001f */
[----:B------:R1:W-:Y:S04]  /*1b360*/  STL [R1+0xfe4], R4 ;  /* 0x000fe40401007387 */ /* 0x0003e80000100800 */
[----:B------:R-:W-:Y:S04]  /*1b370*/  STL [R1+0xff8], R8 ;  /* 0x000ff80801007387 */ /* 0x000fe80000100800 */
[----:B------:R-:W-:Y:S04]  /*1b380*/  STL [R1+0xff4], R40 ;  /* 0x000ff42801007387 */ /* 0x000fe80000100800 */
[----:B------:R-:W-:Y:S04]  /*1b390*/  STL [R1+0xff0], R45 ;  /* 0x000ff02d01007387 */ /* 0x000fe80000100800 */
[----:B------:R-:W-:Y:S01]  /*1b3a0*/  STL [R1+0xfec], R44 ;  /* 0x000fec2c01007387 */ /* 0x000fe20000100800 */
[C---:B----4-:R-:W-:Y:S11]  /*1b3b0*/  HMMA.1688.F32.TF32 R28, R24.reuse, R188, R104 ;  /* 0x000000bc181c723c */ /* 0x050ff60000081068 */
[----:B------:R-:W-:Y:S11]  /*1b3c0*/  @!UPT UIADD3 URZ, URZ, URZ, URZ ;  /* 0x0000003f3f3ff290 */ /* 0x000ff6000fffe03f */
[----:B------:R-:W-:Y:S02]  /*1b3d0*/  @!UPT UIADD3 URZ, URZ, URZ, URZ ;  /* 0x0000003f3f3ff290 */ /* 0x000fe4000fffe03f */
[----:B-1----:R-:W-:Y:S02]  /*1b3e0*/  IMAD.MOV.U32 R4, RZ, RZ, R31 ;  /* 0x000000ffff047224 */ /* 0x002fe400078e001f */
[----:B------:R-:W-:Y:S01]  /*1b3f0*/  IMAD.MOV.U32 R9, RZ, RZ, R30 ;  /* 0x000000ffff097224 */ /* 0x000fe200078e001e */
[----:B------:R1:W-:Y:S04]  /*1b400*/  STL.64 [R1+0x2c0], R28 ;  /* 0x0002c01c01007387 */ /* 0x0003e80000100a00 */
[----:B------:R-:W-:Y:S04]  /*1b410*/  STL [R1+0x1000], R4 ;  /* 0x0010000401007387 */ /* 0x000fe80000100800 */
[----:B------:R-:W-:Y:S01]  /*1b420*/  STL [R1+0xffc], R9 ;  /* 0x000ffc0901007387 */ /* 0x000fe20000100800 */
[----:B-1----:R-:W-:Y:S03]  /*1b430*/  HMMA.1688.F32.TF32 R28, R24, R184, R236 ;  /* 0x000000b8181c723c */ /* 0x002fe600000810ec */
[----:B------:R-:W2:Y:S04]  /*1b440*/  LDL.LU R236, [R1+0x2a0] ;  /* 0x0002a00001ec7983 */ /* 0x000ea80000300800 */
[----:B------:R-:W2:Y:S04]  /*1b450*/  LDL.LU R237, [R1+0x2a4] ;  /* 0x0002a40001ed7983 */ /* 0x000ea80000300800 */
[----:B------:R-:W2:Y:S04]  /*1b460*/  LDL.LU R238, [R1+0x2a8] ;  /* 0x0002a80001ee7983 */ /* 0x000ea80000300800 */
[----:B------:R-:W2:Y:S04]  /*1b470*/  LDL.LU R239, [R1+0x2ac] ;  /* 0x0002ac0001ef7983 */ /* 0x000ea80000300800 */
[----:B------:R-:W3:Y:S04]  /*1b480*/  LDL.LU R104, [R1+0x460] ;  /* 0x0004600001687983 */ /* 0x000ee80000300800 */
[----:B------:R-:W3:Y:S04]  /*1b490*/  LDL.LU R105, [R1+0x464] ;  /* 0x0004640001697983 */ /* 0x000ee80000300800 */
[----:B------:R-:W3:Y:S04]  /*1b4a0*/  LDL.LU R106, [R1+0x468] ;  /* 0x00046800016a7983 */ /* 0x000ee80000300800 */
[----:B------:R-:W3:Y:S01]  /*1b4b0*/  LDL.LU R107, [R1+0x46c] ;  /* 0x00046c00016b7983 */ /* 0x000ee20000300800 */
[----:B------:R-:W-:-:S03]  /*1b4c0*/  MOV R0, R28 ;  /* 0x0000001c00007202 */ /* 0x000fc60000000f00 */
[----:B------:R-:W4:Y:S01]  /*1b4d0*/  LDL.LU R244, [R1+0x3c0] ;  /* 0x0003c00001f47983 */ /* 0x000f220000300800 */
[----:B------:R-:W-:-:S03]  /*1b4e0*/  IMAD.MOV.U32 R241, RZ, RZ, R29 ;  /* 0x000000fffff17224 */ /* 0x000fc600078e001d */
[----:B------:R-:W4:Y:S01]  /*1b4f0*/  LDL.LU R245, [R1+0x3c4] ;  /* 0x0003c40001f57983 */ /* 0x000f220000300800 */
[----:B------:R-:W-:-:S03]  /*1b500*/  IMAD.MOV.U32 R252, RZ, RZ, R30 ;  /* 0x000000fffffc7224 */ /* 0x000fc600078e001e */
[----:B------:R-:W4:Y:S01]  /*1b510*/  LDL.LU R246, [R1+0x3c8] ;  /* 0x0003c80001f67983 */ /* 0x000f220000300800 */
[----:B------:R-:W-:-:S03]  /*1b520*/  IMAD.MOV.U32 R5, RZ, RZ, R31 ;  /* 0x000000ffff057224 */ /* 0x000fc600078e001f */
[----:B------:R-:W4:Y:S04]  /*1b530*/  LDL.LU R247, [R1+0x3cc] ;  /* 0x0003cc0001f77983 */ /* 0x000f280000300800 */
        /* <DEDUP_REMOVED lines=20> */
[----:B------:R-:W-:Y:S04]  /*1b680*/  STL [R1+0x1010], R5 ;  /* 0x0010100501007387 */ /* 0x000fe80000100800 */
[----:B------:R-:W-:Y:S04]  /*1b690*/  STL [R1+0x100c], R252 ;  /* 0x00100cfc01007387 */ /* 0x000fe80000100800 */
[----:B------:R1:W-:Y:S04]  /*1b6a0*/  STL [R1+0x1008], R241 ;  /* 0x001008f101007387 */ /* 0x0003e80000100800 */
[----:B------:R1:W-:Y:S01]  /*1b6b0*/  STL [R1+0x1004], R0 ;  /* 0x0010040001007387 */ /* 0x0003e20000100800 */
[C---:B--2---:R-:W-:Y:S11]  /*1b6c0*/  HMMA.1688.F32.TF32 R236, R24.reuse, R180, R236 ;  /* 0x000000b418ec723c */ /* 0x044ff600000810ec */
[----:B------:R-:W-:Y:S11]  /*1b6d0*/  @!UPT UIADD3 URZ, URZ, URZ, URZ ;  /* 0x0000003f3f3ff290 */ /* 0x000ff6000fffe03f */
[----:B------:R-:W-:Y:S02]  /*1b6e0*/  @!UPT UIADD3 URZ, URZ, URZ, URZ ;  /* 0x0000003f3f3ff290 */ /* 0x000fe4000fffe03f */
[----:B------:R-:W-:Y:S02]  /*1b6f0*/  IMAD.MOV.U32 R8, RZ, RZ, R236 ;  /* 0x000000ffff087224 */ /* 0x000fe400078e00ec */
[----:B------:R-:W-:Y:S01]  /*1b700*/  IMAD.MOV.U32 R40, RZ, RZ, R237 ;  /* 0x000000ffff287224 */ /* 0x000fe200078e00ed */
[----:B------:R-:W2:Y:S04]  /*1b710*/  LDL.LU R236, [R1+0x440] ;  /* 0x0004400001ec7983 */ /* 0x000ea80000300800 */
[----:B------:R-:W2:Y:S01]  /*1b720*/  LDL.LU R237, [R1+0x444] ;  /* 0x0004440001ed7983 */ /* 0x000ea20000300800 */
[C---:B---3--:R-:W-:Y:S01]  /*1b730*/  HMMA.1688.F32.TF32 R28, R24.reuse, R176, R28 ;  /* 0x000000b0181c723c */ /* 0x048fe2000008101c */
[----:B------:R-:W-:Y:S02]  /*1b740*/  IMAD.MOV.U32 R45, RZ, RZ, R238 ;  /* 0x000000ffff2d7224 */ /* 0x000fe400078e00ee */
[----:B------:R-:W-:Y:S11]  /*1b750*/  IMAD.MOV.U32 R44, RZ, RZ, R239 ;  /* 0x000000ffff2c7224 */ /* 0x000ff600078e00ef */
[----:B------:R-:W-:Y:S10]  /*1b760*/  @!UPT UIADD3 URZ, URZ, URZ, URZ ;  /* 0x0000003f3f3ff290 */ /* 0x000ff4000fffe03f */
[----:B-1----:R-:W-:Y:S01]  /*1b770*/  MOV R241, R28 ;  /* 0x0000001c00f17202 */ /* 0x002fe20000000f00 */
[----:B------:R-:W-:Y:S02]  /*1b780*/  IMAD.MOV.U32 R0, RZ, RZ, R29 ;  /* 0x000000ffff007224 */ /* 0x000fe400078e001d */
[----:B------:R-:W-:Y:S02]  /*1b790*/  IMAD.MOV.U32 R4, RZ, RZ, R30 ;  /* 0x000000ffff047224 */ /* 0x000fe400078e001e */
[----:B------:R-:W-:Y:S02]  /*1b7a0*/  IMAD.MOV.U32 R9, RZ, RZ, R31 ;  /* 0x000000ffff097224 */ /* 0x000fe400078e001f */
[----:B----4-:R-:W-:Y:S01]  /*1b7b0*/  HMMA.1688.F32.TF32 R28, R24, R172, R52 ;  /* 0x000000ac181c723c */ /* 0x010fe20000081034 */
[----:B------:R-:W-:Y:S02]  /*1b7c0*/  IMAD.MOV.U32 R238, RZ, RZ, R240 ;  /* 0x000000ffffee7224 */ /* 0x000fe400078e00f0 */
[----:B------:R-:W3:Y:S01]  /*1b7d0*/  LDL.LU R240, [R1+0x10b4] ;  /* 0x0010b40001f07983 */ /* 0x000ee20000300800 */
[----:B------:R-:W-:-:S03]  /*1b7e0*/  IMAD.MOV.U32 R239, RZ, RZ, R3 ;  /* 0x000000ffffef7224 */ /* 0x000fc600078e0003 */
[----:B------:R-:W4:Y:S04]  /*1b7f0*/  LDL.LU R3, [R1+0x10b0] ;  /* 0x0010b00001037983 */ /* 0x000f280000300800 */
[----:B------:R1:W-:Y:S04]  /*1b800*/  STL [R1+0x1018], R40 ;  /* 0x0010182801007387 */ /* 0x0003e80000100800 */
[----:B------:R1:W-:Y:S09]  /*1b810*/  STL [R1+0x1014], R8 ;  /* 0x0010140801007387 */ /* 0x0003f20000100800 */
[----:B-1----:R-:W-:-:S02]  /*1b820*/  IMAD.MOV.U32 R40, RZ, RZ, R28 ;  /* 0x000000ffff287224 */ /* 0x002fc400078e001c */
[----:B------:R-:W-:Y:S02]  /*1b830*/  IMAD.MOV.U32 R8, RZ, RZ, R29 ;  /* 0x000000ffff087224 */ /* 0x000fe400078e001d */
[----:B------:R-:W-:Y:S02]  /*1b840*/  IMAD.MOV.U32 R5, RZ, RZ, R30 ;  /* 0x000000ffff057224 */ /* 0x000fe400078e001e */
[----:B------:R-:W-:Y:S02]  /*1b850*/  IMAD.MOV.U32 R252, RZ, RZ, R31 ;  /* 0x000000fffffc7224 */ /* 0x000fe400078e001f */
[C---:B------:R-:W-:Y:S08]  /*1b860*/  HMMA.1688.F32.TF32 R28, R12.reuse, R164, R108 ;  /* 0x000000a40c1c723c */ /* 0x040ff0000008106c */
[C---:B------:R-:W-:Y:S08]  /*1b870*/  HMMA.1688.F32.TF32 R52, R12.reuse, R160, R48 ;  /* 0x000000a00c34723c */ /* 0x040ff00000081030 */
[C---:B------:R-:W-:Y:S07]  /*1b880*/  HMMA.1688.F32.TF32 R48, R12.reuse, R196, R244 ;  /* 0x000000c40c30723c */ /* 0x040fee00000810f4 */
[----:B------:R-:W-:Y:S04]  /*1b890*/  STL.64 [R1+0x330], R28 ;  /* 0x0003301c01007387 */ /* 0x000fe80000100a00 */
[----:B------:R1:W-:Y:S02]  /*1b8a0*/  STL.64 [R1+0x338], R30 ;  /* 0x0003381e01007387 */ /* 0x0003e40000100a00 */
[----:B-1----:R-:W-:Y:S02]  /*1b8b0*/  HMMA.1688.F32.TF32 R28, R12, R192, R104 ;  /* 0x000000c00c1c723c */ /* 0x002fe40000081068 */
[----:B------:R1:W-:Y:S04]  /*1b8c0*/  STL.64 [R1+0x3b0], R52 ;  /* 0x0003b03401007387 */ /* 0x0003e80000100a00 */
[----:B------:R1:W-:Y:S04]  /*1b8d0*/  STL.64 [R1+0x3b8], R54 ;  /* 0x0003b83601007387 */ /* 0x0003e80000100a00 */
[----:B-1----:R-:W3:Y:S04]  /*1b8e0*/  LDL.LU R52, [R1+0x430] ;  /* 0x0004300001347983 */ /* 0x002ee80000300800 */
[----:B------:R-:W-:Y:S04]  /*1b8f0*/  STL.64 [R1+0x3c0], R48 ;  /* 0x0003c03001007387 */ /* 0x000fe80000100a00 */
[----:B------:R-:W-:Y:S05]  /*1b900*/  STL.64 [R1+0x3c8], R50 ;  /* 0x0003c83201007387 */ /* 0x000fea0000100a00 */
[----:B------:R-:W-:Y:S04]  /*1b910*/  STL.64 [R1+0x460], R28 ;  /* 0x0004601c01007387 */ /* 0x000fe80000100a00 */
[----:B------:R2:W-:Y:S01]  /*1b920*/  STL.64 [R1+0x468], R30 ;  /* 0x0004681e01007387 */ /* 0x0005e20000100a00 */
[----:B------:R-:W-:Y:S03]  /*1b930*/  HMMA.1688.F32.TF32 R24, R24, R168, R152 ;  /* 0x000000a81818723c */ /* 0x000fe60000081098 */
[----:B------:R-:W3:Y:S04]  /*1b940*/  LDL.LU R53, [R1+0x434] ;  /* 0x0004340001357983 */ /* 0x000ee80000300800 */
[----:B------:R-:W3:Y:S04]  /*1b950*/  LDL.LU R54, [R1+0x438] ;  /* 0x0004380001367983 */ /* 0x000ee80000300800 */
[----:B------:R-:W3:Y:S04]  /*1b960*/  LDL.LU R55, [R1+0x43c] ;  /* 0x00043c0001377983 */ /* 0x000ee80000300800 */
[----:B------:R-:W3:Y:S04]  /*1b970*/  LDL.LU R152, [R1+0x420] ;  /* 0x0004200001987983 */ /* 0x000ee80000300800 */
[----:B------:R-:W3:Y:S01]  /*1b980*/  LDL.LU R153, [R1+0x424] ;  /* 0x0004240001997983 */ /* 0x000ee20000300800 */
[----:B------:R-:W-:-:S02]  /*1b990*/  IMAD.MOV.U32 R154, RZ, RZ, R243 ;  /* 0x000000ffff9a7224 */ /* 0x000fc400078e00f3 */
[----:B------:R-:W-:Y:S01]  /*1b9a0*/  IMAD.MOV.U32 R155, RZ, RZ, R242 ;  /* 0x000000ffff9b7224 */ /* 0x000fe200078e00f2 */
[----:B--2---:R-:W-:Y:S11]  /*1b9b0*/  HMMA.1688.F32.TF32 R28, R12, R188, R236 ;  /* 0x000000bc0c1c723c */ /* 0x004ff600000810ec */
[----:B------:R-:W-:Y:S11]  /*1b9c0*/  @!UPT UIADD3 URZ, URZ, URZ, URZ ;  /* 0x0000003f3f3ff290 */ /* 0x000ff6000fffe03f */
[----:B------:R-:W-:Y:S01]  /*1b9d0*/  @!UPT UIADD3 URZ, URZ, URZ, URZ ;  /* 0x0000003f3f3ff290 */ /* 0x000fe2000fffe03f */
        /* <DEDUP_REMOVED lines=9> */
[----:B-1----:R-:W-:-:S03]  /*1ba70*/  IMAD.MOV.U32 R28, RZ, RZ, R11 ;  /* 0x000000ffff1c7224 */ /* 0x002fc600078e000b */
        /* <DEDUP_REMOVED lines=14> */
[----:B------:R-:W2:Y:S04]  /*1bb60*/  LDL.LU R105, [R1+0x174] ;  /* 0x0001740001697983 */ /* 0x000ea80000300800 */
[----:B------:R-:W2:Y:S04]  /*1bb70*/  LDL.LU R106, [R1+0x178] ;  /* 0x00017800016a7983 */ /* 0x000ea80000300800 */
[----:B------:R-:W2:Y:S01]  /*1bb80*/  LDL.LU R107, [R1+0x17c] ;  /* 0x00017c00016b7983 */ /* 0x000ea20000300800 */
[----:B------:R-:W-:Y:S01]  /*1bb90*/  IMAD.MOV.U32 R2, RZ, RZ, R24 ;  /* 0x000000ffff027224 */ /* 0x000fe200078e0018 */
[----:B------:R-:W-:Y:S01]  /*1bba0*/  MOV R37, R26 ;  /* 0x0000001a00257202 */ /* 0x000fe20000000f00 */
[----:B------:R-:W-:Y:S01]  /*1bbb0*/  IMAD.MOV.U32 R41, RZ, RZ, R25 ;  /* 0x000000ffff297224 */ /* 0x000fe200078e0019 */
[----:B----4-:R-:W-:Y:S01]  /*1bbc0*/  LDS R24, [R3+0xc000] ;  /* 0x00c0000003187984 */ /* 0x010fe20000000800 */
[----:B------:R-:W-:-:S03]  /*1bbd0*/  IMAD.MOV.U32 R36, RZ, RZ, R27 ;  /* 0x000000ffff247224 */ /* 0x000fc600078e001b */
[----:B------:R-:W-:Y:S04]  /*1bbe0*/  LDS R26, [R3+0xe000] ;  /* 0x00e00000031a7984 */ /* 0x000fe80000000800 */
[----:B---3--:R-:W-:Y:S04]  /*1bbf0*/  LDS R25, [R240+0xc000] ;  /* 0x00c00000f0197984 */ /* 0x008fe80000000800 */
[----:B------:R-:W1:Y:S01]  /*1bc00*/  LDS R27, [R240+0xe000] ;  /* 0x00e00000f01b7984 */ /* 0x000e620000000800 */
[----:B--2---:R-:W-:Y:S02]  /*1bc10*/  IMAD.MOV.U32 R239, RZ, RZ, R11 ;  /* 0x000000ffffef7224 */ /* 0x004fe400078e000b */
[----:B------:R-:W-:Y:S01]  /*1bc20*/  IMAD.MOV.U32 R238, RZ, RZ, R10 ;  /* 0x000000ffffee7224 */ /* 0x000fe200078e000a */
[----:B------:R-:W-:-:S02]  /*1bc30*/  MOV R236, R6 ;  /* 0x0000000600ec7202 */ /* 0x000fc40000000f00 */
[----:B------:R-:W1:Y:S01]  /*1bc40*/  LDL.LU R6, [R1+0x109c] ;  /* 0x00109c0001067983 */ /* 0x000e620000300800 */
[----:B------:R-:W-:-:S03]  /*1bc50*/  IMAD.MOV.U32 R237, RZ, RZ, R7 ;  /* 0x000000ffffed7224 */ /* 0x000fc600078e0007 */
[----:B------:R-:W1:Y:S04]  /*1bc60*/  LDL.LU R7, [R1+0x1098] ;  /* 0x0010980001077983 */ /* 0x000e680000300800 */
[----:B------:R-:W2:Y:S04]  /*1bc70*/  LDL.LU R10, [R1+0x1094] ;  /* 0x00109400010a7983 */ /* 0x000ea80000300800 */
[----:B------:R-:W2:Y:S01]  /*1bc80*/  LDL.LU R11, [R1+0x1090] ;  /* 0x00109000010b7983 */ /* 0x000ea20000300800 */
[C---:B------:R-:W-:Y:S08]  /*1bc90*/  HMMA.1688.F32.TF32 R52, R12.reuse, R184, R52 ;  /* 0x000000b80c34723c */ /* 0x040ff00000081034 */
[C---:B------:R-:W-:Y:S08]  /*1bca0*/  HMMA.1688.F32.TF32 R152, R12.reuse, R180, R152 ;  /* 0x000000b40c98723c */ /* 0x040ff00000081098 */
[C---:B------:R-:W-:Y:S08]  /*1bcb0*/  HMMA.1688.F32.TF32 R108, R12.reuse, R176, R108 ;  /* 0x000000b00c6c723c */ /* 0x040ff0000008106c */
[----:B------:R-:W-:Y:S01]  /*1bcc0*/  HMMA.1688.F32.TF32 R48, R12, R172, R48 ;  /* 0x000000ac0c30723c */ /* 0x000fe20000081030 */
[----:B------:R-:W-:-:S02]  /*1bcd0*/  IMAD.MOV.U32 R193, RZ, RZ, R54 ;  /* 0x000000ffffc17224 */ /* 0x000fc400078e0036 */
[----:B------:R-:W-:Y:S02]  /*1bce0*/  IMAD.MOV.U32 R192, RZ, RZ, R55 ;  /* 0x000000ffffc07224 */ /* 0x000fe400078e0037 */
[----:B------:R-:W-:Y:S01]  /*1bcf0*/  IMAD.MOV.U32 R197, RZ, RZ, R52 ;  /* 0x000000ffffc57224 */ /* 0x000fe200078e0034 */
[----:B------:R-:W3:Y:S01]  /*1bd00*/  LDL.LU.64 R54, [R1+0x1088] ;  /* 0x0010880001367983 */ /* 0x000ee20000300a00 */
[----:B------:R-:W-:Y:S01]  /*1bd10*/  IMAD.MOV.U32 R196, RZ, RZ, R53 ;  /* 0x000000ffffc47224 */ /* 0x000fe200078e0035 */
[----:B------:R-:W-:Y:S01]  /*1bd20*/  MOV R185, R154 ;  /* 0x0000009a00b97202 */ /* 0x000fe20000000f00 */
[----:B------:R-:W-:Y:S01]  /*1bd30*/  IMAD.MOV.U32 R33, RZ, RZ, R155 ;  /* 0x000000ffff217224 */ /* 0x000fe200078e009b */
[----:B------:R-:W3:Y:S01]  /*1bd40*/  LDL.LU.64 R52, [R1+0x1080] ;  /* 0x0010800001347983 */ /* 0x000ee20000300a00 */
[----:B------:R-:W-:Y:S02]  /*1bd50*/  IMAD.MOV.U32 R189, RZ, RZ, R152 ;  /* 0x000000ffffbd7224 */ /* 0x000fe400078e0098 */
[----:B------:R-:W-:Y:S01]  /*1bd60*/  IMAD.MOV.U32 R188, RZ, RZ, R153 ;  /* 0x000000ffffbc7224 */ /* 0x000fe200078e0099 */
[----:B------:R-:W4:Y:S02]  /*1bd70*/  LDL.LU.64 R154, [R1+0x1078] ;  /* 0x00107800019a7983 */ /* 0x000f240000300a00 */
[----:B------:R-:W-:-:S02]  /*1bd80*/  IMAD.MOV.U32 R180, RZ, RZ, R110 ;  /* 0x000000ffffb47224 */ /* 0x000fc400078e006e */
[----:B------:R-:W4:Y:S01]  /*1bd90*/  LDL.LU.64 R152, [R1+0x1070] ;  /* 0x0010700001987983 */ /* 0x000f220000300a00 */
[----:B------:R-:W-:Y:S02]  /*1bda0*/  IMAD.MOV.U32 R177, RZ, RZ, R111 ;  /* 0x000000ffffb17224 */ /* 0x000fe400078e006f */
[----:B------:R-:W-:Y:S01]  /*1bdb0*/  IMAD.MOV.U32 R184, RZ, RZ, R108 ;  /* 0x000000ffffb87224 */ /* 0x000fe200078e006c */
[----:B------:R-:W3:Y:S01]  /*1bdc0*/  LDL.LU.64 R110, [R1+0x1068] ;  /* 0x00106800016e7983 */ /* 0x000ee20000300a00 */
[----:B------:R-:W-:Y:S02]  /*1bdd0*/  IMAD.MOV.U32 R181, RZ, RZ, R109 ;  /* 0x000000ffffb57224 */ /* 0x000fe400078e006d */
[----:B------:R-:W-:Y:S01]  /*1bde0*/  IMAD.MOV.U32 R172, RZ, RZ, R50 ;  /* 0x000000ffffac7224 */ /* 0x000fe200078e0032 */
[----:B------:R-:W3:Y:S01]  /*1bdf0*/  LDL.LU.64 R108, [R1+0x1060] ;  /* 0x00106000016c7983 */ /* 0x000ee20000300a00 */
[----:B------:R-:W-:Y:S01]  /*1be00*/  IMAD.MOV.U32 R165, RZ, RZ, R51 ;  /* 0x000000ffffa57224 */ /* 0x000fe200078e0033 */
[----:B------:R-:W-:Y:S01]  /*1be10*/  HMMA.1688.F32.TF32 R12, R12, R168, R244 ;  /* 0x000000a80c0c723c */ /* 0x000fe200000810f4 */
[----:B------:R-:W-:Y:S01]  /*1be20*/  IMAD.MOV.U32 R176, RZ, RZ, R48 ;  /* 0x000000ffffb07224 */ /* 0x000fe200078e0030 */
[----:B------:R-:W3:Y:S01]  /*1be30*/  LDL.LU.64 R50, [R1+0x1058] ;  /* 0x0010580001327983 */ /* 0x000ee20000300a00 */
[----:B------:R-:W-:-:S03]  /*1be40*/  IMAD.MOV.U32 R173, RZ, RZ, R49 ;  /* 0x000000ffffad7224 */ /* 0x000fc600078e0031 */
[----:B------:R-:W3:Y:S04]  /*1be50*/  LDL.LU.64 R48, [R1+0x1050] ;  /* 0x0010500001307983 */ /* 0x000ee80000300a00 */
[----:B------:R-:W3:Y:S04]  /*1be60*/  LDL.LU.64 R246, [R1+0x1048] ;  /* 0x0010480001f67983 */ /* 0x000ee80000300a00 */
[----:B------:R-:W3:Y:S01]  /*1be70*/  LDL.LU.64 R244, [R1+0x1040] ;  /* 0x0010400001f47983 */ /* 0x000ee20000300a00 */
[C---:B-1----:R-:W-:Y:S08]  /*1be80*/  HMMA.1688.F32.TF32 R236, R24.reuse, R6, R236 ;  /* 0x0000000618ec723c */ /* 0x042ff000000810ec */
[C---:B--2---:R-:W-:Y:S11]  /*1be90*/  HMMA.1688.F32.TF32 R104, R24.reuse, R10, R104 ;  /* 0x0000000a1868723c */ /* 0x044ff60000081068 */
[----:B------:R-:W-:Y:S11]  /*1bea0*/  @!UPT UIADD3 URZ, URZ, URZ, URZ ;  /* 0x0000003f3f3ff290 */ /* 0x000ff6000fffe03f */
[----:B------:R-:W-:Y:S01]  /*1beb0*/  @!UPT UIADD3 URZ, URZ, URZ, URZ ;  /* 0x0000003f3f3ff290 */ /* 0x000fe2000fffe03f */
[----:B------:R-:W-:Y:S04]  /*1bec0*/  STL.64 [R1+0x380], R104 ;  /* 0x0003806801007387 */ /* 0x000fe80000100a00 */
[----:B------:R1:W-:Y:S04]  /*1bed0*/  STL.64 [R1+0x388], R106 ;  /* 0x0003886a01007387 */ /* 0x0003e80000100a00 */
[----:B-1----:R-:W2:Y:S04]  /*1bee0*/  LDL.LU.64 R106, [R1+0x1038] ;  /* 0x00103800016a7983 */ /* 0x002ea80000300a00 */
[----:B------:R-:W2:Y:S04]  /*1bef0*/  LDL.LU.64 R104, [R1+0x1030] ;  /* 0x0010300001687983 */ /* 0x000ea80000300a00 */
[----:B------:R-:W-:Y:S04]  /*1bf00*/  STL.64 [R1+0x360], R236 ;  /* 0x000360ec01007387 */ /* 0x000fe80000100a00 */
[----:B------:R1:W-:Y:S04]  /*1bf10*/  STL.64 [R1+0x368], R238 ;  /* 0x000368ee01007387 */ /* 0x0003e80000100a00 */
[----:B-1----:R-:W2:Y:S04]  /*1bf20*/  LDL.LU.64 R238, [R1+0x1028] ;  /* 0x0010280001ee7983 */ /* 0x002ea80000300a00 */
[----:B------:R-:W2:Y:S01]  /*1bf30*/  LDL.LU.64 R236, [R1+0x1020] ;  /* 0x0010200001ec7983 */ /* 0x000ea20000300a00 */
[C---:B------:R-:W-:Y:S11]  /*1bf40*/  HMMA.1688.F32.TF32 R28, R24.reuse, R46, R28 ;  /* 0x0000002e181c723c */ /* 0x040ff6000008101c */
[----:B------:R-:W-:Y:S11]  /*1bf50*/  @!UPT UIADD3 URZ, URZ, URZ, URZ ;  /* 0x0000003f3f3ff290 */ /* 0x000ff6000fffe03f */
[----:B------:R-:W-:Y:S01]  /*1bf60*/  @!UPT UIADD3 URZ, URZ, URZ, URZ ;  /* 0x0000003f3f3ff290 */ /* 0x000fe2000fffe03f */
[----:B------:R-:W-:Y:S04]  /*1bf70*/  STL.64 [R1+0x550], R28 ;  /* 0x0005501c01007387 */ /* 0x000fe80000100a00 */
[----:B------:R2:W-:Y:S01]  /*1bf80*/  STL.64 [R1+0x558], R30 ;  /* 0x0005581e01007387 */ /* 0x0005e20000100a00 */
[C---:B---3--:R-:W-:Y:S08]  /*1bf90*/  HMMA.1688.F32.TF32 R48, R24.reuse, R38, R48 ;  /* 0x000000261830723c */ /* 0x048ff00000081030 */
[C---:B--2---:R-:W-:Y:S01]  /*1bfa0*/  HMMA.1688.F32.TF32 R28, R24.reuse, R42, R236 ;  /* 0x0000002a181c723c */ /* 0x044fe200000810ec */
[----:B------:R-:W2:Y:S11]  /*1bfb0*/  LDL.LU R236, [R1+0x150] ;  /* 0x0001500001ec7983 */ /* 0x000eb60000300800 */
[----:B------:R-:W-:Y:S11]  /*1bfc0*/  @!UPT UIADD3 URZ, URZ, URZ, URZ ;  /* 0x0000003f3f3ff290 */ /* 0x000ff6000fffe03f */
[----:B------:R-:W-:Y:S04]  /*1bfd0*/  STL.64 [R1+0x610], R28 ;  /* 0x0006101c01007387 */ /* 0x000fe80000100a00 */
[----:B------:R1:W-:Y:S04]  /*1bfe0*/  STL.64 [R1+0x618], R30 ;  /* 0x0006181e01007387 */ /* 0x0003e80000100a00 */
[----:B------:R-:W2:Y:S04]  /*1bff0*/  LDL.LU R237, [R1+0x154] ;  /* 0x0001540001ed7983 */ /* 0x000ea80000300800 */
[----:B------:R-:W2:Y:S01]  /*1c000*/  LDL.LU R238, [R1+0x158] ;  /* 0x0001580001ee7983 */ /* 0x000ea20000300800 */
[C---:B-1----:R-:W-:Y:S03]  /*1c010*/  HMMA.1688.F32.TF32 R28, R24.reuse, R34, R52 ;  /* 0x00000022181c723c */ /* 0x042fe60000081034 */
[----:B------:R-:W2:Y:S04]  /*1c020*/  LDL.LU R239, [R1+0x15c] ;  /* 0x00015c0001ef7983 */ /* 0x000ea80000300800 */
[----:B------:R-:W3:Y:S04]  /*1c030*/  LDL.LU R52, [R1+0x160] ;  /* 0x0001600001347983 */ /* 0x000ee80000300800 */
[----:B------:R-:W-:Y:S04]  /*1c040*/  STL.64 [R1+0x690], R48 ;  /* 0x0006903001007387 */ /* 0x000fe80000100a00 */
[----:B------:R-:W-:Y:S08]  /*1c050*/  STL.64 [R1+0x698], R50 ;  /* 0x0006983201007387 */ /* 0x000ff00000100a00 */
[----:B------:R-:W-:Y:S04]  /*1c060*/  STL.64 [R1+0x740], R28 ;  /* 0x0007401c01007387 */ /* 0x000fe80000100a00 */
[----:B------:R1:W-:Y:S04]  /*1c070*/  STL.64 [R1+0x748], R30 ;  /* 0x0007481e01007387 */ /* 0x0003e80000100a00 */
[----:B------:R-:W3:Y:S04]  /*1c080*/  LDL.LU R53, [R1+0x164] ;  /* 0x0001640001357983 */ /* 0x000ee80000300800 */
[----:B------:R-:W3:Y:S01]  /*1c090*/  LDL.LU R54, [R1+0x168] ;  /* 0x0001680001367983 */ /* 0x000ee20000300800 */
[C---:B-1----:R-:W-:Y:S03]  /*1c0a0*/  HMMA.1688.F32.TF32 R28, R24.reuse, R166, R56 ;  /* 0x000000a6181c723c */ /* 0x042fe60000081038 */
[----:B------:R-:W3:Y:S04]  /*1c0b0*/  LDL.LU R55, [R1+0x16c] ;  /* 0x00016c0001377983 */ /* 0x000ee80000300800 */
[----:B------:R-:W2:Y:S11]  /*1c0c0*/  LDL.LU R56, [R1+0x370] ;  /* 0x0003700001387983 */ /* 0x000eb60000300800 */
[----:B------:R-:W-:Y:S05]  /*1c0d0*/  @!UPT UIADD3 URZ, URZ, URZ, URZ ;  /* 0x0000003f3f3ff290 */ /* 0x000fea000fffe03f */
[----:B------:R-:W-:Y:S04]  /*1c0e0*/  STL.64 [R1+0x920], R28 ;  /* 0x0009201c01007387 */ /* 0x000fe80000100a00 */
[----:B------:R1:W-:Y:S04]  /*1c0f0*/  STL.64 [R1+0x928], R30 ;  /* 0x0009281e01007387 */ /* 0x0003e80000100a00 */
[----:B------:R-:W2:Y:S04]  /*1c100*/  LDL.LU R57, [R1+0x374] ;  /* 0x0003740001397983 */ /* 0x000ea80000300800 */
[----:B------:R-:W2:Y:S04]  /*1c110*/  LDL.LU R58, [R1+0x378] ;  /* 0x00037800013a7983 */ /* 0x000ea80000300800 */
[----:B------:R-:W2:Y:S01]  /*1c120*/  LDL.LU R59, [R1+0x37c] ;  /* 0x00037c00013b7983 */ /* 0x000ea20000300800 */
[C---:B-1----:R-:W-:Y:S08]  /*1c130*/  HMMA.1688.F32.TF32 R28, R24.reuse, R162, R60 ;  /* 0x000000a2181c723c */ /* 0x042ff0000008103c */
[C---:B------:R-:W-:Y:S08]  /*1c140*/  HMMA.1688.F32.TF32 R48, R24.reuse, R198, R64 ;  /* 0x000000c61830723c */ /* 0x040ff00000081040 */
[C---:B------:R-:W-:Y:S07]  /*1c150*/  HMMA.1688.F32.TF32 R60, R24.reuse, R194, R68 ;  /* 0x000000c2183c723c */ /* 0x040fee0000081044 */
[----:B------:R-:W-:Y:S04]  /*1c160*/  STL.64 [R1+0x910], R28 ;  /* 0x0009101c01007387 */ /* 0x000fe80000100a00 */
[----:B------:R1:W-:Y:S04]  /*1c170*/  STL.64 [R1+0x918], R30 ;  /* 0x0009181e01007387 */ /* 0x0003e80000100a00 */
[----:B------:R-:W-:Y:S04]  /*1c180*/  STL.64 [R1+0x900], R48 ;  /* 0x0009003001007387 */ /* 0x000fe80000100a00 */
[----:B------:R4:W-:Y:S01]  /*1c190*/  STL.64 [R1+0x908], R50 ;  /* 0x0009083201007387 */ /* 0x0009e20000100a00 */
[C---:B-1----:R-:W-:Y:S08]  /*1c1a0*/  HMMA.1688.F32.TF32 R28, R24.reuse, R190, R72 ;  /* 0x000000be181c723c */ /* 0x042ff00000081048 */
[----:B----4-:R-:W-:Y:S01]  /*1c1b0*/  HMMA.1688.F32.TF32 R48, R24, R186, R76 ;  /* 0x000000ba1830723c */ /* 0x010fe2000008104c */
[----:B------:R-:W-:Y:S01]  /*1c1c0*/  MOV R164, R12 ;  /* 0x0000000c00a47202 */ /* 0x000fe20000000f00 */
[----:B------:R-:W-:Y:S01]  /*1c1d0*/  IMAD.MOV.U32 R161, RZ, RZ, R13 ;  /* 0x000000ffffa17224 */ /* 0x000fe200078e000d */
[----:B------:R-:W-:Y:S01]  /*1c1e0*/  LDS R12, [R3+0xc100] ;  /* 0x00c10000030c7984 */ /* 0x000fe20000000800 */
[----:B------:R-:W-:-:S02]  /*1c1f0*/  IMAD.MOV.U32 R160, RZ, RZ, R14 ;  /* 0x000000ffffa07224 */ /* 0x000fc400078e000e */
[----:B------:R-:W-:Y:S01]  /*1c200*/  IMAD.MOV.U32 R32, RZ, RZ, R15 ;  /* 0x000000ffff207224 */ /* 0x000fe200078e000f */
[----:B------:R-:W-:Y:S04]  /*1c210*/  LDS R14, [R3+0xe100] ;  /* 0x00e10000030e7984 */ /* 0x000fe80000000800 */
[----:B------:R-:W-:Y:S04]  /*1c220*/  LDS R13, [R240+0xc100] ;  /* 0x00c10000f00d7984 */ /* 0x000fe80000000800 */
[----:B------:R-:W1:Y:S04]  /*1c230*/  LDS R15, [R240+0xe100] ;  /* 0x00e10000f00f7984 */ /* 0x000e680000000800 */
[----:B------:R-:W-:Y:S04]  /*1c240*/  STL.64 [R1+0x8f0], R60 ;  /* 0x0008f03c01007387 */ /* 0x000fe80000100a00 */
[----:B------:R4:W-:Y:S04]  /*1c250*/  STL.64 [R1+0x8f8], R62 ;  /* 0x0008f83e01007387 */ /* 0x0009e80000100a00 */
[----:B------:R-:W-:Y:S04]  /*1c260*/  STL.64 [R1+0x8e0], R28 ;  /* 0x0008e01c01007387 */ /* 0x000fe80000100a00 */
[----:B------:R4:W-:Y:S02]  /*1c270*/  STL.64 [R1+0x8e8], R30 ;  /* 0x0008e81e01007387 */ /* 0x0009e40000100a00 */
[C---:B----4-:R-:W-:Y:S02]  /*1c280*/  HMMA.1688.F32.TF32 R60, R24.reuse, R182, R88 ;  /* 0x000000b6183c723c */ /* 0x050fe40000081058 */
[----:B------:R-:W-:Y:S04]  /*1c290*/  STL.64 [R1+0x8d0], R48 ;  /* 0x0008d03001007387 */ /* 0x000fe80000100a00 */
[----:B------:R4:W-:Y:S02]  /*1c2a0*/  STL.64 [R1+0x8d8], R50 ;  /* 0x0008d83201007387 */ /* 0x0009e40000100a00 */
[C---:B------:R-:W-:Y:S08]  /*1c2b0*/  HMMA.1688.F32.TF32 R28, R24.reuse, R178, R92 ;  /* 0x000000b2181c723c */ /* 0x040ff0000008105c */
[C---:B----4-:R-:W-:Y:S08]  /*1c2c0*/  HMMA.1688.F32.TF32 R48, R24.reuse, R174, R96 ;  /* 0x000000ae1830723c */ /* 0x050ff00000081060 */
[----:B------:R-:W-:Y:S01]  /*1c2d0*/  HMMA.1688.F32.TF32 R24, R24, R170, R100 ;  /* 0x000000aa1818723c */ /* 0x000fe20000081064 */
[----:B------:R-:W-:Y:S04]  /*1c2e0*/  STL.64 [R1+0x8c0], R60 ;  /* 0x0008c03c01007387 */ /* 0x000fe80000100a00 */
[----:B------:R-:W-:Y:S04]  /*1c2f0*/  STL.64 [R1+0x8c8], R62 ;  /* 0x0008c83e01007387 */ /* 0x000fe80000100a00 */
[----:B------:R4:W-:Y:S04]  /*1c300*/  STL.64 [R1+0x8b0], R28 ;  /* 0x0008b01c01007387 */ /* 0x0009e80000100a00 */
[----:B------:R1:W-:Y:S04]  /*1c310*/  STL.64 [R1+0x8b8], R30 ;  /* 0x0008b81e01007387 */ /* 0x0003e80000100a00 */
[----:B----4-:R-:W4:Y:S04]  /*1c320*/  LDL.LU R28, [R1+0x410] ;  /* 0x00041000011c7983 */ /* 0x010f280000300800 */
[----:B------:R-:W-:Y:S04]  /*1c330*/  STL.64 [R1+0x8a0], R48 ;  /* 0x0008a03001007387 */ /* 0x000fe80000100a00 */
[----:B------:R-:W-:Y:S04]  /*1c340*/  STL.64 [R1+0x8a8], R50 ;  /* 0x0008a83201007387 */ /* 0x000fe80000100a00 */
[----:B------:R-:W-:Y:S04]  /*1c350*/  STL.64 [R1+0x890], R24 ;  /* 0x0008901801007387 */ /* 0x000fe80000100a00 */
[----:B------:R3:W-:Y:S04]  /*1c360*/  STL.64 [R1+0x898], R26 ;  /* 0x0008981a01007387 */ /* 0x0007e80000100a00 */
[----:B------:R-:W4:Y:S04]  /*1c370*/  LDL.LU R29, [R1+0x414] ;  /* 0x00041400011d7983 */ /* 0x000f280000300800 */
[----:B-1----:R-:W4:Y:S04]  /*1c380*/  LDL.LU R30, [R1+0x418] ;  /* 0x00041800011e7983 */ /* 0x002f280000300800 */
[----:B------:R-:W4:Y:S01]  /*1c390*/  LDL.LU R31, [R1+0x41c] ;  /* 0x00041c00011f7983 */ /* 0x000f220000300800 */
[C---:B------:R-:W-:Y:S03]  /*1c3a0*/  HMMA.1688.F32.TF32 R64, R12.reuse, R194, R128 ;  /* 0x000000c20c40723c */ /* 0x040fe60000081080 */
[----:B------:R-:W-:Y:S04]  /*1c3b0*/  LDS R48, [R3+0xc200] ;  /* 0x00c2000003307984 */ /* 0x000fe80000000800 */
[----:B------:R-:W-:Y:S04]  /*1c3c0*/  LDS R50, [R3+0xe200] ;  /* 0x00e2000003327984 */ /* 0x000fe80000000800 */
[----:B------:R-:W-:Y:S04]  /*1c3d0*/  LDS R49, [R240+0xc200] ;  /* 0x00c20000f0317984 */ /* 0x000fe80000000800 */
[----:B------:R-:W4:Y:S01]  /*1c3e0*/  LDS R51, [R240+0xe200] ;  /* 0x00e20000f0337984 */ /* 0x000f220000000800 */
[C---:B---3--:R-:W-:Y:S08]  /*1c3f0*/  HMMA.1688.F32.TF32 R24, R12.reuse, R6, R52 ;  /* 0x000000060c18723c */ /* 0x048ff00000081034 */
[C---:B------:R-:W-:Y:S08]  /*1c400*/  HMMA.1688.F32.TF32 R52, R12.reuse, R42, R104 ;  /* 0x0000002a0c34723c */ /* 0x040ff00000081068 */
[C---:B--2---:R-:W-:Y:S08]  /*1c410*/  HMMA.1688.F32.TF32 R60, R12.reuse, R10, R56 ;  /* 0x0000000a0c3c723c */ /* 0x044ff00000081038 */
[C---:B------:R-:W-:Y:S11]  /*1c420*/  HMMA.1688.F32.TF32 R56, R12.reuse, R46, R236 ;  /* 0x0000002e0c38723c */ /* 0x040ff600000810ec */
[----:B------:R-:W-:Y:S04]  /*1c430*/  @!UPT UIADD3 URZ, URZ, URZ, URZ ;  /* 0x0000003f3f3ff290 */ /* 0x000fe8000fffe03f */
[----:B------:R-:W-:Y:S04]  /*1c440*/  STL.64 [R1+0x130], R60 ;  /* 0x0001303c01007387 */ /* 0x000fe80000100a00 */
[----:B------:R-:W-:Y:S04]  /*1c450*/  STL.64 [R1+0x138], R62 ;  /* 0x0001383e01007387 */ /* 0x000fe80000100a00 */
        /* <DEDUP_REMOVED lines=17> */
[----:B------:R-:W-:Y:S04]  /*1c570*/  STL.64 [R1+0x870], R24 ;  /* 0x0008701801007387 */ /* 0x000fe80000100a00 */
[----:B------:R1:W-:Y:S04]  /*1c580*/  STL.64 [R1+0x878], R26 ;  /* 0x0008781a01007387 */ /* 0x0003e80000100a00 */
[----:B------:R-:W2:Y:S04]  /*1c590*/  LDL.LU R61, [R1+0x354] ;  /* 0x00035400013d7983 */ /* 0x000ea80000300800 */
[----:B------:R-:W2:Y:S04]  /*1c5a0*/  LDL.LU R62, [R1+0x358] ;  /* 0x00035800013e7983 */ /* 0x000ea80000300800 */
[----:B------:R-:W2:Y:S01]  /*1c5b0*/  LDL.LU R63, [R1+0x35c] ;  /* 0x00035c00013f7983 */ /* 0x000ea20000300800 */
[C---:B-1----:R-:W-:Y:S03]  /*1c5c0*/  HMMA.1688.F32.TF32 R24, R12.reuse, R198, R124 ;  /* 0x000000c60c18723c */ /* 0x042fe6000008107c */
[----:B------:R-:W3:Y:S04]  /*1c5d0*/  LDL.LU R56, [R1+0x260] ;  /* 0x0002600001387983 */ /* 0x000ee80000300800 */
[----:B------:R-:W3:Y:S04]  /*1c5e0*/  LDL.LU R57, [R1+0x264] ;  /* 0x0002640001397983 */ /* 0x000ee80000300800 */
[----:B------:R-:W3:Y:S04]  /*1c5f0*/  LDL.LU R58, [R1+0x268] ;  /* 0x00026800013a7983 */ /* 0x000ee80000300800 */
[----:B------:R-:W3:Y:S01]  /*1c600*/  LDL.LU R59, [R1+0x26c] ;  /* 0x00026c00013b7983 */ /* 0x000ee20000300800 */
[C---:B------:R-:W-:Y:S07]  /*1c610*/  HMMA.1688.F32.TF32 R52, R12.reuse, R190, R132 ;  /* 0x000000be0c34723c */ /* 0x040fee0000081084 */
        /* <DEDUP_REMOVED lines=9> */
[C---:B----4-:R-:W-:Y:S03]  /*1c6b0*/  HMMA.1688.F32.TF32 R52, R12.reuse, R178, R144 ;  /* 0x000000b20c34723c */ /* 0x050fe60000081090 */
[----:B------:R1:W-:Y:S05]  /*1c6c0*/  STL.64 [R1+0x838], R26 ;  /* 0x0008381a01007387 */ /* 0x0003ea0000100a00 */
[C---:B-1----:R-:W-:Y:S08]  /*1c6d0*/  HMMA.1688.F32.TF32 R24, R12.reuse, R174, R148 ;  /* 0x000000ae0c18723c */ /* 0x042ff00000081094 */
[----:B------:R-:W-:Y:S01]  /*1c6e0*/  HMMA.1688.F32.TF32 R12, R12, R170, R16 ;  /* 0x000000aa0c0c723c */ /* 0x000fe20000081010 */
[----:B------:R-:W-:Y:S04]  /*1c6f0*/  STL.64 [R1+0x820], R64 ;  /* 0x0008204001007387 */ /* 0x000fe80000100a00 */
[----:B------:R-:W-:Y:S04]  /*1c700*/  STL.64 [R1+0x828], R66 ;  /* 0x0008284201007387 */ /* 0x000fe80000100a00 */
[----:B------:R1:W-:Y:S04]  /*1c710*/  STL.64 [R1+0x810], R52 ;  /* 0x0008103401007387 */ /* 0x0003e80000100a00 */
[----:B------:R4:W-:Y:S04]  /*1c720*/  STL.64 [R1+0x818], R54 ;  /* 0x0008183601007387 */ /* 0x0009e80000100a00 */
[----:B------:R-:W-:Y:S04]  /*1c730*/  STL.64 [R1+0x800], R24 ;  /* 0x0008001801007387 */ /* 0x000fe80000100a00 */
[----:B------:R-:W-:Y:S04]  /*1c740*/  STL.64 [R1+0x808], R26 ;  /* 0x0008081a01007387 */ /* 0x000fe80000100a00 */
[----:B------:R-:W-:Y:S04]  /*1c750*/  STL.64 [R1+0x7f0], R12 ;  /* 0x0007f00c01007387 */ /* 0x000fe80000100a00 */
[----:B------:R-:W-:Y:S04]  /*1c760*/  STL.64 [R1+0x7f8], R14 ;  /* 0x0007f80e01007387 */ /* 0x000fe80000100a00 */
[----:B-1----:R-:W3:Y:S04]  /*1c770*/  LDL.LU R52, [R1+0x4a0] ;  /* 0x0004a00001347983 */ /* 0x002ee80000300800 */
[----:B------:R-:W3:Y:S04]  /*1c780*/  LDL.LU R53, [R1+0x4a4] ;  /* 0x0004a40001357983 */ /* 0x000ee80000300800 */
[----:B----4-:R-:W4:Y:S04]  /*1c790*/  LDL.LU R54, [R1+0x4a8] ;  /* 0x0004a80001367983 */ /* 0x010f280000300800 */
[----:B------:R-:W4:Y:S04]  /*1c7a0*/  LDL.LU R55, [R1+0x4ac] ;  /* 0x0004ac0001377983 */ /* 0x000f280000300800 */
[----:B------:R-:W4:Y:S04]  /*1c7b0*/  LDL.LU R236, [R1+0x3e0] ;  /* 0x0003e00001ec7983 */ /* 0x000f280000300800 */
[----:B------:R-:W4:Y:S04]  /*1c7c0*/  LDL.LU R237, [R1+0x3e4] ;  /* 0x0003e40001ed7983 */ /* 0x000f280000300800 */
[----:B------:R-:W4:Y:S04]  /*1c7d0*/  LDL.LU R238, [R1+0x3e8] ;  /* 0x0003e80001ee7983 */ /* 0x000f280000300800 */
[----:B------:R-:W4:Y:S01]  /*1c7e0*/  LDL.LU R239, [R1+0x3ec] ;  /* 0x0003ec0001ef7983 */ /* 0x000f220000300800 */
[C---:B------:R-:W-:Y:S03]  /*1c7f0*/  HMMA.1688.F32.TF32 R28, R48.reuse, R10, R28 ;  /* 0x0000000a301c723c */ /* 0x040fe6000008101c */
[----:B------:R-:W-:Y:S04]  /*1c800*/  LDS R16, [R3+0xc300] ;  /* 0x00c3000003107984 */ /* 0x000fe80000000800 */
[----:B------:R-:W-:Y:S01]  /*1c810*/  LDS R18, [R3+0xe300] ;  /* 0x00e3000003127984 */ /* 0x000fe20000000800 */
[C---:B------:R-:W-:Y:S03]  /*1c820*/  HMMA.1688.F32.TF32 R244, R48.reuse, R42, R244 ;  /* 0x0000002a30f4723c */ /* 0x040fe600000810f4 */
[----:B------:R-:W-:Y:S04]  /*1c830*/  LDS R17, [R240+0xc300] ;  /* 0x00c30000f0117984 */ /* 0x000fe80000000800 */
[----:B------:R-:W4:Y:S01]  /*1c840*/  LDS R19, [R240+0xe300] ;  /* 0x00e30000f0137984 */ /* 0x000f220000000800 */
[C---:B------:R-:W-:Y:S03]  /*1c850*/  HMMA.1688.F32.TF32 R152, R48.reuse, R38, R152 ;  /* 0x000000263098723c */ /* 0x040fe60000081098 */
[----:B------:R-:W-:Y:S04]  /*1c860*/  LDS R12, [R3+0xc400] ;  /* 0x00c40000030c7984 */ /* 0x000fe80000000800 */
[----:B------:R-:W-:Y:S04]  /*1c870*/  STL.64 [R1+0xea8], R30 ;  /* 0x000ea81e01007387 */ /* 0x000fe80000100a00 */
[----:B------:R1:W-:Y:S01]  /*1c880*/  STL.64 [R1+0xea0], R28 ;  /* 0x000ea01c01007387 */ /* 0x0003e20000100a00 */
[C---:B------:R-:W-:Y:S03]  /*1c890*/  HMMA.1688.F32.TF32 R156, R48.reuse, R34, R156 ;  /* 0x00000022309c723c */ /* 0x040fe6000008109c */
[----:B------:R-:W-:Y:S04]  /*1c8a0*/  LDS R14, [R3+0xe400] ;  /* 0x00e40000030e7984 */ /* 0x000fe80000000800 */
[----:B------:R-:W-:Y:S01]  /*1c8b0*/  LDS R13, [R240+0xc400] ;  /* 0x00c40000f00d7984 */ /* 0x000fe20000000800 */
[C---:B-1----:R-:W-:Y:S03]  /*1c8c0*/  HMMA.1688.F32.TF32 R28, R48.reuse, R162, R204 ;  /* 0x000000a2301c723c */ /* 0x042fe600000810cc */
[----:B------:R-:W1:Y:S05]  /*1c8d0*/  LDS R15, [R240+0xe400] ;  /* 0x00e40000f00f7984 */ /* 0x000e6a0000000800 */
[C---:B------:R-:W-:Y:S08]  /*1c8e0*/  HMMA.1688.F32.TF32 R20, R48.reuse, R170, R20 ;  /* 0x000000aa3014723c */ /* 0x040ff00000081014 */
[C---:B--2---:R-:W-:Y:S11]  /*1c8f0*/  HMMA.1688.F32.TF32 R24, R48.reuse, R6, R60 ;  /* 0x000000063018723c */ /* 0x044ff6000008103c */
[----:B------:R-:W-:Y:S11]  /*1c900*/  @!UPT UIADD3 URZ, URZ, URZ, URZ ;  /* 0x0000003f3f3ff290 */ /* 0x000ff6000fffe03f */
[----:B------:R-:W-:Y:S01]  /*1c910*/  @!UPT UIADD3 URZ, URZ, URZ, URZ ;  /* 0x0000003f3f3ff290 */ /* 0x000fe2000fffe03f */
[----:B------:R-:W-:Y:S04]  /*1c920*/  STL.64 [R1+0xeb8], R26 ;  /* 0x000eb81a01007387 */ /* 0x000fe80000100a00 */
[----:B------:R3:W-:Y:S02]  /*1c930*/  STL.64 [R1+0xeb0], R24 ;  /* 0x000eb01801007387 */ /* 0x0007e40000100a00 */
[C---:B---3--:R-:W-:Y:S02]  /*1c940*/  HMMA.1688.F32.TF32 R24, R48.reuse, R46, R56 ;  /* 0x0000002e3018723c */ /* 0x048fe40000081038 */
[----:B------:R-:W-:Y:S06]  /*1c950*/  STL.64 [R1+0xec8], R246 ;  /* 0x000ec8f601007387 */ /* 0x000fec0000100a00 */
[C---:B------:R-:W-:Y:S11]  /*1c960*/  HMMA.1688.F32.TF32 R56, R48.reuse, R166, R200 ;  /* 0x000000a63038723c */ /* 0x040ff600000810c8 */
[----:B------:R-:W-:Y:S04]  /*1c970*/  @!UPT UIADD3 URZ, URZ, URZ, URZ ;  /* 0x0000003f3f3ff290 */ /* 0x000fe8000fffe03f */
[----:B------:R-:W-:Y:S04]  /*1c980*/  STL.64 [R1], R24 ;  /* 0x0000001801007387 */ /* 0x000fe80000100a00 */
[----:B------:R2:W-:Y:S02]  /*1c990*/  STL.64 [R1+0x8], R26 ;  /* 0x0000081a01007387 */ /* 0x0005e40000100a00 */
[C---:B--2---:R-:W-:Y:S02]  /*1c9a0*/  HMMA.1688.F32.TF32 R24, R48.reuse, R198, R208 ;  /* 0x000000c63018723c */ /* 0x044fe400000810d0 */
[----:B------:R-:W-:Y:S04]  /*1c9b0*/  STL.64 [R1+0xec0], R244 ;  /* 0x000ec0f401007387 */ /* 0x000fe80000100a00 */
[----:B------:R-:W-:Y:S04]  /*1c9c0*/  STL.64 [R1+0xed8], R154 ;  /* 0x000ed89a01007387 */ /* 0x000fe80000100a00 */
[----:B------:R-:W-:Y:S04]  /*1c9d0*/  STL.64 [R1+0xed0], R152 ;  /* 0x000ed09801007387 */ /* 0x000fe80000100a00 */
[----:B------:R-:W-:Y:S04]  /*1c9e0*/  STL.64 [R1+0xee8], R158 ;  /* 0x000ee89e01007387 */ /* 0x000fe80000100a00 */
[----:B------:R-:W-:Y:S04]  /*1c9f0*/  STL.64 [R1+0xee0], R156 ;  /* 0x000ee09c01007387 */ /* 0x000fe80000100a00 */
[----:B------:R-:W-:Y:S04]  /*1ca00*/  STL.64 [R1+0x7e0], R56 ;  /* 0x0007e03801007387 */ /* 0x000fe80000100a00 */
[----:B------:R2:W-:Y:S04]  /*1ca10*/  STL.64 [R1+0x7e8], R58 ;  /* 0x0007e83a01007387 */ /* 0x0005e80000100a00 */
[----:B------:R-:W-:Y:S04]  /*1ca20*/  STL.64 [R1+0x7d0], R28 ;  /* 0x0007d01c01007387 */ /* 0x000fe80000100a00 */
[----:B------:R3:W-:Y:S01]  /*1ca30*/  STL.64 [R1+0x7d8], R30 ;  /* 0x0007d81e01007387 */ /* 0x0007e20000100a00 */
[C---:B--2---:R-:W-:Y:S03]  /*1ca40*/  HMMA.1688.F32.TF32 R56, R48.reuse, R194, R212 ;  /* 0x000000c23038723c */ /* 0x044fe600000810d4 */
[----:B------:R-:W-:Y:S04]  /*1ca50*/  STL.64 [R1+0x7c0], R24 ;  /* 0x0007c01801007387 */ /* 0x000fe80000100a00 */
[----:B------:R2:W-:Y:S01]  /*1ca60*/  STL.64 [R1+0x7c8], R26 ;  /* 0x0007c81a01007387 */ /* 0x0005e20000100a00 */
[C---:B---3--:R-:W-:Y:S08]  /*1ca70*/  HMMA.1688.F32.TF32 R28, R48.reuse, R190, R216 ;  /* 0x000000be301c723c */ /* 0x048ff000000810d8 */
[C---:B--2---:R-:W-:Y:S07]  /*1ca80*/  HMMA.1688.F32.TF32 R24, R48.reuse, R186, R220 ;  /* 0x000000ba3018723c */ /* 0x044fee00000810dc */
        /* <DEDUP_REMOVED lines=8> */
[----:B--2---:R-:W-:Y:S08]  /*1cb10*/  HMMA.1688.F32.TF32 R24, R48, R174, R232 ;  /* 0x000000ae3018723c */ /* 0x004ff000000810e8 */
[C---:B----4-:R-:W-:Y:S01]  /*1cb20*/  HMMA.1688.F32.TF32 R120, R16.reuse, R10, R52 ;  /* 0x0000000a1078723c */ /* 0x050fe20000081034 */
[----:B------:R2:W-:Y:S04]  /*1cb30*/  STL.64 [R1+0x780], R56 ;  /* 0x0007803801007387 */ /* 0x0005e80000100a00 */
[----:B------:R3:W-:Y:S04]  /*1cb40*/  STL.64 [R1+0x788], R58 ;  /* 0x0007883a01007387 */ /* 0x0007e80000100a00 */
        /* <DEDUP_REMOVED lines=34> */
[----:B---3--:R-:W2:Y:S04]  /*1cd70*/  LDL.LU R58, [R1+0x258] ;  /* 0x00025800013a7983 */ /* 0x008ea80000300800 */
[----:B------:R-:W2:Y:S04]  /*1cd80*/  LDL.LU R59, [R1+0x25c] ;  /* 0x00025c00013b7983 */ /* 0x000ea80000300800 */
        /* <DEDUP_REMOVED lines=20> */
[----:B------:R-:W1:Y:S04]  /*1ced0*/  LDL.LU R68, [R1+0x4d0] ;  /* 0x0004d00001447983 */ /* 0x000e680000300800 */
[----:B------:R-:W1:Y:S04]  /*1cee0*/  LDL.LU R69, [R1+0x4d4] ;  /* 0x0004d40001457983 */ /* 0x000e680000300800 */
[----:B------:R-:W1:Y:S04]  /*1cef0*/  LDL.LU R70, [R1+0x4d8] ;  /* 0x0004d80001467983 */ /* 0x000e680000300800 */
[----:B------:R-:W1:Y:S04]  /*1cf00*/  LDL.LU R71, [R1+0x4dc] ;  /* 0x0004dc0001477983 */ /* 0x000e680000300800 */
[----:B------:R-:W3:Y:S04]  /*1cf10*/  LDL.LU R64, [R1+0x470] ;  /* 0x0004700001407983 */ /* 0x000ee80000300800 */
[----:B------:R-:W3:Y:S04]  /*1cf20*/  LDL.LU R65, [R1+0x474] ;  /* 0x0004740001417983 */ /* 0x000ee80000300800 */
[----:B------:R-:W3:Y:S04]  /*1cf30*/  LDL.LU R66, [R1+0x478] ;  /* 0x0004780001427983 */ /* 0x000ee80000300800 */
[----:B------:R-:W3:Y:S01]  /*1cf40*/  LDL.LU R67, [R1+0x47c] ;  /* 0x00047c0001437983 */ /* 0x000ee20000300800 */
[C---:B------:R-:W-:Y:S03]  /*1cf50*/  HMMA.1688.F32.TF32 R116, R16.reuse, R6, R236 ;  /* 0x000000061074723c */ /* 0x040fe600000810ec */
[----:B------:R-:W3:Y:S04]  /*1cf60*/  LDL.LU R236, [R1+0x3d0] ;  /* 0x0003d00001ec7983 */ /* 0x000ee80000300800 */
[----:B------:R-:W3:Y:S04]  /*1cf70*/  LDL.LU R237, [R1+0x3d4] ;  /* 0x0003d40001ed7983 */ /* 0x000ee80000300800 */
[----:B------:R-:W3:Y:S04]  /*1cf80*/  LDL.LU R238, [R1+0x3d8] ;  /* 0x0003d80001ee7983 */ /* 0x000ee80000300800 */
[----:B------:R-:W3:Y:S08]  /*1cf90*/  LDL.LU R239, [R1+0x3dc] ;  /* 0x0003dc0001ef7983 */ /* 0x000ef00000300800 */
[----:B------:R-:W-:Y:S04]  /*1cfa0*/  STL.64 [R1+0xf08], R118 ;  /* 0x000f087601007387 */ /* 0x000fe80000100a00 */
[----:B------:R-:W-:Y:S01]  /*1cfb0*/  STL.64 [R1+0xf00], R116 ;  /* 0x000f007401007387 */ /* 0x000fe20000100a00 */
[C---:B----4-:R-:W-:Y:S08]  /*1cfc0*/  HMMA.1688.F32.TF32 R20, R16.reuse, R198, R100 ;  /* 0x000000c61014723c */ /* 0x050ff00000081064 */
[C---:B------:R-:W-:Y:S08]  /*1cfd0*/  HMMA.1688.F32.TF32 R24, R16.reuse, R162, R104 ;  /* 0x000000a21018723c */ /* 0x040ff00000081068 */
[C---:B--2---:R-:W-:Y:S08]  /*1cfe0*/  HMMA.1688.F32.TF32 R56, R16.reuse, R42, R56 ;  /* 0x0000002a1038723c */ /* 0x044ff00000081038 */
[C---:B---3--:R-:W-:Y:S08]  /*1cff0*/  HMMA.1688.F32.TF32 R60, R16.reuse, R46, R60 ;  /* 0x0000002e103c723c */ /* 0x048ff0000008103c */
[C---:B------:R-:W-:Y:S08]  /*1d000*/  HMMA.1688.F32.TF32 R52, R16.reuse, R38, R52 ;  /* 0x000000261034723c */ /* 0x040ff00000081034 */
[C---:B------:R-:W-:Y:S07]  /*1d010*/  HMMA.1688.F32.TF32 R48, R16.reuse, R34, R112 ;  /* 0x000000221030723c */ /* 0x040fee0000081070 */
[----:B------:R-:W-:Y:S01]  /*1d020*/  STL.64 [R1+0xf18], R62 ;  /* 0x000f183e01007387 */ /* 0x000fe20000100a00 */
[C---:B------:R-:W-:Y:S03]  /*1d030*/  HMMA.1688.F32.TF32 R28, R16.reuse, R166, R108 ;  /* 0x000000a6101c723c */ /* 0x040fe6000008106c */
        /* <DEDUP_REMOVED lines=25> */
[----:B-1----:R-:W-:Y:S08]  /*1d1d0*/  HMMA.1688.F32.TF32 R148, R12, R10, R68 ;  /* 0x0000000a0c94723c */ /* 0x002ff00000081044 */
[----:B------:R-:W-:Y:S08]  /*1d1e0*/  HMMA.1688.F32.TF32 R16, R16, R170, R84 ;  /* 0x000000aa1010723c */ /* 0x000ff00000081054 */
[C---:B------:R-:W-:Y:S01]  /*1d1f0*/  HMMA.1688.F32.TF32 R144, R12.reuse, R6, R64 ;  /* 0x000000060c90723c */ /* 0x040fe20000081040 */
[----:B------:R-:W-:Y:S04]  /*1d200*/  STL.64 [R1+0x6d0], R28 ;  /* 0x0006d01c01007387 */ /* 0x000fe80000100a00 */
[----:B------:R-:W-:Y:S04]  /*1d210*/  STL.64 [R1+0x6d8], R30 ;  /* 0x0006d81e01007387 */ /* 0x000fe80000100a00 */
[----:B------:R1:W-:Y:S04]  /*1d220*/  STL.64 [R1+0x6c0], R24 ;  /* 0x0006c01801007387 */ /* 0x0003e80000100a00 */
[----:B------:R2:W-:Y:S04]  /*1d230*/  STL.64 [R1+0x6c8], R26 ;  /* 0x0006c81a01007387 */ /* 0x0005e80000100a00 */
[----:B------:R-:W-:Y:S04]  /*1d240*/  STL.64 [R1+0x6b0], R20 ;  /* 0x0006b01401007387 */ /* 0x000fe80000100a00 */
[----:B------:R-:W-:Y:S04]  /*1d250*/  STL.64 [R1+0x6b8], R22 ;  /* 0x0006b81601007387 */ /* 0x000fe80000100a00 */
[----:B------:R-:W-:Y:S04]  /*1d260*/  STL.64 [R1+0xf58], R150 ;  /* 0x000f589601007387 */ /* 0x000fe80000100a00 */
[----:B------:R-:W-:Y:S01]  /*1d270*/  STL.64 [R1+0x6a0], R16 ;  /* 0x0006a01001007387 */ /* 0x000fe20000100a00 */
[----:B------:R-:W-:Y:S03]  /*1d280*/  HMMA.1688.F32.TF32 R64, R12, R46, R236 ;  /* 0x0000002e0c40723c */ /* 0x000fe600000810ec */
[----:B------:R3:W-:Y:S04]  /*1d290*/  STL.64 [R1+0x6a8], R18 ;  /* 0x0006a81201007387 */ /* 0x0007e80000100a00 */
[----:B------:R-:W-:Y:S04]  /*1d2a0*/  STL.64 [R1+0xf50], R148 ;  /* 0x000f509401007387 */ /* 0x000fe80000100a00 */
[----:B------:R-:W-:Y:S04]  /*1d2b0*/  STL.64 [R1+0xf68], R146 ;  /* 0x000f689201007387 */ /* 0x000fe80000100a00 */
[----:B------:R-:W-:Y:S04]  /*1d2c0*/  STL.64 [R1+0xf60], R144 ;  /* 0x000f609001007387 */ /* 0x000fe80000100a00 */
        /* <DEDUP_REMOVED lines=72> */
[----:B------:R-:W-:Y:S04]  /*1d750*/  STL.64 [R1+0xf78], R66 ;  /* 0x000f784201007387 */ /* 0x000fe80000100a00 */
[----:B------:R-:W-:Y:S01]  /*1d760*/  STL.64 [R1+0xf70], R64 ;  /* 0x000f704001007387 */ /* 0x000fe20000100a00 */
[----:B------:R-:W-:-:S02]  /*1d770*/  IMAD.MOV.U32 R200, RZ, RZ, R40 ;  /* 0x000000ffffc87224 */ /* 0x000fc400078e0028 */
[----:B------:R-:W-:Y:S02]  /*1d780*/  IMAD.MOV.U32 R201, RZ, RZ, R8 ;  /* 0x000000ffffc97224 */ /* 0x000fe400078e0008 */
[----:B------:R-:W-:Y:S01]  /*1d790*/  IMAD.MOV.U32 R204, RZ, RZ, R241 ;  /* 0x000000ffffcc7224 */ /* 0x000fe200078e00f1 */
[----:B------:R-:W-:Y:S01]  /*1d7a0*/  MOV R206, R4 ;  /* 0x0000000400ce7202 */ /* 0x000fe20000000f00 */
[----:B------:R-:W-:Y:S01]  /*1d7b0*/  IMAD.MOV.U32 R202, RZ, RZ, R5 ;  /* 0x000000ffffca7224 */ /* 0x000fe200078e0005 */
[----:B------:R-:W-:Y:S01]  /*1d7c0*/  LDS R20, [R3+0xc500] ;  /* 0x00c5000003147984 */ /* 0x000fe20000000800 */
[----:B------:R-:W-:Y:S02]  /*1d7d0*/  IMAD.MOV.U32 R203, RZ, RZ, R252 ;  /* 0x000000ffffcb7224 */ /* 0x000fe400078e00fc */
[----:B------:R-:W-:Y:S01]  /*1d7e0*/  IMAD.MOV.U32 R205, RZ, RZ, R0 ;  /* 0x000000ffffcd7224 */ /* 0x000fe200078e0000 */
[----:B------:R-:W-:Y:S01]  /*1d7f0*/  LDS R22, [R3+0xe500] ;  /* 0x00e5000003167984 */ /* 0x000fe20000000800 */
[----:B------:R-:W-:-:S02]  /*1d800*/  IMAD.MOV.U32 R207, RZ, RZ, R9 ;  /* 0x000000ffffcf7224 */ /* 0x000fc400078e0009 */
[----:B------:R-:W-:Y:S01]  /*1d810*/  IMAD.MOV.U32 R210, RZ, RZ, R45 ;  /* 0x000000ffffd27224 */ /* 0x000fe200078e002d */
[----:B------:R-:W-:Y:S01]  /*1d820*/  LDS R21, [R240+0xc500] ;  /* 0x00c50000f0157984 */ /* 0x000fe20000000800 */
[----:B------:R-:W-:-:S03]  /*1d830*/  IMAD.MOV.U32 R211, RZ, RZ, R44 ;  /* 0x000000ffffd37224 */ /* 0x000fc600078e002c */
[----:B------:R-:W1:Y:S01]  /*1d840*/  LDS R23, [R240+0xe500] ;  /* 0x00e50000f0177984 */ /* 0x000e620000000800 */
[C---:B---3--:R-:W-:Y:S11]  /*1d850*/  HMMA.1688.F32.TF32 R24, R12.reuse, R166, R24 ;  /* 0x000000a60c18723c */ /* 0x048ff60000081018 */
[----:B------:R-:W-:Y:S11]  /*1d860*/  @!UPT UIADD3 URZ, URZ, URZ, URZ ;  /* 0x0000003f3f3ff290 */ /* 0x000ff6000fffe03f */
[----:B------:R-:W-:Y:S01]  /*1d870*/  @!UPT UIADD3 URZ, URZ, URZ, URZ ;  /* 0x0000003f3f3ff290 */ /* 0x000fe2000fffe03f */
[----:B------:R-:W-:Y:S04]  /*1d880*/  STL.64 [R1+0x680], R24 ;  /* 0x0006801801007387 */ /* 0x000fe80000100a00 */
[----:B------:R4:W-:Y:S01]  /*1d890*/  STL.64 [R1+0x688], R26 ;  /* 0x0006881a01007387 */ /* 0x0009e20000100a00 */
[C---:B--2---:R-:W-:Y:S08]  /*1d8a0*/  HMMA.1688.F32.TF32 R16, R12.reuse, R162, R28 ;  /* 0x000000a20c10723c */ /* 0x044ff0000008101c */
[C---:B----4-:R-:W-:Y:S11]  /*1d8b0*/  HMMA.1688.F32.TF32 R24, R12.reuse, R198, R140 ;  /* 0x000000c60c18723c */ /* 0x050ff6000008108c */
[----:B------:R-:W-:Y:S04]  /*1d8c0*/  @!UPT UIADD3 URZ, URZ, URZ, URZ ;  /* 0x0000003f3f3ff290 */ /* 0x000fe8000fffe03f */
[----:B------:R-:W-:Y:S04]  /*1d8d0*/  STL.64 [R1+0x670], R16 ;  /* 0x0006701001007387 */ /* 0x000fe80000100a00 */
[----:B------:R2:W-:Y:S02]  /*1d8e0*/  STL.64 [R1+0x678], R18 ;  /* 0x0006781201007387 */ /* 0x0005e40000100a00 */
[C---:B--2---:R-:W-:Y:S02]  /*1d8f0*/  HMMA.1688.F32.TF32 R16, R12.reuse, R194, R136 ;  /* 0x000000c20c10723c */ /* 0x044fe40000081088 */
[----:B------:R-:W-:Y:S04]  /*1d900*/  STL.64 [R1+0x660], R24 ;  /* 0x0006601801007387 */ /* 0x000fe80000100a00 */
[----:B------:R2:W-:Y:S02]  /*1d910*/  STL.64 [R1+0x668], R26 ;  /* 0x0006681a01007387 */ /* 0x0005e40000100a00 */
[C---:B--2---:R-:W-:Y:S11]  /*1d920*/  HMMA.1688.F32.TF32 R24, R12.reuse, R170, R80 ;  /* 0x000000aa0c18723c */ /* 0x044ff60000081050 */
[----:B------:R-:W-:Y:S04]  /*1d930*/  @!UPT UIADD3 URZ, URZ, URZ, URZ ;  /* 0x0000003f3f3ff290 */ /* 0x000fe8000fffe03f */
[----:B------:R-:W-:Y:S01]  /*1d940*/  STL.64 [R1+0x630], R16 ;  /* 0x0006301001007387 */ /* 0x000fe20000100a00 */
[C---:B------:R-:W-:Y:S03]  /*1d950*/  HMMA.1688.F32.TF32 R228, R12.reuse, R178, R112 ;  /* 0x000000b20ce4723c */ /* 0x040fe60000081070 */
[----:B------:R-:W-:Y:S04]  /*1d960*/  STL.64 [R1+0x638], R18 ;  /* 0x0006381201007387 */ /* 0x000fe80000100a00 */
[----:B------:R-:W-:Y:S01]  /*1d970*/  LDS R16, [R3+0xc600] ;  /* 0x00c6000003107984 */ /* 0x000fe20000000800 */
[----:B------:R-:W-:Y:S03]  /*1d980*/  HMMA.1688.F32.TF32 R232, R12, R174, R108 ;  /* 0x000000ae0ce8723c */ /* 0x000fe6000008106c */
        /* <DEDUP_REMOVED lines=8> */
[----:B------:R-:W2:Y:S04]  /*1da10*/  LDL.LU R40, [R1+0x1018] ;  /* 0x0010180001287983 */ /* 0x000ea80000300800 */
[----:B------:R-:W3:Y:S04]  /*1da20*/  LDL.LU R8, [R1+0x1014] ;  /* 0x0010140001087983 */ /* 0x000ee80000300800 */
[----:B------:R-:W4:Y:S04]  /*1da30*/  LDL.LU R5, [R1+0x1010] ;  /* 0x0010100001057983 */ /* 0x000f280000300800 */
[----:B------:R-:W4:Y:S04]  /*1da40*/  LDL.LU R252, [R1+0x100c] ;  /* 0x00100c0001fc7983 */ /* 0x000f280000300800 */
[----:B------:R-:W4:Y:S04]  /*1da50*/  LDL.LU R241, [R1+0x1008] ;  /* 0x0010080001f17983 */ /* 0x000f280000300800 */
[----:B------:R-:W4:Y:S04]  /*1da60*/  LDL.LU R0, [R1+0x1004] ;  /* 0x0010040001007983 */ /* 0x000f280000300800 */
[----:B------:R-:W4:Y:S04]  /*1da70*/  LDL.LU R4, [R1+0x1000] ;  /* 0x0010000001047983 */ /* 0x000f280000300800 */
[----:B------:R-:W4:Y:S01]  /*1da80*/  LDL.LU R9, [R1+0xffc] ;  /* 0x000ffc0001097983 */ /* 0x000f220000300800 */
[----:B-1----:R-:W-:Y:S03]  /*1da90*/  HMMA.1688.F32.TF32 R136, R20, R6, R100 ;  /* 0x000000061488723c */ /* 0x002fe60000081064 */
[----:B------:R-:W1:Y:S01]  /*1daa0*/  LDS R19, [R240+0xe600] ;  /* 0x00e60000f0137984 */ /* 0x000e620000000800 */
[----:B--2---:R-:W-:-:S02]  /*1dab0*/  IMAD.MOV.U32 R209, RZ, RZ, R40 ;  /* 0x000000ffffd17224 */ /* 0x004fc400078e0028 */
[----:B---3--:R-:W-:Y:S02]  /*1dac0*/  IMAD.MOV.U32 R208, RZ, RZ, R8 ;  /* 0x000000ffffd07224 */ /* 0x008fe400078e0008 */
[----:B------:R-:W2:Y:S04]  /*1dad0*/  LDL.LU R8, [R1+0xff8] ;  /* 0x000ff80001087983 */ /* 0x000ea80000300800 */
[----:B------:R-:W3:Y:S04]  /*1dae0*/  LDL.LU R40, [R1+0xff4] ;  /* 0x000ff40001287983 */ /* 0x000ee80000300800 */
[----:B------:R-:W3:Y:S04]  /*1daf0*/  LDL.LU R45, [R1+0xff0] ;  /* 0x000ff000012d7983 */ /* 0x000ee80000300800 */
[----:B------:R-:W3:Y:S04]  /*1db00*/  LDL.LU R44, [R1+0xfec] ;  /* 0x000fec00012c7983 */ /* 0x000ee80000300800 */
[----:B------:R-:W3:Y:S01]  /*1db10*/  LDL.LU R248, [R1+0x2c0] ;  /* 0x0002c00001f87983 */ /* 0x000ee20000300800 */
[----:B----4-:R-:W-:-:S03]  /*1db20*/  IMAD.MOV.U32 R251, RZ, RZ, R4 ;  /* 0x000000fffffb7224 */ /* 0x010fc600078e0004 */
[----:B------:R-:W4:Y:S01]  /*1db30*/  LDL.LU R249, [R1+0x2c4] ;  /* 0x0002c40001f97983 */ /* 0x000f220000300800 */
[----:B------:R-:W-:-:S03]  /*1db40*/  IMAD.MOV.U32 R250, RZ, RZ, R9 ;  /* 0x000000fffffa7224 */ /* 0x000fc600078e0009 */
[----:B------:R-:W4:Y:S04]  /*1db50*/  LDL.LU R9, [R1+0xfe8] ;  /* 0x000fe80001097983 */ /* 0x000f280000300800 */
[----:B------:R-:W4:Y:S01]  /*1db60*/  LDL.LU R4, [R1+0xfe4] ;  /* 0x000fe40001047983 */ /* 0x000f220000300800 */
[----:B--2---:R-:W-:Y:S01]  /*1db70*/  IMAD.MOV.U32 R31, RZ, RZ, R8 ;  /* 0x000000ffff1f7224 */ /* 0x004fe200078e0008 */
[----:B---3--:R-:W-:Y:S01]  /*1db80*/  MOV R30, R40 ;  /* 0x00000028001e7202 */ /* 0x008fe20000000f00 */
[----:B------:R-:W-:Y:S02]  /*1db90*/  IMAD.MOV.U32 R28, RZ, RZ, R45 ;  /* 0x000000ffff1c7224 */ /* 0x000fe400078e002d */
[----:B------:R-:W2:Y:S01]  /*1dba0*/  LDL.LU R45, [R1+0xfe0] ;  /* 0x000fe000012d7983 */ /* 0x000ea20000300800 */
[----:B------:R-:W-:-:S03]  /*1dbb0*/  IMAD.MOV.U32 R29, RZ, RZ, R44 ;  /* 0x000000ffff1d7224 */ /* 0x000fc600078e002c */
[----:B------:R-:W3:Y:S04]  /*1dbc0*/  LDL.LU R44, [R1+0xfdc] ;  /* 0x000fdc00012c7983 */ /* 0x000ee80000300800 */
[----:B------:R-:W2:Y:S04]  /*1dbd0*/  LDL.LU R40, [R1+0xfd8] ;  /* 0x000fd80001287983 */ /* 0x000ea80000300800 */
[----:B------:R-:W2:Y:S01]  /*1dbe0*/  LDL.LU R8, [R1+0xfd4] ;  /* 0x000fd40001087983 */ /* 0x000ea20000300800 */
[----:B----4-:R-:W-:-:S03]  /*1dbf0*/  IMAD.MOV.U32 R24, RZ, RZ, R9 ;  /* 0x000000ffff187224 */ /* 0x010fc600078e0009 */
[----:B------:R-:W4:Y:S01]  /*1dc00*/  LDL.LU R9, [R1+0xfd0] ;  /* 0x000fd00001097983 */ /* 0x000f220000300800 */
[----:B------:R-:W-:-:S03]  /*1dc10*/  IMAD.MOV.U32 R25, RZ, RZ, R4 ;  /* 0x000000ffff197224 */ /* 0x000fc600078e0004 */
[----:B------:R-:W2:Y:S04]  /*1dc20*/  LDL.LU R4, [R1+0xfcc] ;  /* 0x000fcc0001047983 */ /* 0x000ea80000300800 */
[----:B------:R-:W3:Y:S04]  /*1dc30*/  LDL.LU R26, [R1+0x2e8] ;  /* 0x0002e800011a7983 */ /* 0x000ee80000300800 */
[----:B------:R-:W3:Y:S04]  /*1dc40*/  LDL.LU R27, [R1+0x2ec] ;  /* 0x0002ec00011b7983 */ /* 0x000ee80000300800 */
[----:B------:R-:W1:Y:S04]  /*1dc50*/  LDL.LU R152, [R1+0x300] ;  /* 0x0003000001987983 */ /* 0x000e680000300800 */
[----:B------:R-:W1:Y:S01]  /*1dc60*/  LDL.LU R153, [R1+0x304] ;  /* 0x0003040001997983 */ /* 0x000e620000300800 */
[----:B----4-:R-:W-:-:S03]  /*1dc70*/  IMAD.MOV.U32 R154, RZ, RZ, R9 ;  /* 0x000000ffff9a7224 */ /* 0x010fc600078e0009 */
[----:B------:R-:W4:Y:S01]  /*1dc80*/  LDL.LU R9, [R1+0xfc8] ;  /* 0x000fc80001097983 */ /* 0x000f220000300800 */
[----:B--2---:R-:W-:-:S03]  /*1dc90*/  IMAD.MOV.U32 R155, RZ, RZ, R4 ;  /* 0x000000ffff9b7224 */ /* 0x004fc600078e0004 */
[----:B------:R-:W2:Y:S04]  /*1dca0*/  LDL.LU R4, [R1+0xfc4] ;  /* 0x000fc40001047983 */ /* 0x000ea80000300800 */
[----:B------:R-:W3:Y:S04]  /*1dcb0*/  LDL.LU R108, [R1+0x390] ;  /* 0x00039000016c7983 */ /* 0x000ee80000300800 */
[----:B------:R-:W3:Y:S04]  /*1dcc0*/  LDL.LU R109, [R1+0x394] ;  /* 0x00039400016d7983 */ /* 0x000ee80000300800 */
[----:B------:R-:W3:Y:S04]  /*1dcd0*/  LDL.LU R110, [R1+0x398] ;  /* 0x00039800016e7983 */ /* 0x000ee80000300800 */
[----:B------:R-:W3:Y:S01]  /*1dce0*/  LDL.LU R111, [R1+0x39c] ;  /* 0x00039c00016f7983 */ /* 0x000ee20000300800 */
[----:B------:R-:W-:Y:S03]  /*1dcf0*/  HMMA.1688.F32.TF32 R80, R20, R46, R96 ;  /* 0x0000002e1450723c */ /* 0x000fe60000081060 */
        /* <DEDUP_REMOVED lines=18> */
[----:B------:R-:W3:Y:S01]  /*1de20*/  LDL.LU R121, [R1+0x1b4] ;  /* 0x0001b40001797983 */ /* 0x000ee20000300800 */
[----:B----4-:R-:W-:-:S02]  /*1de30*/  IMAD.MOV.U32 R123, RZ, RZ, R9 ;  /* 0x000000ffff7b7224 */ /* 0x010fc400078e0009 */
[----:B--2---:R-:W-:Y:S02]  /*1de40*/  IMAD.MOV.U32 R122, RZ, RZ, R4 ;  /* 0x000000ffff7a7224 */ /* 0x004fe400078e0004 */
[----:B------:R-:W2:Y:S04]  /*1de50*/  LDL.LU R4, [R1+0xfc0] ;  /* 0x000fc00001047983 */ /* 0x000ea80000300800 */
        /* <DEDUP_REMOVED lines=31> */
[----:B--2---:R-:W-:-:S02]  /*1e050*/  IMAD.MOV.U32 R63, RZ, RZ, R4 ;  /* 0x000000ffff3f7224 */ /* 0x004fc400078e0004 */
[----:B----4-:R-:W-:Y:S02]  /*1e060*/  IMAD.MOV.U32 R62, RZ, RZ, R9 ;  /* 0x000000ffff3e7224 */ /* 0x010fe400078e0009 */
[----:B------:R-:W2:Y:S04]  /*1e070*/  LDL.LU R9, [R1+0xfb8] ;  /* 0x000fb80001097983 */ /* 0x000ea80000300800 */
[----:B------:R-:W4:Y:S01]  /*1e080*/  LDL.LU R4, [R1+0xfb4] ;  /* 0x000fb40001047983 */ /* 0x000f220000300800 */
[----:B------:R-:W-:Y:S03]  /*1e090*/  HMMA.1688.F32.TF32 R216, R12, R190, R132 ;  /* 0x000000be0cd8723c */ /* 0x000fe60000081084 */
[----:B------:R-:W4:Y:S04]  /*1e0a0*/  LDL.LU R132, [R1+0x5f0] ;  /* 0x0005f00001847983 */ /* 0x000f280000300800 */
[----:B------:R-:W4:Y:S01]  /*1e0b0*/  LDL.LU R133, [R1+0x5f4] ;  /* 0x0005f40001857983 */ /* 0x000f220000300800 */
[----:B------:R-:W-:Y:S03]  /*1e0c0*/  HMMA.1688.F32.TF32 R140, R20, R10, R104 ;  /* 0x0000000a148c723c */ /* 0x000fe60000081068 */
[----:B------:R-:W4:Y:S04]  /*1e0d0*/  LDL.LU R134, [R1+0x5f8] ;  /* 0x0005f80001867983 */ /* 0x000f280000300800 */
[----:B------:R-:W4:Y:S01]  /*1e0e0*/  LDL.LU R135, [R1+0x5fc] ;  /* 0x0005fc0001877983 */ /* 0x000f220000300800 */
[----:B------:R-:W-:-:S03]  /*1e0f0*/  IMAD.MOV.U32 R244, RZ, RZ, R8 ;  /* 0x000000fffff47224 */ /* 0x000fc600078e0008 */
[----:B------:R-:W4:Y:S01]  /*1e100*/  LDL.LU R104, [R1+0x3f0] ;  /* 0x0003f00001687983 */ /* 0x000f220000300800 */
[----:B------:R-:W-:-:S03]  /*1e110*/  IMAD.MOV.U32 R245, RZ, RZ, R40 ;  /* 0x000000fffff57224 */ /* 0x000fc600078e0028 */
[----:B------:R-:W4:Y:S01]  /*1e120*/  LDL.LU R105, [R1+0x3f4] ;  /* 0x0003f40001697983 */ /* 0x000f220000300800 */
[----:B---3--:R-:W-:Y:S02]  /*1e130*/  IMAD.MOV.U32 R246, RZ, RZ, R44 ;  /* 0x000000fffff67224 */ /* 0x008fe400078e002c */
[----:B------:R-:W-:Y:S02]  /*1e140*/  IMAD.MOV.U32 R247, RZ, RZ, R45 ;  /* 0x000000fffff77224 */ /* 0x000fe400078e002d */
[----:B------:R-:W-:Y:S02]  /*1e150*/  IMAD.MOV.U32 R212, RZ, RZ, R0 ;  /* 0x000000ffffd47224 */ /* 0x000fe400078e0000 */
[----:B------:R-:W-:Y:S02]  /*1e160*/  IMAD.MOV.U32 R213, RZ, RZ, R241 ;  /* 0x000000ffffd57224 */ /* 0x000fe400078e00f1 */
[----:B------:R-:W-:Y:S02]  /*1e170*/  IMAD.MOV.U32 R214, RZ, RZ, R252 ;  /* 0x000000ffffd67224 */ /* 0x000fe400078e00fc */
[----:B------:R-:W-:Y:S01]  /*1e180*/  IMAD.MOV.U32 R215, RZ, RZ, R5 ;  /* 0x000000ffffd77224 */ /* 0x000fe200078e0005 */
[----:B------:R-:W-:Y:S07]  /*1e190*/  HMMA.1688.F32.TF32 R224, R12, R182, R124 ;  /* 0x000000b60ce0723c */ /* 0x000fee000008107c */
[----:B------:R-:W-:Y:S01]  /*1e1a0*/  MOV R124, R2 ;  /* 0x00000002007c7202 */ /* 0x000fe20000000f00 */
[C---:B------:R-:W-:Y:S08]  /*1e1b0*/  HMMA.1688.F32.TF32 R84, R20.reuse, R42, R92 ;  /* 0x0000002a1454723c */ /* 0x040ff0000008105c */
[----:B------:R-:W-:Y:S01]  /*1e1c0*/  HMMA.1688.F32.TF32 R92, R20, R34, R236 ;  /* 0x00000022145c723c */ /* 0x000fe200000810ec */
[----:B--2---:R-:W-:Y:S01]  /*1e1d0*/  IMAD.MOV.U32 R107, RZ, RZ, R9 ;  /* 0x000000ffff6b7224 */ /* 0x004fe200078e0009 */
[----:B----4-:R-:W-:-:S02]  /*1e1e0*/  MOV R106, R4 ;  /* 0x00000004006a7202 */ /* 0x010fc40000000f00 */
[----:B------:R-:W2:Y:S04]  /*1e1f0*/  LDL.LU R4, [R1+0xfb0] ;  /* 0x000fb00001047983 */ /* 0x000ea80000300800 */
[----:B------:R-:W3:Y:S04]  /*1e200*/  LDL.LU R9, [R1+0xfac] ;  /* 0x000fac0001097983 */ /* 0x000ee80000300800 */
[----:B------:R-:W4:Y:S04]  /*1e210*/  LDL.LU R8, [R1+0xfa8] ;  /* 0x000fa80001087983 */ /* 0x000f280000300800 */
[----:B------:R-:W2:Y:S04]  /*1e220*/  LDL.LU R40, [R1+0xfa4] ;  /* 0x000fa40001287983 */ /* 0x000ea80000300800 */
[----:B------:R-:W2:Y:S04]  /*1e230*/  LDL.LU R44, [R1+0xfa0] ;  /* 0x000fa000012c7983 */ /* 0x000ea80000300800 */
[----:B------:R-:W2:Y:S04]  /*1e240*/  LDL.LU R45, [R1+0xf9c] ;  /* 0x000f9c00012d7983 */ /* 0x000ea80000300800 */
[----:B------:R-:W2:Y:S04]  /*1e250*/  LDL.LU R0, [R1+0xf98] ;  /* 0x000f980001007983 */ /* 0x000ea80000300800 */
[----:B------:R-:W2:Y:S04]  /*1e260*/  LDL.LU R241, [R1+0xf94] ;  /* 0x000f940001f17983 */ /* 0x000ea80000300800 */
[----:B------:R-:W3:Y:S04]  /*1e270*/  LDL.LU R252, [R1+0xf90] ;  /* 0x000f900001fc7983 */ /* 0x000ee80000300800 */
[----:B------:R-:W4:Y:S04]  /*1e280*/  LDL.LU R5, [R1+0xf8c] ;  /* 0x000f8c0001057983 */ /* 0x000f280000300800 */
[----:B------:R-:W4:Y:S04]  /*1e290*/  LDL.LU R2, [R1+0xf88] ;  /* 0x000f880001027983 */ /* 0x000f280000300800 */
[----:B------:R-:W4:Y:S01]  /*1e2a0*/  LDL.LU R236, [R1+0x600] ;  /* 0x0006000001ec7983 */ /* 0x000f220000300800 */
[C---:B------:R-:W-:Y:S08]  /*1e2b0*/  HMMA.1688.F32.TF32 R64, R20.reuse, R166, R64 ;  /* 0x000000a61440723c */ /* 0x040ff00000081040 */
        /* <DEDUP_REMOVED lines=9> */
[----:B------:R-:W-:Y:S08]  /*1e350*/  HMMA.1688.F32.TF32 R20, R20, R170, R156 ;  /* 0x000000aa1414723c */ /* 0x000ff0000008109c */
[C---:B-1----:R-:W-:Y:S08]  /*1e360*/  HMMA.1688.F32.TF32 R152, R16.reuse, R166, R152 ;  /* 0x000000a61098723c */ /* 0x042ff00000081098 */
[C---:B------:R-:W-:Y:S08]  /*1e370*/  HMMA.1688.F32.TF32 R244, R16.reuse, R162, R244 ;  /* 0x000000a210f4723c */ /* 0x040ff000000810f4 */
[C---:B------:R-:W-:Y:S08]  /*1e380*/  HMMA.1688.F32.TF32 R24, R16.reuse, R198, R24 ;  /* 0x000000c61018723c */ /* 0x040ff00000081018 */
[----:B------:R-:W-:Y:S01]  /*1e390*/  HMMA.1688.F32.TF32 R28, R16, R194, R28 ;  /* 0x000000c2101c723c */ /* 0x000fe2000008101c */
[----:B------:R-:W-:-:S02]  /*1e3a0*/  IMAD.MOV.U32 R125, RZ, RZ, R41 ;  /* 0x000000ffff7d7224 */ /* 0x000fc400078e0029 */
[----:B------:R-:W-:-:S05]  /*1e3b0*/  IMAD.MOV.U32 R126, RZ, RZ, R37 ;  /* 0x000000ffff7e7224 */ /* 0x000fca00078e0025 */
[----:B------:R-:W-:Y:S01]  /*1e3c0*/  HMMA.1688.F32.TF32 R248, R16, R190, R248 ;  /* 0x000000be10f8723c */ /* 0x000fe200000810f8 */
[----:B------:R-:W-:-:S07]  /*1e3d0*/  IMAD.MOV.U32 R127, RZ, RZ, R36 ;  /* 0x000000ffff7f7224 */ /* 0x000fce00078e0024 */
[C---:B------:R-:W-:Y:S08]  /*1e3e0*/  HMMA.1688.F32.TF32 R212, R16.reuse, R186, R212 ;  /* 0x000000ba10d4723c */ /* 0x040ff000000810d4 */
[C---:B------:R-:W-:Y:S08]  /*1e3f0*/  HMMA.1688.F32.TF32 R208, R16.reuse, R182, R208 ;  /* 0x000000b610d0723c */ /* 0x040ff000000810d0 */
[----:B------:R-:W-:Y:S08]  /*1e400*/  HMMA.1688.F32.TF32 R204, R16, R178, R204 ;  /* 0x000000b210cc723c */ /* 0x000ff000000810cc */
[C---:B------:R-:W-:Y:S08]  /*1e410*/  HMMA.1688.F32.TF32 R68, R12.reuse, R42, R68 ;  /* 0x0000002a0c44723c */ /* 0x040ff00000081044 */
[C---:B------:R-:W-:Y:S08]  /*1e420*/  HMMA.1688.F32.TF32 R72, R12.reuse, R38, R72 ;  /* 0x000000260c48723c */ /* 0x040ff00000081048 */
[----:B------:R-:W-:Y:S01]  /*1e430*/  HMMA.1688.F32.TF32 R76, R12, R34, R76 ;  /* 0x000000220c4c723c */ /* 0x000fe2000008104c */
[----:B------:R-:W-:Y:S04]  /*1e440*/  LDS R12, [R3+0xc700] ;  /* 0x00c70000030c7984 */ /* 0x000fe80000000800 */
[----:B------:R-:W-:Y:S03]  /*1e450*/  LDS R14, [R3+0xe700] ;  /* 0x00e70000030e7984 */ /* 0x000fe60000000800 */
[C---:B------:R-:W-:Y:S01]  /*1e460*/  HMMA.1688.F32.TF32 R200, R16.reuse, R174, R200 ;  /* 0x000000ae10c8723c */ /* 0x040fe200000810c8 */
[----:B------:R-:W-:Y:S04]  /*1e470*/  LDS R13, [R240+0xc700] ;  /* 0x00c70000f00d7984 */ /* 0x000fe80000000800 */
[----:B------:R-:W1:Y:S03]  /*1e480*/  LDS R15, [R240+0xe700] ;  /* 0x00e70000f00f7984 */ /* 0x000e660000000800 */
[C---:B------:R-:W-:Y:S08]  /*1e490*/  HMMA.1688.F32.TF32 R132, R16.reuse, R10, R132 ;  /* 0x0000000a1084723c */ /* 0x040ff00000081084 */
[C---:B------:R-:W-:Y:S08]  /*1e4a0*/  HMMA.1688.F32.TF32 R128, R16.reuse, R6, R128 ;  /* 0x000000061080723c */ /* 0x040ff00000081080 */
[C---:B------:R-:W-:Y:S08]  /*1e4b0*/  HMMA.1688.F32.TF32 R96, R16.reuse, R46, R96 ;  /* 0x0000002e1060723c */ /* 0x040ff00000081060 */
[C---:B------:R-:W-:Y:S08]  /*1e4c0*/  HMMA.1688.F32.TF32 R100, R16.reuse, R42, R100 ;  /* 0x0000002a1064723c */ /* 0x040ff00000081064 */
[C---:B------:R-:W-:Y:S08]  /*1e4d0*/  HMMA.1688.F32.TF32 R104, R16.reuse, R38, R104 ;  /* 0x000000261068723c */ /* 0x040ff00000081068 */
[C---:B------:R-:W-:Y:S08]  /*1e4e0*/  HMMA.1688.F32.TF32 R108, R16.reuse, R34, R108 ;  /* 0x00000022106c723c */ /* 0x040ff0000008106c */
[----:B------:R-:W-:Y:S01]  /*1e4f0*/  HMMA.1688.F32.TF32 R16, R16, R170, R124 ;  /* 0x000000aa1010723c */ /* 0x000fe2000008107c */
[----:B--2---:R-:W-:-:S02]  /*1e500*/  IMAD.MOV.U32 R237, RZ, RZ, R241 ;  /* 0x000000ffffed7224 */ /* 0x004fc400078e00f1 */
[----:B------:R-:W2:Y:S01]  /*1e510*/  LDL.LU R241, [R1+0xf84] ;  /* 0x000f840001f17983 */ /* 0x000ea20000300800 */
[----:B---3--:R-:W-:-:S03]  /*1e520*/  IMAD.MOV.U32 R238, RZ, RZ, R252 ;  /* 0x000000ffffee7224 */ /* 0x008fc600078e00fc */
[----:B------:R-:W2:Y:S04]  /*1e530*/  LDL.LU R252, [R1+0xf80] ;  /* 0x000f800001fc7983 */ /* 0x000ea80000300800 */
[----:B------:R-:W-:Y:S04]  /*1e540*/  STL.64 [R1+0x5d0], R64 ;  /* 0x0005d04001007387 */ /* 0x000fe80000100a00 */
[----:B------:R1:W-:Y:S04]  /*1e550*/  STL.64 [R1+0x5d8], R66 ;  /* 0x0005d84201007387 */ /* 0x0003e80000100a00 */
[----:B-1----:R1:W5:Y:S04]  /*1e560*/  LDL.LU.64 R66, [R1+0xf78] ;  /* 0x000f780001427983 */ /* 0x0023680000300a00 */
[----:B------:R1:W5:Y:S04]  /*1e570*/  LDL.LU.64 R64, [R1+0xf70] ;  /* 0x000f700001407983 */ /* 0x0003680000300a00 */
        /* <DEDUP_REMOVED lines=32> */
[----:B------:R1:W5:Y:S04]  /*1e780*/  LDL.LU.64 R158, [R1+0xee8] ;  /* 0x000ee800019e7983 */ /* 0x0003680000300a00 */
[----:B------:R1:W5:Y:S04]  /*1e790*/  LDL.LU.64 R156, [R1+0xee0] ;  /* 0x000ee000019c7983 */ /* 0x0003680000300a00 */
[----:B------:R1:W-:Y:S04]  /*1e7a0*/  STL.64 [R1+0x100], R20 ;  /* 0x0001001401007387 */ /* 0x0003e80000100a00 */
[----:B------:R-:W-:Y:S04]  /*1e7b0*/  STL.64 [R1+0x108], R22 ;  /* 0x0001081601007387 */ /* 0x000fe80000100a00 */
[----:B-1----:R-:W2:Y:S04]  /*1e7c0*/  LDL.LU R20, [R1+0x94c] ;  /* 0x00094c0001147983 */ /* 0x002ea80000300800 */
        /* <DEDUP_REMOVED lines=13> */
[----:B------:R1:W-:Y:S01]  /*1e8a0*/  STL.64 [R1+0x268], R30 ;  /* 0x0002681e01007387 */ /* 0x0003e20000100a00 */
[----:B----4-:R-:W-:-:S03]  /*1e8b0*/  IMAD.MOV.U32 R239, RZ, RZ, R5 ;  /* 0x000000ffffef7224 */ /* 0x010fc600078e0005 */
[----:B-1----:R1:W5:Y:S04]  /*1e8c0*/  LDL.LU.64 R30, [R1+0xea8] ;  /* 0x000ea800011e7983 */ /* 0x0023680000300a00 */
[----:B------:R1:W5:Y:S04]  /*1e8d0*/  LDL.LU.64 R28, [R1+0xea0] ;  /* 0x000ea000011c7983 */ /* 0x0003680000300a00 */
[----:B------:R-:W-:Y:S04]  /*1e8e0*/  STL.64 [R1+0x250], R248 ;  /* 0x000250f801007387 */ /* 0x000fe80000100a00 */
[----:B------:R-:W-:Y:S04]  /*1e8f0*/  STL.64 [R1+0x258], R250 ;  /* 0x000258fa01007387 */ /* 0x000fe80000100a00 */
[----:B------:R-:W-:Y:S04]  /*1e900*/  STL.64 [R1+0x240], R212 ;  /* 0x000240d401007387 */ /* 0x000fe80000100a00 */
[----:B------:R-:W-:Y:S04]  /*1e910*/  STL.64 [R1+0x248], R214 ;  /* 0x000248d601007387 */ /* 0x000fe80000100a00 */
[----:B------:R-:W-:Y:S04]  /*1e920*/  STL.64 [R1+0x530], R208 ;  /* 0x000530d001007387 */ /* 0x000fe80000100a00 */
[----:B------:R4:W-:Y:S04]  /*1e930*/  STL.64 [R1+0x538], R210 ;  /* 0x000538d201007387 */ /* 0x0009e80000100a00 */
[----:B------:R-:W-:Y:S04]  /*1e940*/  STL.64 [R1+0x520], R204 ;  /* 0x000520cc01007387 */ /* 0x000fe80000100a00 */
[----:B------:R-:W-:Y:S04]  /*1e950*/  STL.64 [R1+0x528], R206 ;  /* 0x000528ce01007387 */ /* 0x000fe80000100a00 */
[----:B------:R-:W3:Y:S04]  /*1e960*/  LDL R5, [R1+0xe78] ;  /* 0x000e780001057983 */ /* 0x000ee80000100800 */
[----:B------:R-:W-:Y:S01]  /*1e970*/  STL.64 [R1+0x400], R200 ;  /* 0x000400c801007387 */ /* 0x000fe20000100a00 */
[----:B------:R-:W-:-:S03]  /*1e980*/  IMAD.MOV.U32 R124, RZ, RZ, R2 ;  /* 0x000000ffff7c7224 */ /* 0x000fc600078e0002 */
[----:B------:R-:W-:Y:S04]  /*1e990*/  STL.64 [R1+0x408], R202 ;  /* 0x000408ca01007387 */ /* 0x000fe80000100a00 */
[----:B------:R-:W3:Y:S04]  /*1e9a0*/  LDL R21, [R1+0xe50] ;  /* 0x000e500001157983 */ /* 0x000ee80000100800 */
[----:B------:R-:W-:Y:S04]  /*1e9b0*/  STL.64 [R1+0x390], R16 ;  /* 0x0003901001007387 */ /* 0x000fe80000100a00 */
[----:B------:R1:W-:Y:S04]  /*1e9c0*/  STL.64 [R1+0x398], R18 ;  /* 0x0003981201007387 */ /* 0x0003e80000100a00 */
[----:B------:R-:W3:Y:S01]  /*1e9d0*/  LDL.LU R2, [R1+0xe98] ;  /* 0x000e980001027983 */ /* 0x000ee20000300800 */
[----:B------:R-:W-:-:S03]  /*1e9e0*/  IMAD.MOV.U32 R125, RZ, RZ, R0 ;  /* 0x000000ffff7d7224 */ /* 0x000fc600078e0000 */
[----:B------:R-:W3:Y:S01]  /*1e9f0*/  LDL.LU R0, [R1+0xe94] ;  /* 0x000e940001007983 */ /* 0x000ee20000300800 */
[----:B----4-:R-:W-:Y:S03]  /*1ea00*/  HMMA.1688.F32.TF32 R208, R12, R6, R236 ;  /* 0x000000060cd0723c */ /* 0x010fe600000810ec */
[----:B-1----:R-:W4:Y:S04]  /*1ea10*/  LDL R19, [R1+0xe74] ;  /* 0x000e740001137983 */ /* 0x002f280000100800 */
[----:B------:R-:W-:Y:S01]  /*1ea20*/  IMAD.MOV.U32 R237, RZ, RZ, R8 ;  /* 0x000000ffffed7224 */ /* 0x000fe200078e0008 */
[----:B------:R-:W4:Y:S01]  /*1ea30*/  LDL R18, [R1+0xe58] ;  /* 0x000e580001127983 */ /* 0x000f220000100800 */
[----:B------:R-:W-:-:S02]  /*1ea40*/  IMAD.MOV.U32 R8, RZ, RZ, 0x1f ;  /* 0x0000001fff087424 */ /* 0x000fc400078e00ff */
[----:B------:R-:W-:Y:S01]  /*1ea50*/  IMAD.MOV.U32 R238, RZ, RZ, R9 ;  /* 0x000000ffffee7224 */ /* 0x000fe200078e0009 */
[----:B------:R-:W4:Y:S02]  /*1ea60*/  LDL R17, [R1+0xe6c] ;  /* 0x000e6c0001117983 */ /* 0x000f240000100800 */
[----:B------:R-:W-:Y:S02]  /*1ea70*/  IADD3 R8, R8, c[0x0][0x180], RZ ;  /* 0x0000600008087a10 */ /* 0x000fe40007ffe0ff */
[----:B------:R-:W4:Y:S02]  /*1ea80*/  LDL R9, [R1+0xe70] ;  /* 0x000e700001097983 */ /* 0x000f240000100800 */
[----:B------:R-:W-:Y:S01]  /*1ea90*/  SHF.R.S32.HI R3, RZ, 0x1f, R8 ;  /* 0x0000001fff037819 */ /* 0x000fe20000011408 */
[----:B------:R-:W-:Y:S01]  /*1eaa0*/  HMMA.1688.F32.TF32 R204, R12, R10, R112 ;  /* 0x0000000a0ccc723c */ /* 0x000fe20000081070 */
[----:B------:R-:W4:Y:S02]  /*1eab0*/  LDL R10, [R1+0xe60] ;  /* 0x000e6000010a7983 */ /* 0x000f240000100800 */
[----:B------:R-:W-:-:S02]  /*1eac0*/  LEA.HI R3, R3, R8, RZ, 0x5 ;  /* 0x0000000803037211 */ /* 0x000fc400078f28ff */
[----:B------:R-:W4:Y:S04]  /*1ead0*/  LDL R8, [R1+0xe5c] ;  /* 0x000e5c0001087983 */ /* 0x000f280000100800 */
[----:B------:R-:W4:Y:S04]  /*1eae0*/  LDL R7, [R1+0x9cc] ;  /* 0x0009cc0001077983 */ /* 0x000f280000100800 */
[----:B------:R-:W1:Y:S01]  /*1eaf0*/  S2R R36, SR_TID.X ;  /* 0x0000000000247919 */ /* 0x000e620000002100 */
[----:B------:R-:W-:-:S03]  /*1eb00*/  SHF.R.S32.HI R3, RZ, 0x5, R3 ;  /* 0x00000005ff037819 */ /* 0x000fc60000011403 */
[----:B------:R-:W4:Y:S01]  /*1eb10*/  LDL R112, [R1+0x9d0] ;  /* 0x0009d00001707983 */ /* 0x000f220000100800 */
[----:B------:R-:W-:Y:S02]  /*1eb20*/  IADD3 R3, R3, -0x3, RZ ;  /* 0xfffffffd03037810 */ /* 0x000fe40007ffe0ff */
[----:B--2---:R-:W-:Y:S01]  /*1eb30*/  ISETP.GT.AND P1, PT, R241, RZ, PT ;  /* 0x000000fff100720c */ /* 0x004fe20003f24270 */
[----:B------:R-:W2:Y:S01]  /*1eb40*/  LDL R23, [R1+0x9d4] ;  /* 0x0009d40001177983 */ /* 0x000ea20000100800 */
[----:B------:R-:W-:Y:S02]  /*1eb50*/  IMAD.MOV.U32 R239, RZ, RZ, R4 ;  /* 0x000000ffffef7224 */ /* 0x000fe400078e0004 */
[----:B------:R-:W-:Y:S01]  /*1eb60*/  SEL R4, RZ, 0x4, !P1 ;  /* 0x00000004ff047807 */ /* 0x000fe20004800000 */
[----:B------:R-:W2:Y:S04]  /*1eb70*/  LDL R16, [R1+0x9d8] ;  /* 0x0009d80001107983 */ /* 0x000ea80000100800 */
[----:B------:R-:W2:Y:S04]  /*1eb80*/  LDL R11, [R1+0x9dc] ;  /* 0x0009dc00010b7983 */ /* 0x000ea80000100800 */
[----:B------:R-:W2:Y:S01]  /*1eb90*/  LDL R6, [R1+0x9e0] ;  /* 0x0009e00001067983 */ /* 0x000ea20000100800 */
[----:B-1----:R-:W-:-:S03]  /*1eba0*/  LOP3.LUT R37, R36, 0x7f, RZ, 0xc0, !PT ;  /* 0x0000007f24257812 */ /* 0x002fc600078ec0ff */
[----:B------:R-:W2:Y:S02]  /*1ebb0*/  LDL R113, [R1+0xbcc] ;  /* 0x000bcc0001717983 */ /* 0x000ea40000100800 */
[----:B------:R-:W-:Y:S02]  /*1ebc0*/  IMAD.SHL.U32 R22, R37, 0x4, RZ ;  /* 0x0000000425167824 */ /* 0x000fe400078e00ff */
[----:B------:R-:W-:Y:S01]  /*1ebd0*/  BAR.SYNC.DEFER_BLOCKING 0x0 ;  /* 0x0000000000007b1d */ /* 0x000fe20000010000 */
[----:B------:R-:W-:Y:S02]  /*1ebe0*/  ISETP.GE.AND P0, PT, R20, R3, PT ;  /* 0x000000031400720c */ /* 0x000fe40003f06270 */
[----:B------:R-:W-:Y:S02]  /*1ebf0*/  IADD3 R3, R252, 0x1, RZ ;  /* 0x00000001fc037810 */ /* 0x000fe40007ffe0ff */
[----:B------:R-:W-:Y:S02]  /*1ec00*/  SEL R4, R4, RZ, !P0 ;  /* 0x000000ff04047207 */ /* 0x000fe40004000000 */
[----:B------:R-:W-:-:S02]  /*1ec10*/  ISETP.GT.AND P2, PT, R3, 0x2, PT ;  /* 0x000000020300780c */ /* 0x000fc40003f44270 */
[----:B------:R-:W-:Y:S02]  /*1ec20*/  ISETP.NE.U32.AND P1, PT, R4, RZ, PT ;  /* 0x000000ff0400720c */ /* 0x000fe40003f25070 */
[----:B------:R-:W-:-:S05]  /*1ec30*/  SEL R252, R3, RZ, !P2 ;  /* 0x000000ff03fc7207 */ /* 0x000fca0005000000 */
[----:B------:R-:W-:Y:S01]  /*1ec40*/  IMAD R3, R252, 0x10000, R22 ;  /* 0x00010000fc037824 */ /* 0x000fe200078e0216 */
[----:B---3--:R-:W-:-:S05]  /*1ec50*/  IADD3 R4, P3, R2, R5, RZ ;  /* 0x0000000502047210 */ /* 0x008fca0007f7e0ff */
[----:B------:R-:W-:Y:S02]  /*1ec60*/  IMAD.X R5, R0, 0x1, R21, P3 ;  /* 0x0000000100057824 */ /* 0x000fe400018e0615 */
[----:B------:R-:W3:Y:S04]  /*1ec70*/  LDL R21, [R1+0x9e4] ;  /* 0x0009e40001157983 */ /* 0x000ee80000100800 */
[----:B------:R-:W-:Y:S01]  /*1ec80*/  @!PT LDS RZ, [RZ] ;  /* 0x00000000fffff984 */ /* 0x000fe20000000800 */
[----:B------:R-:W-:Y:S01]  /*1ec90*/  @!PT LDS RZ, [RZ] ;  /* 0x00000000fffff984 */ /* 0x000fe20000000800 */
[----:B------:R-:W-:Y:S01]  /*1eca0*/  @!PT LDS RZ, [RZ] ;  /* 0x00000000fffff984 */ /* 0x000fe20000000800 */
[----:B------:R4:W-:Y:S02]  /*1ecb0*/  LDGSTS.E [R3], [R4.64], P1 ;  /* 0x0000000004037fae */ /* 0x0009e40008921844 */
[----:B----4-:R-:W-:Y:S02]  /*1ecc0*/  IADD3 R4, P2, R2, R19, RZ ;  /* 0x0000001302047210 */ /* 0x010fe40007f5e0ff */
[----:B------:R-:W4:Y:S03]  /*1ecd0*/  LDL R19, [R1+0xa50] ;  /* 0x000a500001137983 */ /* 0x000f260000100800 */
[----:B------:R-:W-:-:S02]  /*1ece0*/  IMAD.X R5, R0, 0x1, R18, P2 ;  /* 0x0000000100057824 */ /* 0x000fc400010e0612 */
[----:B------:R-:W4:Y:S04]  /*1ecf0*/  LDL R18, [R1+0xa54] ;  /* 0x000a540001127983 */ /* 0x000f280000100800 */
[----:B------:R1:W-:Y:S02]  /*1ed00*/  LDGSTS.E [R3+0x200], [R4.64], P1 ;  /* 0x0020000004037fae */ /* 0x0003e40008921844 */
[----:B-1----:R-:W-:Y:S02]  /*1ed10*/  IADD3 R4, P2, R2, R9, RZ ;  /* 0x0000000902047210 */ /* 0x002fe40007f5e0ff */
[----:B------:R-:W4:Y:S02]  /*1ed20*/  LDL R9, [R1+0x9e8] ;  /* 0x0009e80001097983 */ /* 0x000f240000100800 */
[----:B------:R-:W-:-:S02]  /*1ed30*/  IADD3.X R5, R0, R8, RZ, P2, !PT ;  /* 0x0000000800057210 */ /* 0x000fc400017fe4ff */
[----:B------:R-:W4:Y:S01]  /*1ed40*/  LDL R8, [R1+0xa4c] ;  /* 0x000a4c0001087983 */ /* 0x000f220000100800 */
[----:B------:R-:W-:-:S03]  /*1ed50*/  ISETP.GT.AND P2, PT, R241, 0x4, PT ;  /* 0x00000004f100780c */ /* 0x000fc60003f44270 */
[----:B------:R1:W-:Y:S02]  /*1ed60*/  LDGSTS.E [R3+0x400], [R4.64], P1 ;  /* 0x0040000004037fae */ /* 0x0003e40008921844 */
[----:B-1----:R-:W-:-:S04]  /*1ed70*/  SEL R4, RZ, 0x4, !P2 ;  /* 0x00000004ff047807 */ /* 0x002fc80005000000 */
[----:B------:R-:W-:-:S04]  /*1ed80*/  SEL R4, R4, RZ, !P0 ;  /* 0x000000ff04047207 */ /* 0x000fc80004000000 */
[----:B------:R-:W-:Y:S02]  /*1ed90*/  ISETP.NE.U32.AND P2, PT, R4, RZ, PT ;  /* 0x000000ff0400720c */ /* 0x000fe40003f45070 */
[----:B------:R-:W-:Y:S02]  /*1eda0*/  IADD3 R4, P3, R2, R17, RZ ;  /* 0x0000001102047210 */ /* 0x000fe40007f7e0ff */
[----:B------:R-:W4:Y:S03]  /*1edb0*/  LDL R17, [R1+0xa58] ;  /* 0x000a580001117983 */ /* 0x000f260000100800 */
[----:B------:R-:W-:Y:S02]  /*1edc0*/  IMAD.X R5, R0, 0x1, R10, P3 ;  /* 0x0000000100057824 */ /* 0x000fe400018e060a */
[----:B------:R-:W4:Y:S04]  /*1edd0*/  LDL R10, [R1+0xa5c] ;  /* 0x000a5c00010a7983 */ /* 0x000f280000100800 */
[----:B------:R1:W-:Y:S02]  /*1ede0*/  LDGSTS.E [R3+0x600], [R4.64], P1 ;  /* 0x0060000004037fae */ /* 0x0003e40008921844 */
[----:B-1----:R-:W-:-:S02]  /*1edf0*/  IADD3 R4, P1, R2, R7, RZ ;  /* 0x0000000702047210 */ /* 0x002fc40007f3e0ff */
[----:B------:R-:W4:Y:S03]  /*1ee00*/  LDL R7, [R1+0xa60] ;  /* 0x000a600001077983 */ /* 0x000f260000100800 */
[----:B------:R-:W-:Y:S02]  /*1ee10*/  IMAD.X R5, R0, 0x1, R112, P1 ;  /* 0x0000000100057824 */ /* 0x000fe400008e0670 */
[----:B------:R-:W4:Y:S04]  /*1ee20*/  LDL R112, [R1+0xad0] ;  /* 0x000ad00001707983 */ /* 0x000f280000100800 */
[----:B------:R2:W-:Y:S02]  /*1ee30*/  LDGSTS.E [R3+0x2000], [R4.64], P2 ;  /* 0x0200000004037fae */ /* 0x0005e40009121844 */
[----:B--2---:R-:W-:-:S02]  /*1ee40*/  IADD3 R4, P1, R2, R23, RZ ;  /* 0x0000001702047210 */ /* 0x004fc40007f3e0ff */
[----:B------:R-:W2:Y:S03]  /*1ee50*/  LDL R23, [R1+0xad4] ;  /* 0x000ad40001177983 */ /* 0x000ea60000100800 */
[----:B------:R-:W-:Y:S02]  /*1ee60*/  IMAD.X R5, R0, 0x1, R16, P1 ;  /* 0x0000000100057824 */ /* 0x000fe400008e0610 */
[----:B------:R-:W2:Y:S04]  /*1ee70*/  LDL R16, [R1+0xa64] ;  /* 0x000a640001107983 */ /* 0x000ea80000100800 */
[----:B------:R1:W-:Y:S02]  /*1ee80*/  LDGSTS.E [R3+0x2200], [R4.64], P2 ;  /* 0x0220000004037fae */ /* 0x0003e40009121844 */
[----:B-1----:R-:W-:-:S02]  /*1ee90*/  IADD3 R4, P1, R2, R11, RZ ;  /* 0x0000000b02047210 */ /* 0x002fc40007f3e0ff */
[----:B------:R-:W2:Y:S03]  /*1eea0*/  LDL R11, [R1+0xa68] ;  /* 0x000a6800010b7983 */ /* 0x000ea60000100800 */
[----:B------:R-:W-:Y:S02]  /*1eeb0*/  IMAD.X R5, R0, 0x1, R6, P1 ;  /* 0x0000000100057824 */ /* 0x000fe400008e0606 */
[----:B------:R-:W2:Y:S01]  /*1eec0*/  LDL R6, [R1+0xacc] ;  /* 0x000acc0001067983 */ /* 0x000ea20000100800 */
[----:B------:R-:W-:-:S03]  /*1eed0*/  ISETP.GT.AND P1, PT, R241, 0x8, PT ;  /* 0x00000008f100780c */ /* 0x000fc60003f24270 */
[----:B------:R1:W-:Y:S02]  /*1eee0*/  LDGSTS.E [R3+0x2400], [R4.64], P2 ;  /* 0x0240000004037fae */ /* 0x0003e40009121844 */
[----:B-1----:R-:W-:-:S04]  /*1eef0*/  SEL R4, RZ, 0x4, !P1 ;  /* 0x00000004ff047807 */ /* 0x002fc80004800000 */
[----:B------:R-:W-:-:S04]  /*1ef00*/  SEL R4, R4, RZ, !P0 ;  /* 0x000000ff04047207 */ /* 0x000fc80004000000 */
[----:B------:R-:W-:Y:S02]  /*1ef10*/  ISETP.NE.U32.AND P1, PT, R4, RZ, PT ;  /* 0x000000ff0400720c */ /* 0x000fe40003f25070 */
[----:B---3--:R-:W-:Y:S02]  /*1ef20*/  IADD3 R4, P3, R2, R21, RZ ;  /* 0x0000001502047210 */ /* 0x008fe40007f7e0ff */
[----:B------:R-:W3:Y:S03]  /*1ef30*/  LDL R21, [R1+0xad8] ;  /* 0x000ad80001157983 */ /* 0x000ee60000100800 */
[----:B----4-:R-:W-:Y:S02]  /*1ef40*/  IMAD.X R5, R0, 0x1, R9, P3 ;  /* 0x0000000100057824 */ /* 0x010fe400018e0609 */
[----:B------:R-:W4:Y:S04]  /*1ef50*/  LDL R9, [R1+0xadc] ;  /* 0x000adc0001097983 */ /* 0x000f280000100800 */
[----:B------:R1:W-:Y:S02]  /*1ef60*/  LDGSTS.E [R3+0x2600], [R4.64], P2 ;  /* 0x0260000004037fae */ /* 0x0003e40009121844 */
[----:B-1----:R-:W-:-:S02]  /*1ef70*/  IADD3 R4, P2, R2, R8, RZ ;  /* 0x0000000802047210 */ /* 0x002fc40007f5e0ff */
        /* <DEDUP_REMOVED lines=12> */
[----:B------:R-:W4:Y:S01]  /*1f040*/  LDL R7, [R1+0xb4c] ;  /* 0x000b4c0001077983 */ /* 0x000f220000100800 */
[----:B------:R-:W-:-:S03]  /*1f050*/  ISETP.GT.AND P2, PT, R241, 0xc, PT ;  /* 0x0000000cf100780c */ /* 0x000fc60003f44270 */
[----:B------:R1:W-:Y:S02]  /*1f060*/  LDGSTS.E [R3+0x4400], [R4.64], P1 ;  /* 0x0440000004037fae */ /* 0x0003e40008921844 */
[----:B-1----:R-:W-:-:S04]  /*1f070*/  SEL R4, RZ, 0x4, !P2 ;  /* 0x00000004ff047807 */ /* 0x002fc80005000000 */
[----:B------:R-:W-:-:S04]  /*1f080*/  SEL R4, R4, RZ, !P0 ;  /* 0x000000ff04047207 */ /* 0x000fc80004000000 */
[----:B------:R-:W-:Y:S02]  /*1f090*/  ISETP.NE.U32.AND P2, PT, R4, RZ, PT ;  /* 0x000000ff0400720c */ /* 0x000fe40003f45070 */
[----:B--2---:R-:W-:Y:S02]  /*1f0a0*/  IADD3 R4, P3, R2, R16, RZ ;  /* 0x0000001002047210 */ /* 0x004fe40007f7e0ff */
[----:B------:R-:W2:Y:S03]  /*1f0b0*/  LDL R16, [R1+0xb58] ;  /* 0x000b580001107983 */ /* 0x000ea60000100800 */
[----:B------:R-:W-:Y:S02]  /*1f0c0*/  IMAD.X R5, R0, 0x1, R11, P3 ;  /* 0x0000000100057824 */ /* 0x000fe400018e060b */
[----:B------:R-:W2:Y:S04]  /*1f0d0*/  LDL R11, [R1+0xb5c] ;  /* 0x000b5c00010b7983 */ /* 0x000ea80000100800 */
[----:B------:R1:W-:Y:S02]  /*1f0e0*/  LDGSTS.E [R3+0x4600], [R4.64], P1 ;  /* 0x0460000004037fae */ /* 0x0003e40008921844 */
[----:B-1----:R-:W-:-:S02]  /*1f0f0*/  IADD3 R4, P1, R2, R6, RZ ;  /* 0x0000000602047210 */ /* 0x002fc40007f3e0ff */
[----:B------:R-:W2:Y:S02]  /*1f100*/  LDL R6, [R1+0xb60] ;  /* 0x000b600001067983 */ /* 0x000ea40000100800 */
[----:B------:R-:W-:Y:S02]  /*1f110*/  IADD3.X R5, R0, R112, RZ, P1, !PT ;  /* 0x0000007000057210 */ /* 0x000fe40000ffe4ff */
[----:B------:R-:W2:Y:S04]  /*1f120*/  LDL R112, [R1+0xbd0] ;  /* 0x000bd00001707983 */ /* 0x000ea80000100800 */
[----:B------:R1:W-:Y:S02]  /*1f130*/  LDGSTS.E [R3+0x6000], [R4.64], P2 ;  /* 0x0600000004037fae */ /* 0x0003e40009121844 */
[----:B-1----:R-:W-:-:S02]  /*1f140*/  IADD3 R4, P1, R2, R23, RZ ;  /* 0x0000001702047210 */ /* 0x002fc40007f3e0ff */
[----:B------:R-:W2:Y:S03]  /*1f150*/  LDL R23, [R1+0xbd4] ;  /* 0x000bd40001177983 */ /* 0x000ea60000100800 */
[----:B---3--:R-:W-:Y:S02]  /*1f160*/  IMAD.X R5, R0, 0x1, R21, P1 ;  /* 0x0000000100057824 */ /* 0x008fe400008e0615 */
[----:B------:R-:W3:Y:S04]  /*1f170*/  LDL R21, [R1+0xbd8] ;  /* 0x000bd80001157983 */ /* 0x000ee80000100800 */
[----:B------:R4:W-:Y:S02]  /*1f180*/  LDGSTS.E [R3+0x6200], [R4.64], P2 ;  /* 0x0620000004037fae */ /* 0x0009e40009121844 */
[----:B----4-:R-:W-:-:S02]  /*1f190*/  IADD3 R4, P1, R2, R9, RZ ;  /* 0x0000000902047210 */ /* 0x010fc40007f3e0ff */
[----:B------:R-:W4:Y:S03]  /*1f1a0*/  LDL R9, [R1+0xb64] ;  /* 0x000b640001097983 */ /* 0x000f260000100800 */
[----:B------:R-:W-:Y:S02]  /*1f1b0*/  IMAD.X R5, R0, 0x1, R8, P1 ;  /* 0x0000000100057824 */ /* 0x000fe400008e0608 */
[----:B------:R-:W3:Y:S01]  /*1f1c0*/  LDL R8, [R1+0xb68] ;  /* 0x000b680001087983 */ /* 0x000ee20000100800 */
[----:B------:R-:W-:-:S03]  /*1f1d0*/  ISETP.GT.AND P1, PT, R241, 0x10, PT ;  /* 0x00000010f100780c */ /* 0x000fc60003f24270 */
[----:B------:R1:W-:Y:S02]  /*1f1e0*/  LDGSTS.E [R3+0x6400], [R4.64], P2 ;  /* 0x0640000004037fae */ /* 0x0003e40009121844 */
[----:B-1----:R-:W-:-:S04]  /*1f1f0*/  SEL R4, RZ, 0x4, !P1 ;  /* 0x00000004ff047807 */ /* 0x002fc80004800000 */
[----:B------:R-:W-:-:S04]  /*1f200*/  SEL R4, R4, RZ, !P0 ;  /* 0x000000ff04047207 */ /* 0x000fc80004000000 */
[----:B------:R-:W-:Y:S02]  /*1f210*/  ISETP.NE.U32.AND P1, PT, R4, RZ, PT ;  /* 0x000000ff0400720c */ /* 0x000fe40003f25070 */
[----:B------:R-:W-:Y:S02]  /*1f220*/  IADD3 R4, P3, R2, R19, RZ ;  /* 0x0000001302047210 */ /* 0x000fe40007f7e0ff */
[----:B------:R-:W3:Y:S03]  /*1f230*/  LDL R19, [R1+0xbe4] ;  /* 0x000be40001137983 */ /* 0x000ee60000100800 */
[----:B------:R-:W-:Y:S02]  /*1f240*/  IMAD.X R5, R0, 0x1, R10, P3 ;  /* 0x0000000100057824 */ /* 0x000fe400018e060a */
[----:B------:R-:W3:Y:S04]  /*1f250*/  LDL R10, [R1+0xbdc] ;  /* 0x000bdc00010a7983 */ /* 0x000ee80000100800 */
[----:B------:R1:W-:Y:S02]  /*1f260*/  LDGSTS.E [R3+0x6600], [R4.64], P2 ;  /* 0x0660000004037fae */ /* 0x0003e40009121844 */
[----:B-1----:R-:W-:-:S02]  /*1f270*/  IADD3 R4, P2, R2, R7, RZ ;  /* 0x0000000702047210 */ /* 0x002fc40007f5e0ff */
[----:B------:R-:W3:Y:S03]  /*1f280*/  LDL R7, [R1+0xbe0] ;  /* 0x000be00001077983 */ /* 0x000ee60000100800 */
[----:B------:R-:W-:Y:S02]  /*1f290*/  IMAD.X R5, R0, 0x1, R18, P2 ;  /* 0x0000000100057824 */ /* 0x000fe400010e0612 */
[----:B------:R-:W3:Y:S04]  /*1f2a0*/  LDL R18, [R1+0xbe8] ;  /* 0x000be80001127983 */ /* 0x000ee80000100800 */
[----:B------:R1:W-:Y:S02]  /*1f2b0*/  LDGSTS.E [R3+0x8000], [R4.64], P1 ;  /* 0x0800000004037fae */ /* 0x0003e40008921844 */
[----:B-1----:R-:W-:-:S02]  /*1f2c0*/  IADD3 R4, P2, R2, R17, RZ ;  /* 0x0000001102047210 */ /* 0x002fc40007f5e0ff */
[----:B------:R-:W3:Y:S03]  /*1f2d0*/  LDL R17, [R1+0xc4c] ;  /* 0x000c4c0001117983 */ /* 0x000ee60000100800 */
[----:B--2---:R-:W-:Y:S02]  /*1f2e0*/  IMAD.X R5, R0, 0x1, R16, P2 ;  /* 0x0000000100057824 */ /* 0x004fe400010e0610 */
        /* <DEDUP_REMOVED lines=11> */
[----:B----4-:R-:W-:Y:S02]  /*1f3a0*/  IADD3 R4, P3, R2, R9, RZ ;  /* 0x0000000902047210 */ /* 0x010fe40007f7e0ff */
[----:B------:R-:W4:Y:S03]  /*1f3b0*/  LDL R9, [R1+0xc5c] ;  /* 0x000c5c0001097983 */ /* 0x000f260000100800 */
[----:B---3--:R-:W-:Y:S02]  /*1f3c0*/  IMAD.X R5, R0, 0x1, R8, P3 ;  /* 0x0000000100057824 */ /* 0x008fe400018e0608 */
[----:B------:R-:W3:Y:S04]  /*1f3d0*/  LDL R8, [R1+0xc60] ;  /* 0x000c600001087983 */ /* 0x000ee80000100800 */
[----:B------:R1:W-:Y:S02]  /*1f3e0*/  LDGSTS.E [R3+0x8600], [R4.64], P1 ;  /* 0x0860000004037fae */ /* 0x0003e40008921844 */
[----:B-1----:R-:W-:-:S05]  /*1f3f0*/  IADD3 R4, P1, R2, R113, RZ ;  /* 0x0000007102047210 */ /* 0x002fca0007f3e0ff */
[----:B------:R-:W-:-:S05]  /*1f400*/  IMAD.X R5, R0, 0x1, R112, P1 ;  /* 0x0000000100057824 */ /* 0x000fca00008e0670 */
[----:B------:R1:W-:Y:S02]  /*1f410*/  LDGSTS.E [R3+0xa000], [R4.64], P2 ;  /* 0x0a00000004037fae */ /* 0x0003e40009121844 */
[----:B-1----:R-:W-:-:S05]  /*1f420*/  IADD3 R4, P1, R2, R23, RZ ;  /* 0x0000001702047210 */ /* 0x002fca0007f3e0ff */
[----:B------:R-:W-:-:S05]  /*1f430*/  IMAD.X R5, R0, 0x1, R21, P1 ;  /* 0x0000000100057824 */ /* 0x000fca00008e0615 */
[----:B------:R1:W-:Y:S02]  /*1f440*/  LDGSTS.E [R3+0xa200], [R4.64], P2 ;  /* 0x0a20000004037fae */ /* 0x0003e40009121844 */
[----:B-1----:R-:W-:Y:S02]  /*1f450*/  IADD3 R4, P1, R2, R10, RZ ;  /* 0x0000000a02047210 */ /* 0x002fe40007f3e0ff */
[----:B------:R-:W3:Y:S02]  /*1f460*/  LDL R10, [R1+0xc64] ;  /* 0x000c6400010a7983 */ /* 0x000ee40000100800 */
[----:B------:R-:W-:Y:S02]  /*1f470*/  IADD3.X R5, R0, R7, RZ, P1, !PT ;  /* 0x0000000700057210 */ /* 0x000fe40000ffe4ff */
[----:B------:R-:W-:Y:S01]  /*1f480*/  ISETP.GT.AND P1, PT, R241, 0x18, PT ;  /* 0x00000018f100780c */ /* 0x000fe20003f24270 */
[----:B------:R-:W3:Y:S04]  /*1f490*/  LDL R7, [R1+0xc68] ;  /* 0x000c680001077983 */ /* 0x000ee80000100800 */
        /* <DEDUP_REMOVED lines=17> */
[----:B------:R-:W2:Y:S04]  /*1f5b0*/  LDL R11, [R1+0xcd4] ;  /* 0x000cd400010b7983 */ /* 0x000ea80000100800 */
[----:B------:R4:W-:Y:S02]  /*1f5c0*/  LDGSTS.E [R3+0xc200], [R4.64], P1 ;  /* 0x0c20000004037fae */ /* 0x0009e40008921844 */
[----:B----4-:R-:W-:-:S02]  /*1f5d0*/  IADD3 R4, P2, R2, R9, RZ ;  /* 0x0000000902047210 */ /* 0x010fc40007f5e0ff */
[----:B------:R-:W4:Y:S03]  /*1f5e0*/  LDL R9, [R1+0xce0] ;  /* 0x000ce00001097983 */ /* 0x000f260000100800 */
[----:B---3--:R-:W-:Y:S02]  /*1f5f0*/  IMAD.X R5, R0, 0x1, R8, P2 ;  /* 0x0000000100057824 */ /* 0x008fe400010e0608 */
[----:B------:R-:W3:Y:S01]  /*1f600*/  LDL R8, [R1+0xce4] ;  /* 0x000ce40001087983 */ /* 0x000ee20000100800 */
[----:B------:R-:W-:-:S03]  /*1f610*/  ISETP.GT.AND P2, PT, R241, 0x1c, PT ;  /* 0x0000001cf100780c */ /* 0x000fc60003f44270 */
[----:B------:R1:W-:Y:S02]  /*1f620*/  LDGSTS.E [R3+0xc400], [R4.64], P1 ;  /* 0x0c40000004037fae */ /* 0x0003e40008921844 */
[----:B-1----:R-:W-:-:S04]  /*1f630*/  SEL R4, RZ, 0x4, !P2 ;  /* 0x00000004ff047807 */ /* 0x002fc80005000000 */
[----:B------:R-:W-:-:S04]  /*1f640*/  SEL R4, R4, RZ, !P0 ;  /* 0x000000ff04047207 */ /* 0x000fc80004000000 */
[----:B------:R-:W-:Y:S01]  /*1f650*/  ISETP.NE.U32.AND P2, PT, R4, RZ, PT ;  /* 0x000000ff0400720c */ /* 0x000fe20003f45070 */
[----:B------:R-:W-:Y:S01]  /*1f660*/  IMAD.MOV.U32 R126, RZ, RZ, R45 ;  /* 0x000000ffff7e7224 */ /* 0x000fe200078e002d */
[----:B------:R-:W-:Y:S01]  /*1f670*/  MOV R127, R44 ;  /* 0x0000002c007f7202 */ /* 0x000fe20000000f00 */
[----:B------:R-:W-:-:S06]  /*1f680*/  IMAD.MOV.U32 R236, RZ, RZ, R40 ;  /* 0x000000ffffec7224 */ /* 0x000fcc00078e0028 */
[----:B------:R-:W-:Y:S01]  /*1f690*/  HMMA.1688.F32.TF32 R44, R12, R46, R124 ;  /* 0x0000002e0c2c723c */ /* 0x000fe2000008107c */
[----:B------:R-:W3:Y:S04]  /*1f6a0*/  LDL.LU R124, [R1+0x650] ;  /* 0x00065000017c7983 */ /* 0x000ee80000300800 */
[----:B------:R-:W3:Y:S04]  /*1f6b0*/  LDL.LU R125, [R1+0x654] ;  /* 0x00065400017d7983 */ /* 0x000ee80000300800 */
[----:B------:R-:W3:Y:S01]  /*1f6c0*/  LDL.LU R126, [R1+0x658] ;  /* 0x00065800017e7983 */ /* 0x000ee20000300800 */
[----:B------:R-:W-:-:S03]  /*1f6d0*/  IADD3 R4, P3, R2, R10, RZ ;  /* 0x0000000a02047210 */ /* 0x000fc60007f7e0ff */
[----:B------:R-:W3:Y:S02]  /*1f6e0*/  LDL.LU R127, [R1+0x65c] ;  /* 0x00065c00017f7983 */ /* 0x000ee40000300800 */
[----:B------:R-:W-:Y:S01]  /*1f6f0*/  IMAD.X R5, R0, 0x1, R7, P3 ;  /* 0x0000000100057824 */ /* 0x000fe200018e0607 */
[----:B------:R-:W-:Y:S01]  /*1f700*/  HMMA.1688.F32.TF32 R40, R12, R42, R236 ;  /* 0x0000002a0c28723c */ /* 0x000fe200000810ec */
[----:B------:R-:W3:Y:S04]  /*1f710*/  LDL R7, [R1+0x96c] ;  /* 0x00096c0001077983 */ /* 0x000ee80000100800 */
[----:B------:R2:W-:Y:S04]  /*1f720*/  LDGSTS.E [R3+0xc600], [R4.64], P1 ;  /* 0x0c60000004037fae */ /* 0x0005e80008921844 */
[----:B------:R-:W3:Y:S04]  /*1f730*/  LDL.LU R236, [R1+0x450] ;  /* 0x0004500001ec7983 */ /* 0x000ee80000300800 */
[----:B------:R-:W3:Y:S04]  /*1f740*/  LDL.LU R237, [R1+0x454] ;  /* 0x0004540001ed7983 */ /* 0x000ee80000300800 */
[----:B------:R-:W3:Y:S04]  /*1f750*/  LDL.LU R238, [R1+0x458] ;  /* 0x0004580001ee7983 */ /* 0x000ee80000300800 */
[----:B------:R-:W3:Y:S04]  /*1f760*/  LDL.LU R239, [R1+0x45c] ;  /* 0x00045c0001ef7983 */ /* 0x000ee80000300800 */
[----:B------:R-:W3:Y:S04]  /*1f770*/  LDL R10, [R1+0x970] ;  /* 0x00097000010a7983 */ /* 0x000ee80000100800 */
[----:B------:R-:W3:Y:S04]  /*1f780*/  LDL R113, [R1+0x978] ;  /* 0x0009780001717983 */ /* 0x000ee80000100800 */
[----:B------:R-:W3:Y:S04]  /*1f790*/  LDL R23, [R1+0x984] ;  /* 0x0009840001177983 */ /* 0x000ee80000100800 */
[----:B------:R-:W3:Y:S04]  /*1f7a0*/  LDL R21, [R1+0x988] ;  /* 0x0009880001157983 */ /* 0x000ee80000100800 */
[----:B------:R-:W1:Y:S04]  /*1f7b0*/  S2R R169, SR_TID.X ;  /* 0x0000000000a97919 */ /* 0x000e680000002100 */
[----:B------:R-:W3:Y:S01]  /*1f7c0*/  LDL R112, [R1+0x9f0] ;  /* 0x0009f00001707983 */ /* 0x000ee20000100800 */
[----:B--2---:R-:W-:-:S03]  /*1f7d0*/  IADD3 R4, P1, R2, R6, RZ ;  /* 0x0000000602047210 */ /* 0x004fc60007f3e0ff */
[----:B------:R-:W2:Y:S02]  /*1f7e0*/  LDL R6, [R1+0x974] ;  /* 0x0009740001067983 */ /* 0x000ea40000100800 */
[----:B------:R-:W-:Y:S02]  /*1f7f0*/  IMAD.X R5, R0, 0x1, R19, P1 ;  /* 0x0000000100057824 */ /* 0x000fe400008e0613 */
[----:B------:R-:W2:Y:S04]  /*1f800*/  LDL R19, [R1+0x9f4] ;  /* 0x0009f40001137983 */ /* 0x000ea80000100800 */
[----:B------:R1:W-:Y:S02]  /*1f810*/  LDGSTS.E [R3+0xe000], [R4.64], P2 ;  /* 0x0e00000004037fae */ /* 0x0003e40009121844 */
[----:B-1----:R-:W-:-:S02]  /*1f820*/  IADD3 R4, P1, R2, R11, RZ ;  /* 0x0000000b02047210 */ /* 0x002fc40007f3e0ff */
[----:B------:R-:W2:Y:S03]  /*1f830*/  LDL R11, [R1+0x97c] ;  /* 0x00097c00010b7983 */ /* 0x000ea60000100800 */
[----:B------:R-:W-:Y:S02]  /*1f840*/  IMAD.X R5, R0, 0x1, R16, P1 ;  /* 0x0000000100057824 */ /* 0x000fe400008e0610 */
[----:B------:R-:W2:Y:S04]  /*1f850*/  LDL R16, [R1+0x980] ;  /* 0x0009800001107983 */ /* 0x000ea80000100800 */
[----:B------:R1:W-:Y:S02]  /*1f860*/  LDGSTS.E [R3+0xe200], [R4.64], P2 ;  /* 0x0e20000004037fae */ /* 0x0003e40009121844 */
[----:B-1----:R-:W-:-:S02]  /*1f870*/  IADD3 R4, P1, R2, R18, RZ ;  /* 0x0000001202047210 */ /* 0x002fc40007f3e0ff */
[----:B------:R-:W-:Y:S01]  /*1f880*/  LOP3.LUT R169, R169, 0x7f, RZ, 0xc0, !PT ;  /* 0x0000007fa9a97812 */ /* 0x000fe200078ec0ff */
[----:B------:R-:W2:Y:S02]  /*1f890*/  LDL R18, [R1+0x9f8] ;  /* 0x0009f80001127983 */ /* 0x000ea40000100800 */
[----:B----4-:R-:W-:-:S05]  /*1f8a0*/  IMAD.X R5, R0, 0x1, R9, P1 ;  /* 0x0000000100057824 */ /* 0x010fca00008e0609 */
[----:B------:R1:W-:Y:S01]  /*1f8b0*/  LDGSTS.E [R3+0xe400], [R4.64], P2 ;  /* 0x0e40000004037fae */ /* 0x0003e20009121844 */
[----:B---3--:R-:W-:-:S05]  /*1f8c0*/  IADD3 R8, P1, R2, R8, RZ ;  /* 0x0000000802087210 */ /* 0x008fca0007f3e0ff */
[----:B------:R-:W-:Y:S01]  /*1f8d0*/  IMAD.X R9, R0, 0x1, R17, P1 ;  /* 0x0000000100097824 */ /* 0x000fe200008e0611 */
[----:B------:R-:W-:Y:S01]  /*1f8e0*/  SHF.L.U32 R169, R169, 0x2, RZ ;  /* 0x00000002a9a97819 */ /* 0x000fe200000006ff */
[----:B------:R-:W3:Y:S04]  /*1f8f0*/  LDL R17, [R1+0x9fc] ;  /* 0x0009fc0001117983 */ /* 0x000ee80000100800 */
[----:B------:R4:W-:Y:S04]  /*1f900*/  LDGSTS.E [R3+0xe600], [R8.64], P2 ;  /* 0x0e60000008037fae */ /* 0x0009e80009121844 */
[----:B----4-:R-:W4:Y:S01]  /*1f910*/  LDL R8, [R1+0x9ec] ;  /* 0x0009ec0001087983 */ /* 0x010f220000100800 */
[----:B------:R-:W-:-:S03]  /*1f920*/  ISETP.GT.AND P1, PT, R241, 0x1, PT ;  /* 0x00000001f100780c */ /* 0x000fc60003f24270 */
[----:B------:R-:W3:Y:S01]  /*1f930*/  LDL R9, [R1+0xa74] ;  /* 0x000a740001097983 */ /* 0x000ee20000100800 */
[----:B-1----:R-:W-:-:S04]  /*1f940*/  SEL R3, RZ, 0x4, !P1 ;  /* 0x00000004ff037807 */ /* 0x002fc80004800000 */
[----:B------:R-:W-:-:S04]  /*1f950*/  SEL R3, R3, RZ, !P0 ;  /* 0x000000ff03037207 */ /* 0x000fc80004000000 */
[----:B------:R-:W-:Y:S02]  /*1f960*/  ISETP.NE.U32.AND P1, PT, R3, RZ, PT ;  /* 0x000000ff0300720c */ /* 0x000fe40003f25070 */
[----:B------:R-:W-:Y:S02]  /*1f970*/  IADD3 R4, P2, R2, R7, RZ ;  /* 0x0000000702047210 */ /* 0x000fe40007f5e0ff */
[----:B------:R-:W-:-:S05]  /*1f980*/  LOP3.LUT R7, R169, 0x20, RZ, 0x3c, !PT ;  /* 0x00000020a9077812 */ /* 0x000fca00078e3cff */
[----:B------:R-:W-:Y:S02]  /*1f990*/  IMAD R3, R252, 0x10000, R7 ;  /* 0x00010000fc037824 */ /* 0x000fe400078e0207 */
[----:B------:R-:W-:Y:S02]  /*1f9a0*/  IMAD.X R5, R0, 0x1, R10, P2 ;  /* 0x0000000100057824 */ /* 0x000fe400010e060a */
[----:B------:R-:W3:Y:S04]  /*1f9b0*/  LDL R10, [R1+0xa00] ;  /* 0x000a0000010a7983 */ /* 0x000ee80000100800 */
[----:B------:R1:W-:Y:S01]  /*1f9c0*/  LDGSTS.E [R3+0x800], [R4.64], P1 ;  /* 0x0080000004037fae */ /* 0x0003e20008921844 */
[----:B------:R-:W-:Y:S03]  /*1f9d0*/  HMMA.1688.F32.TF32 R212, R12, R34, R236 ;  /* 0x000000220cd4723c */ /* 0x000fe600000810ec */
[----:B------:R-:W3:Y:S04]  /*1f9e0*/  LDL R34, [R1+0xa08] ;  /* 0x000a080001227983 */ /* 0x000ee80000100800 */
[----:B------:R-:W3:Y:S01]  /*1f9f0*/  LDL R35, [R1+0xaf0] ;  /* 0x000af00001237983 */ /* 0x000ee20000100800 */
[----:B--2---:R-:W-:-:S05]  /*1fa00*/  IADD3 R6, P2, R2, R6, RZ ;  /* 0x0000000602067210 */ /* 0x004fca0007f5e0ff */
[----:B------:R-:W-:Y:S01]  /*1fa10*/  IMAD.X R7, R0, 0x1, R113, P2 ;  /* 0x0000000100077824 */ /* 0x000fe200010e0671 */
[----:B------:R-:W-:-:S04]  /*1fa20*/  ISETP.GT.AND P2, PT, R241, 0x5, PT ;  /* 0x00000005f100780c */ /* 0x000fc80003f44270 */
[----:B------:R2:W-:Y:S01]  /*1fa30*/  LDGSTS.E [R3+0xa00], [R6.64], P1 ;  /* 0x00a0000006037fae */ /* 0x0005e20008921844 */
[----:B-1----:R-:W-:-:S03]  /*1fa40*/  IADD3 R4, P3, R2, R11, RZ ;  /* 0x0000000b02047210 */ /* 0x002fc60007f7e0ff */
[----:B------:R-:W3:Y:S01]  /*1fa50*/  LDL R11, [R1+0xa04] ;  /* 0x000a0400010b7983 */ /* 0x000ee20000100800 */
[----:B--2---:R-:W-:Y:S01]  /*1fa60*/  SEL R6, RZ, 0x4, !P2 ;  /* 0x00000004ff067807 */ /* 0x004fe20005000000 */
[----:B------:R-:W-:Y:S02]  /*1fa70*/  IMAD.X R5, R0, 0x1, R16, P3 ;  /* 0x0000000100057824 */ /* 0x000fe400018e0610 */
[----:B------:R-:W2:Y:S04]  /*1fa80*/  LDL R16, [R1+0xa6c] ;  /* 0x000a6c0001107983 */ /* 0x000ea80000100800 */
[----:B------:R1:W-:Y:S02]  /*1fa90*/  LDGSTS.E [R3+0xc00], [R4.64], P1 ;  /* 0x00c0000004037fae */ /* 0x0003e40008921844 */
[----:B-1----:R-:W-:-:S02]  /*1faa0*/  SEL R4, R6, RZ, !P0 ;  /* 0x000000ff06047207 */ /* 0x002fc40004000000 */
[----:B------:R-:W-:Y:S02]  /*1fab0*/  IADD3 R6, P3, R2, R23, RZ ;  /* 0x0000001702067210 */ /* 0x000fe40007f7e0ff */
[----:B------:R-:W2:Y:S01]  /*1fac0*/  LDL R23, [R1+0xa70] ;  /* 0x000a700001177983 */ /* 0x000ea20000100800 */
[----:B------:R-:W-:Y:S02]  /*1fad0*/  ISETP.NE.U32.AND P2, PT, R4, RZ, PT ;  /* 0x000000ff0400720c */ /* 0x000fe40003f45070 */
[----:B------:R-:W-:Y:S02]  /*1fae0*/  IMAD.X R7, R0, 0x1, R21, P3 ;  /* 0x0000000100077824 */ /* 0x000fe400018e0615 */
[----:B------:R-:W2:Y:S04]  /*1faf0*/  LDL R21, [R1+0xa78] ;  /* 0x000a780001157983 */ /* 0x000ea80000100800 */
[----:B------:R1:W-:Y:S01]  /*1fb00*/  LDGSTS.E [R3+0xe00], [R6.64], P1 ;  /* 0x00e0000006037fae */ /* 0x0003e20008921844 */
[----:B----4-:R-:W-:-:S03]  /*1fb10*/  IADD3 R4, P3, R2, R8, RZ ;  /* 0x0000000802047210 */ /* 0x010fc60007f7e0ff */
[----:B------:R-:W4:Y:S01]  /*1fb20*/  LDL R8, [R1+0xa7c] ;  /* 0x000a7c0001087983 */ /* 0x000f220000100800 */
[----:B-1----:R-:W-:Y:S01]  /*1fb30*/  IADD3 R6, P1, R2, R19, RZ ;  /* 0x0000001302067210 */ /* 0x002fe20007f3e0ff */
[C---:B------:R-:W-:Y:S02]  /*1fb40*/  IMAD.X R5, R0.reuse, 0x1, R112, P3 ;  /* 0x0000000100057824 */ /* 0x040fe400018e0670 */
[----:B------:R-:W4:Y:S02]  /*1fb50*/  LDL R19, [R1+0xa80] ;  /* 0x000a800001137983 */ /* 0x000f240000100800 */
[----:B------:R-:W-:Y:S02]  /*1fb60*/  IMAD.X R7, R0, 0x1, R18, P1 ;  /* 0x0000000100077824 */ /* 0x000fe400008e0612 */
[----:B------:R3:W-:Y:S01]  /*1fb70*/  LDGSTS.E [R3+0x2800], [R4.64], P2 ;  /* 0x0280000004037fae */ /* 0x0007e20009121844 */
[----:B------:R-:W-:-:S03]  /*1fb80*/  ISETP.GT.AND P1, PT, R241, 0x9, PT ;  /* 0x00000009f100780c */ /* 0x000fc60003f24270 */
[----:B------:R-:W4:Y:S04]  /*1fb90*/  LDL R18, [R1+0xa84] ;  /* 0x000a840001127983 */ /* 0x000f280000100800 */
[----:B------:R1:W-:Y:S01]  /*1fba0*/  LDGSTS.E [R3+0x2a00], [R6.64], P2 ;  /* 0x02a0000006037fae */ /* 0x0003e20009121844 */
[----:B---3--:R-:W-:-:S03]  /*1fbb0*/  IADD3 R4, P3, R2, R17, RZ ;  /* 0x0000001102047210 */ /* 0x008fc60007f7e0ff */
[----:B------:R-:W3:Y:S01]  /*1fbc0*/  LDL R17, [R1+0xa88] ;  /* 0x000a880001117983 */ /* 0x000ee20000100800 */
[----:B-1----:R-:W-:Y:S01]  /*1fbd0*/  SEL R6, RZ, 0x4, !P1 ;  /* 0x00000004ff067807 */ /* 0x002fe20004800000 */
[----:B------:R-:W-:Y:S02]  /*1fbe0*/  IMAD.X R5, R0, 0x1, R10, P3 ;  /* 0x0000000100057824 */ /* 0x000fe400018e060a */
[----:B------:R-:W3:Y:S04]  /*1fbf0*/  LDL R10, [R1+0xaec] ;  /* 0x000aec00010a7983 */ /* 0x000ee80000100800 */
[----:B------:R1:W-:Y:S02]  /*1fc00*/  LDGSTS.E [R3+0x2c00], [R4.64], P2 ;  /* 0x02c0000004037fae */ /* 0x0003e40009121844 */
[----:B-1----:R-:W-:-:S04]  /*1fc10*/  SEL R4, R6, RZ, !P0 ;  /* 0x000000ff06047207 */ /* 0x002fc80004000000 */
[----:B------:R-:W-:Y:S02]  /*1fc20*/  ISETP.NE.U32.AND P1, PT, R4, RZ, PT ;  /* 0x000000ff0400720c */ /* 0x000fe40003f25070 */
[----:B------:R-:W-:Y:S02]  /*1fc30*/  IADD3 R6, P3, R2, R11, RZ ;  /* 0x0000000b02067210 */ /* 0x000fe40007f7e0ff */
[----:B------:R-:W3:Y:S03]  /*1fc40*/  LDL R11, [R1+0xaf4] ;  /* 0x000af400010b7983 */ /* 0x000ee60000100800 */
[----:B------:R-:W-:Y:S01]  /*1fc50*/  IMAD.X R7, R0, 0x1, R34, P3 ;  /* 0x0000000100077824 */ /* 0x000fe200018e0622 */
[----:B--2---:R-:W-:Y:S01]  /*1fc60*/  IADD3 R4, P3, R2, R16, RZ ;  /* 0x0000001002047210 */ /* 0x004fe20007f7e0ff */
[----:B------:R-:W2:Y:S04]  /*1fc70*/  LDL R34, [R1+0xaf8] ;  /* 0x000af80001227983 */ /* 0x000ea80000100800 */
[----:B------:R-:W2:Y:S04]  /*1fc80*/  LDL R16, [R1+0xafc] ;  /* 0x000afc0001107983 */ /* 0x000ea80000100800 */
[----:B------:R1:W-:Y:S01]  /*1fc90*/  LDGSTS.E [R3+0x2e00], [R6.64], P2 ;  /* 0x02e0000006037fae */ /* 0x0003e20009121844 */
[----:B------:R-:W-:-:S02]  /*1fca0*/  IADD3.X R5, R0, R23, RZ, P3, !PT ;  /* 0x0000001700057210 */ /* 0x000fc40001ffe4ff */
[C---:B-1----:R-:W-:Y:S01]  /*1fcb0*/  IADD3 R6, P2, R2.reuse, R9, RZ ;  /* 0x0000000902067210 */ /* 0x042fe20007f5e0ff */
[----:B------:R-:W2:Y:S04]  /*1fcc0*/  LDL R23, [R1+0xb08] ;  /* 0x000b080001177983 */ /* 0x000ea80000100800 */
[----:B------:R-:W2:Y:S04]  /*1fcd0*/  LDL R9, [R1+0xb00] ;  /* 0x000b000001097983 */ /* 0x000ea80000100800 */
[----:B------:R4:W-:Y:S02]  /*1fce0*/  LDGSTS.E [R3+0x4800], [R4.64], P1 ;  /* 0x0480000004037fae */ /* 0x0009e40008921844 */
[----:B----4-:R-:W-:-:S02]  /*1fcf0*/  IADD3 R4, P3, R2, R8, RZ ;  /* 0x0000000802047210 */ /* 0x010fc40007f7e0ff */
[----:B------:R-:W4:Y:S01]  /*1fd00*/  LDL R8, [R1+0xb04] ;  /* 0x000b040001087983 */ /* 0x000f220000100800 */
[C---:B------:R-:W-:Y:S01]  /*1fd10*/  IMAD.X R7, R0.reuse, 0x1, R21, P2 ;  /* 0x0000000100077824 */ /* 0x040fe200010e0615 */
[----:B------:R-:W-:Y:S01]  /*1fd20*/  ISETP.GT.AND P2, PT, R241, 0xd, PT ;  /* 0x0000000df100780c */ /* 0x000fe20003f44270 */
[----:B------:R-:W-:Y:S01]  /*1fd30*/  IMAD.X R5, R0, 0x1, R19, P3 ;  /* 0x0000000100057824 */ /* 0x000fe200018e0613 */
[----:B------:R-:W4:Y:S04]  /*1fd40*/  LDL R21, [R1+0xb6c] ;  /* 0x000b6c0001157983 */ /* 0x000f280000100800 */
[----:B------:R1:W-:Y:S04]  /*1fd50*/  LDGSTS.E [R3+0x4a00], [R6.64], P1 ;  /* 0x04a0000006037fae */ /* 0x0003e80008921844 */
[----:B------:R1:W-:Y:S04]  /*1fd60*/  LDGSTS.E [R3+0x4c00], [R4.64], P1 ;  /* 0x04c0000004037fae */ /* 0x0003e80008921844 */
[----:B------:R-:W4:Y:S01]  /*1fd70*/  LDL R19, [R1+0xb70] ;  /* 0x000b700001137983 */ /* 0x000f220000100800 */
[----:B-1----:R-:W-:-:S04]  /*1fd80*/  SEL R6, RZ, 0x4, !P2 ;  /* 0x00000004ff067807 */ /* 0x002fc80005000000 */
[----:B------:R-:W-:Y:S02]  /*1fd90*/  SEL R4, R6, RZ, !P0 ;  /* 0x000000ff06047207 */ /* 0x000fe40004000000 */
[----:B------:R-:W-:Y:S02]  /*1fda0*/  IADD3 R6, P3, R2, R18, RZ ;  /* 0x0000001202067210 */ /* 0x000fe40007f7e0ff */
[----:B------:R-:W-:Y:S01]  /*1fdb0*/  ISETP.NE.U32.AND P2, PT, R4, RZ, PT ;  /* 0x000000ff0400720c */ /* 0x000fe20003f45070 */
[----:B------:R-:W4:Y:S02]  /*1fdc0*/  LDL R18, [R1+0xb74] ;  /* 0x000b740001127983 */ /* 0x000f240000100800 */
[----:B---3--:R-:W-:Y:S02]  /*1fdd0*/  IMAD.X R7, R0, 0x1, R17, P3 ;  /* 0x0000000100077824 */ /* 0x008fe400018e0611 */
[----:B------:R-:W3:Y:S04]  /*1fde0*/  LDL R17, [R1+0xb7c] ;  /* 0x000b7c0001117983 */ /* 0x000ee80000100800 */
[----:B------:R1:W-:Y:S01]  /*1fdf0*/  LDGSTS.E [R3+0x4e00], [R6.64], P1 ;  /* 0x04e0000006037fae */ /* 0x0003e20008921844 */
[----:B------:R-:W-:Y:S03]  /*1fe00*/  HMMA.1688.F32.TF32 R200, R12, R38, R124 ;  /* 0x000000260cc8723c */ /* 0x000fe6000008107c */
[----:B------:R-:W3:Y:S01]  /*1fe10*/  LDL R38, [R1+0xbec] ;  /* 0x000bec0001267983 */ /* 0x000ee20000100800 */
[----:B------:R-:W-:-:S03]  /*1fe20*/  IADD3 R4, P3, R2, R10, RZ ;  /* 0x0000000a02047210 */ /* 0x000fc60007f7e0ff */
[----:B------:R-:W3:Y:S02]  /*1fe30*/  LDL R10, [R1+0xb78] ;  /* 0x000b7800010a7983 */ /* 0x000ee40000100800 */
[----:B------:R-:W-:Y:S02]  /*1fe40*/  IMAD.X R5, R0, 0x1, R35, P3 ;  /* 0x0000000100057824 */ /* 0x000fe400018e0623 */
[----:B------:R-:W3:Y:S04]  /*1fe50*/  LDL R35, [R1+0xbf4] ;  /* 0x000bf40001237983 */ /* 0x000ee80000100800 */
[----:B------:R1:W-:Y:S02]  /*1fe60*/  LDGSTS.E [R3+0x6800], [R4.64], P2 ;  /* 0x0680000004037fae */ /* 0x0003e40009121844 */
[----:B-1----:R-:W-:-:S02]  /*1fe70*/  IADD3 R6, P1, R2, R11, RZ ;  /* 0x0000000b02067210 */ /* 0x002fc40007f3e0ff */
[----:B------:R-:W3:Y:S03]  /*1fe80*/  LDL R11, [R1+0xb80] ;  /* 0x000b8000010b7983 */ /* 0x000ee60000100800 */
[----:B--2---:R-:W-:Y:S01]  /*1fe90*/  IMAD.X R7, R0, 0x1, R34, P1 ;  /* 0x0000000100077824 */ /* 0x004fe200008e0622 */
[----:B------:R-:W-:Y:S01]  /*1fea0*/  ISETP.GT.AND P1, PT, R241, 0x11, PT ;  /* 0x00000011f100780c */ /* 0x000fe20003f24270 */
[----:B------:R-:W2:Y:S01]  /*1feb0*/  LDL R34, [R1+0xbf8] ;  /* 0x000bf80001227983 */ /* 0x000ea20000100800 */
[----:B------:R-:W-:-:S03]  /*1fec0*/  IADD3 R4, P3, R2, R16, RZ ;  /* 0x0000001002047210 */ /* 0x000fc60007f7e0ff */
[----:B------:R-:W2:Y:S04]  /*1fed0*/  LDL R16, [R1+0xb84] ;  /* 0x000b840001107983 */ /* 0x000ea80000100800 */
[----:B------:R1:W-:Y:S02]  /*1fee0*/  LDGSTS.E [R3+0x6a00], [R6.64], P2 ;  /* 0x06a0000006037fae */ /* 0x0003e40009121844 */
[----:B-1----:R-:W-:Y:S01]  /*1fef0*/  SEL R6, RZ, 0x4, !P1 ;  /* 0x00000004ff067807 */ /* 0x002fe20004800000 */
[----:B------:R-:W-:Y:S02]  /*1ff00*/  IMAD.X R5, R0, 0x1, R9, P3 ;  /* 0x0000000100057824 */ /* 0x000fe400018e0609 */
[----:B------:R-:W2:Y:S04]  /*1ff10*/  LDL R9, [R1+0xb88] ;  /* 0x000b880001097983 */ /* 0x000ea80000100800 */
[----:B------:R1:W-:Y:S02]  /*1ff20*/  LDGSTS.E [R3+0x6c00], [R4.64], P2 ;  /* 0x06c0000004037fae */ /* 0x0003e40009121844 */
[----:B-1----:R-:W-:-:S02]  /*1ff30*/  SEL R4, R6, RZ, !P0 ;  /* 0x000000ff06047207 */ /* 0x002fc40004000000 */
[----:B----4-:R-:W-:Y:S02]  /*1ff40*/  IADD3 R6, P3, R2, R8, RZ ;  /* 0x0000000802067210 */ /* 0x010fe40007f7e0ff */
[----:B------:R-:W4:Y:S01]  /*1ff50*/  LDL R8, [R1+0xbf0] ;  /* 0x000bf00001087983 */ /* 0x000f220000100800 */
[----:B------:R-:W-:Y:S02]  /*1ff60*/  ISETP.NE.U32.AND P1, PT, R4, RZ, PT ;  /* 0x000000ff0400720c */ /* 0x000fe40003f25070 */
[----:B------:R-:W-:Y:S01]  /*1ff70*/  IMAD.X R7, R0, 0x1, R23, P3 ;  /* 0x0000000100077824 */ /* 0x000fe200018e0617 */
[----:B------:R-:W-:Y:S01]  /*1ff80*/  IADD3 R4, P3, R2, R21, RZ ;  /* 0x0000001502047210 */ /* 0x000fe20007f7e0ff */
[----:B------:R-:W4:Y:S04]  /*1ff90*/  LDL R23, [R1+0xbfc] ;  /* 0x000bfc0001177983 */ /* 0x000f280000100800 */
[----:B------:R1:W-:Y:S04]  /*1ffa0*/  LDGSTS.E [R3+0x6e00], [R6.64], P2 ;  /* 0x06e0000006037fae */ /* 0x0003e80009121844 */
[----:B------:R-:W4:Y:S01]  /*1ffb0*/  LDL R21, [R1+0xc00] ;  /* 0x000c000001157983 */ /* 0x000f220000100800 */
[----:B------:R-:W-:-:S03]  /*1ffc0*/  IMAD.X R5, R0, 0x1, R19, P3 ;  /* 0x0000000100057824 */ /* 0x000fc600018e0613 */
[----:B------:R-:W4:Y:S04]  /*1ffd0*/  LDL R19, [R1+0xc08] ;  /* 0x000c080001137983 */ /* 0x000f280000100800 */
[----:B------:R3:W-:Y:S01]  /*1ffe0*/  LDGSTS.E [R3+0x8800], [R4.64], P1 ;  /* 0x0880000004037fae */ /* 0x0007e20008921844 */
[----:B-1----:R-:W-:-:S03]  /*1fff0*/  IADD3 R6, P2, R2, R18, RZ ;  /* 0x0000001202067210 */ /* 0x002fc60007f5e0ff */
[----:B------:R-:W4:Y:S01]  /*20000*/  LDL R18, [R1+0xc70] ;  /* 0x000c700001127983 */ /* 0x000f220000100800 */
[----:B---3--:R-:W-:-:S03]  /*20010*/  IADD3 R4, P3, R2, R17, RZ ;  /* 0x0000001102047210 */ /* 0x008fc60007f7e0ff */
[----:B------:R-:W3:Y:S01]  /*20020*/  LDL R17, [R1+0xc74] ;  /* 0x000c740001117983 */ /* 0x000ee20000100800 */
[----:B------:R-:W-:Y:S01]  /*20030*/  IMAD.X R7, R0, 0x1, R10, P2 ;  /* 0x0000000100077824 */ /* 0x000fe200010e060a */
[----:B------:R-:W-:Y:S02]  /*20040*/  ISETP.GT.AND P2, PT, R241, 0x15, PT ;  /* 0x00000015f100780c */ /* 0x000fe40003f44270 */
[----:B------:R-:W3:Y:S04]  /*20050*/  LDL R10, [R1+0xc04] ;  /* 0x000c0400010a7983 */ /* 0x000ee80000100800 */
[----:B------:R1:W-:Y:S02]  /*20060*/  LDGSTS.E [R3+0x8a00], [R6.64], P1 ;  /* 0x08a0000006037fae */ /* 0x0003e40008921844 */
[----:B-1----:R-:W-:-:S02]  /*20070*/  SEL R6, RZ, 0x4, !P2 ;  /* 0x00000004ff067807 */ /* 0x002fc40005000000 */
[----:B------:R-:W-:Y:S02]  /*20080*/  IADD3.X R5, R0, R11, RZ, P3, !PT ;  /* 0x0000000b00057210 */ /* 0x000fe40001ffe4ff */
[----:B------:R-:W3:Y:S04]  /*20090*/  LDL R11, [R1+0xc6c] ;  /* 0x000c6c00010b7983 */ /* 0x000ee80000100800 */
[----:B------:R1:W-:Y:S02]  /*200a0*/  LDGSTS.E [R3+0x8c00], [R4.64], P1 ;  /* 0x08c0000004037fae */ /* 0x0003e40008921844 */
[----:B-1----:R-:W-:Y:S02]  /*200b0*/  SEL R4, R6, RZ, !P0 ;  /* 0x000000ff06047207 */ /* 0x002fe40004000000 */
[----:B--2---:R-:W-:-:S02]  /*200c0*/  IADD3 R6, P3, R2, R16, RZ ;  /* 0x0000001002067210 */ /* 0x004fc40007f7e0ff */
[----:B------:R-:W-:Y:S01]  /*200d0*/  ISETP.NE.U32.AND P2, PT, R4, RZ, PT ;  /* 0x000000ff0400720c */ /* 0x000fe20003f45070 */
[----:B------:R-:W2:Y:S02]  /*200e0*/  LDL R16, [R1+0xc78] ;  /* 0x000c780001107983 */ /* 0x000ea40000100800 */
[----:B------:R-:W-:Y:S01]  /*200f0*/  IMAD.X R7, R0, 0x1, R9, P3 ;  /* 0x0000000100077824 */ /* 0x000fe200018e0609 */
[----:B------:R-:W-:Y:S01]  /*20100*/  IADD3 R4, P3, R2, R38, RZ ;  /* 0x0000002602047210 */ /* 0x000fe20007f7e0ff */
[----:B------:R-:W2:Y:S04]  /*20110*/  LDL R9, [R1+0xc7c] ;  /* 0x000c7c0001097983 */ /* 0x000ea80000100800 */
[----:B------:R1:W-:Y:S01]  /*20120*/  LDGSTS.E [R3+0x8e00], [R6.64], P1 ;  /* 0x08e0000006037fae */ /* 0x0003e20008921844 */
[----:B----4-:R-:W-:-:S03]  /*20130*/  IMAD.X R5, R0, 0x1, R8, P3 ;  /* 0x0000000100057824 */ /* 0x010fc600018e0608 */
[----:B------:R-:W4:Y:S01]  /*20140*/  LDL R8, [R1+0xc80] ;  /* 0x000c800001087983 */ /* 0x000f220000100800 */
[----:B-1----:R-:W-:-:S03]  /*20150*/  IADD3 R6, P1, R2, R35, RZ ;  /* 0x0000002302067210 */ /* 0x002fc60007f3e0ff */
[----:B------:R1:W-:Y:S02]  /*20160*/  LDGSTS.E [R3+0xa800], [R4.64], P2 ;  /* 0x0a80000004037fae */ /* 0x0003e40009121844 */
[----:B------:R-:W-:Y:S01]  /*20170*/  IMAD.X R7, R0, 0x1, R34, P1 ;  /* 0x0000000100077824 */ /* 0x000fe200008e0622 */
[----:B------:R-:W-:Y:S01]  /*20180*/  ISETP.GT.AND P1, PT, R241, 0x19, PT ;  /* 0x00000019f100780c */ /* 0x000fe20003f24270 */
[----:B------:R-:W4:Y:S04]  /*20190*/  LDL R35, [R1+0xc88] ;  /* 0x000c880001237983 */ /* 0x000f280000100800 */
[----:B------:R1:W-:Y:S02]  /*201a0*/  LDGSTS.E [R3+0xaa00], [R6.64], P2 ;  /* 0x0aa0000006037fae */ /* 0x0003e40009121844 */
[----:B-1----:R-:W-:-:S02]  /*201b0*/  IADD3 R4, P3, R2, R23, RZ ;  /* 0x0000001702047210 */ /* 0x002fc40007f7e0ff */
[----:B------:R-:W4:Y:S03]  /*201c0*/  LDL R34, [R1+0xcec] ;  /* 0x000cec0001227983 */ /* 0x000f260000100800 */
[----:B------:R-:W-:Y:S01]  /*201d0*/  IMAD.X R5, R0, 0x1, R21, P3 ;  /* 0x0000000100057824 */ /* 0x000fe200018e0615 */
[----:B------:R-:W4:Y:S01]  /*201e0*/  LDL R23, [R1+0xcf0] ;  /* 0x000cf00001177983 */ /* 0x000f220000100800 */
[----:B------:R-:W-:-:S03]  /*201f0*/  SEL R6, RZ, 0x4, !P1 ;  /* 0x00000004ff067807 */ /* 0x000fc60004800000 */
[----:B------:R1:W-:Y:S04]  /*20200*/  LDGSTS.E [R3+0xac00], [R4.64], P2 ;  /* 0x0ac0000004037fae */ /* 0x0003e80009121844 */
[----:B------:R-:W4:Y:S01]  /*20210*/  LDL R21, [R1+0xcf4] ;  /* 0x000cf40001157983 */ /* 0x000f220000100800 */
[----:B-1----:R-:W-:-:S04]  /*20220*/  SEL R4, R6, RZ, !P0 ;  /* 0x000000ff06047207 */ /* 0x002fc80004000000 */
[----:B------:R-:W-:Y:S02]  /*20230*/  ISETP.NE.U32.AND P1, PT, R4, RZ, PT ;  /* 0x000000ff0400720c */ /* 0x000fe40003f25070 */
[----:B---3--:R-:W-:Y:S02]  /*20240*/  IADD3 R6, P3, R2, R10, RZ ;  /* 0x0000000a02067210 */ /* 0x008fe40007f7e0ff */
[----:B------:R-:W3:Y:S03]  /*20250*/  LDL R10, [R1+0xc84] ;  /* 0x000c8400010a7983 */ /* 0x000ee60000100800 */
[----:B------:R-:W-:Y:S02]  /*20260*/  IMAD.X R7, R0, 0x1, R19, P3 ;  /* 0x0000000100077824 */ /* 0x000fe400018e0613 */
[----:B------:R-:W3:Y:S04]  /*20270*/  LDL R19, [R1+0xcf8] ;  /* 0x000cf80001137983 */ /* 0x000ee80000100800 */
[----:B------:R1:W-:Y:S02]  /*20280*/  LDGSTS.E [R3+0xae00], [R6.64], P2 ;  /* 0x0ae0000006037fae */ /* 0x0003e40009121844 */
[----:B-1----:R-:W-:-:S02]  /*20290*/  IADD3 R6, P2, R2, R17, RZ ;  /* 0x0000001102067210 */ /* 0x002fc40007f5e0ff */
[----:B------:R-:W3:Y:S01]  /*202a0*/  LDL R17, [R1+0xd04] ;  /* 0x000d040001117983 */ /* 0x000ee20000100800 */
[----:B------:R-:W-:-:S03]  /*202b0*/  IADD3 R4, P3, R2, R11, RZ ;  /* 0x0000000b02047210 */ /* 0x000fc60007f7e0ff */
[----:B------:R-:W3:Y:S02]  /*202c0*/  LDL R11, [R1+0xcfc] ;  /* 0x000cfc00010b7983 */ /* 0x000ee40000100800 */
[C---:B------:R-:W-:Y:S02]  /*202d0*/  IMAD.X R5, R0.reuse, 0x1, R18, P3 ;  /* 0x0000000100057824 */ /* 0x040fe400018e0612 */
[----:B------:R-:W3:Y:S04]  /*202e0*/  LDL R18, [R1+0xd00] ;  /* 0x000d000001127983 */ /* 0x000ee80000100800 */
[----:B------:R1:W-:Y:S01]  /*202f0*/  LDGSTS.E [R3+0xc800], [R4.64], P1 ;  /* 0x0c80000004037fae */ /* 0x0003e20008921844 */
[----:B--2---:R-:W-:-:S03]  /*20300*/  IMAD.X R7, R0, 0x1, R16, P2 ;  /* 0x0000000100077824 */ /* 0x004fc600010e0610 */
[----:B------:R-:W2:Y:S01]  /*20310*/  LDL R16, [R1+0xd08] ;  /* 0x000d080001107983 */ /* 0x000ea20000100800 */
[----:B-1----:R-:W-:-:S03]  /*20320*/  IADD3 R4, P3, R2, R9, RZ ;  /* 0x0000000902047210 */ /* 0x002fc60007f7e0ff */
[----:B------:R1:W-:Y:S04]  /*20330*/  LDGSTS.E [R3+0xca00], [R6.64], P1 ;  /* 0x0ca0000006037fae */ /* 0x0003e80008921844 */
[----:B------:R-:W2:Y:S01]  /*20340*/  LDL R9, [R1+0x990] ;  /* 0x0009900001097983 */ /* 0x000ea20000100800 */
[----:B----4-:R-:W-:-:S03]  /*20350*/  IMAD.X R5, R0, 0x1, R8, P3 ;  /* 0x0000000100057824 */ /* 0x010fc600018e0608 */
[----:B------:R-:W4:Y:S04]  /*20360*/  LDL R8, [R1+0x98c] ;  /* 0x00098c0001087983 */ /* 0x000f280000100800 */
[----:B------:R-:W4:Y:S04]  /*20370*/  LDL.LU R236, [R1+0x330] ;  /* 0x0003300001ec7983 */ /* 0x000f280000300800 */
[----:B------:R-:W4:Y:S04]  /*20380*/  LDL.LU R237, [R1+0x334] ;  /* 0x0003340001ed7983 */ /* 0x000f280000300800 */
[----:B------:R-:W4:Y:S04]  /*20390*/  LDL.LU R238, [R1+0x338] ;  /* 0x0003380001ee7983 */ /* 0x000f280000300800 */
[----:B------:R-:W4:Y:S01]  /*203a0*/  LDL.LU R239, [R1+0x33c] ;  /* 0x00033c0001ef7983 */ /* 0x000f220000300800 */
[----:B------:R-:W-:-:S03]  /*203b0*/  ISETP.GT.AND P2, PT, R241, 0x1d, PT ;  /* 0x0000001df100780c */ /* 0x000fc60003f44270 */
[----:B------:R1:W-:Y:S02]  /*203c0*/  LDGSTS.E [R3+0xcc00], [R4.64], P1 ;  /* 0x0cc0000004037fae */ /* 0x0003e40008921844 */
[----:B-1----:R-:W-:-:S04]  /*203d0*/  SEL R6, RZ, 0x4, !P2 ;  /* 0x00000004ff067807 */ /* 0x002fc80005000000 */
[----:B------:R-:W-:-:S04]  /*203e0*/  SEL R4, R6, RZ, !P0 ;  /* 0x000000ff06047207 */ /* 0x000fc80004000000 */
[----:B------:R-:W-:Y:S01]  /*203f0*/  ISETP.NE.U32.AND P2, PT, R4, RZ, PT ;  /* 0x000000ff0400720c */ /* 0x000fe20003f45070 */
[----:B------:R-:W1:Y:S01]  /*20400*/  S2R R169, SR_TID.X ;  /* 0x0000000000a97919 */ /* 0x000e620000002100 */
[----:B---3--:R-:W-:-:S03]  /*20410*/  IADD3 R6, P3, R2, R10, RZ ;  /* 0x0000000a02067210 */ /* 0x008fc60007f7e0ff */
[----:B------:R-:W3:Y:S02]  /*20420*/  LDL R10, [R1+0x994] ;  /* 0x00099400010a7983 */ /* 0x000ee40000100800 */
[----:B------:R-:W-:Y:S01]  /*20430*/  IMAD.X R7, R0, 0x1, R35, P3 ;  /* 0x0000000100077824 */ /* 0x000fe200018e0623 */
[----:B------:R-:W-:-:S04]  /*20440*/  IADD3 R4, P3, R2, R34, RZ ;  /* 0x0000002202047210 */ /* 0x000fc80007f7e0ff */
[----:B------:R-:W-:Y:S01]  /*20450*/  IADD3.X R5, R0, R23, RZ, P3, !PT ;  /* 0x0000001700057210 */ /* 0x000fe20001ffe4ff */
[----:B------:R1:W-:Y:S04]  /*20460*/  LDGSTS.E [R3+0xce00], [R6.64], P1 ;  /* 0x0ce0000006037fae */ /* 0x0003e80008921844 */
[----:B------:R1:W-:Y:S02]  /*20470*/  LDGSTS.E [R3+0xe800], [R4.64], P2 ;  /* 0x0e80000004037fae */ /* 0x0003e40009121844 */
[----:B-1----:R-:W-:-:S05]  /*20480*/  IADD3 R6, P1, R2, R21, RZ ;  /* 0x0000001502067210 */ /* 0x002fca0007f3e0ff */
[----:B------:R-:W-:Y:S01]  /*20490*/  IMAD.X R7, R0, 0x1, R19, P1 ;  /* 0x0000000100077824 */ /* 0x000fe200008e0613 */
[----:B------:R-:W-:Y:S01]  /*204a0*/  ISETP.GT.AND P1, PT, R241, 0x2, PT ;  /* 0x00000002f100780c */ /* 0x000fe20003f24270 */
[----:B------:R-:W3:Y:S04]  /*204b0*/  LDL R19, [R1+0x99c] ;  /* 0x00099c0001137983 */ /* 0x000ee80000100800 */
[----:B------:R1:W-:Y:S01]  /*204c0*/  LDGSTS.E [R3+0xea00], [R6.64], P2 ;  /* 0x0ea0000006037fae */ /* 0x0003e20009121844 */
[----:B------:R-:W-:Y:S02]  /*204d0*/  LOP3.LUT R169, R169, 0x7f, RZ, 0xc0, !PT ;  /* 0x0000007fa9a97812 */ /* 0x000fe400078ec0ff */
[----:B-1----:R-:W-:Y:S02]  /*204e0*/  SEL R6, RZ, 0x4, !P1 ;  /* 0x00000004ff067807 */ /* 0x002fe40004800000 */
[----:B------:R-:W-:Y:S01]  /*204f0*/  IADD3 R4, P3, R2, R11, RZ ;  /* 0x0000000b02047210 */ /* 0x000fe20007f7e0ff */
[----:B------:R-:W-:Y:S01]  /*20500*/  IMAD.SHL.U32 R169, R169, 0x4, RZ ;  /* 0x00000004a9a97824 */ /* 0x000fe200078e00ff */
[----:B------:R-:W3:Y:S03]  /*20510*/  LDL R11, [R1+0x998] ;  /* 0x00099800010b7983 */ /* 0x000ee60000100800 */
[----:B------:R-:W-:-:S02]  /*20520*/  IMAD.X R5, R0, 0x1, R18, P3 ;  /* 0x0000000100057824 */ /* 0x000fc400018e0612 */
[----:B------:R-:W3:Y:S04]  /*20530*/  LDL R18, [R1+0x9a4] ;  /* 0x0009a40001127983 */ /* 0x000ee80000100800 */
[----:B------:R1:W-:Y:S02]  /*20540*/  LDGSTS.E [R3+0xec00], [R4.64], P2 ;  /* 0x0ec0000004037fae */ /* 0x0003e40009121844 */
[----:B-1----:R-:W-:Y:S02]  /*20550*/  SEL R4, R6, RZ, !P0 ;  /* 0x000000ff06047207 */ /* 0x002fe40004000000 */
[----:B------:R-:W-:Y:S02]  /*20560*/  IADD3 R6, P3, R2, R17, RZ ;  /* 0x0000001102067210 */ /* 0x000fe40007f7e0ff */
[----:B------:R-:W-:-:S03]  /*20570*/  ISETP.NE.U32.AND P1, PT, R4, RZ, PT ;  /* 0x000000ff0400720c */ /* 0x000fc60003f25070 */
[----:B--2---:R-:W-:-:S05]  /*20580*/  IMAD.X R7, R0, 0x1, R16, P3 ;  /* 0x0000000100077824 */ /* 0x004fca00018e0610 */
[----:B------:R1:W-:Y:S01]  /*20590*/  LDGSTS.E [R3+0xee00], [R6.64], P2 ;  /* 0x0ee0000006037fae */ /* 0x0003e20009121844 */
[----:B----4-:R-:W-:Y:S01]  /*205a0*/  IADD3 R4, P3, R2, R8, RZ ;  /* 0x0000000802047210 */ /* 0x010fe20007f7e0ff */
[----:B------:R-:W-:Y:S04]  /*205b0*/  HMMA.1688.F32.TF32 R112, R12, R166, R236 ;  /* 0x000000a60c70723c */ /* 0x000fe800000810ec */
[----:B------:R-:W-:Y:S01]  /*205c0*/  IMAD.X R5, R0, 0x1, R9, P3 ;  /* 0x0000000100057824 */ /* 0x000fe200018e0609 */
[----:B------:R-:W-:Y:S01]  /*205d0*/  LOP3.LUT R8, R169, 0x40, RZ, 0x3c, !PT ;  /* 0x00000040a9087812 */ /* 0x000fe200078e3cff */
[----:B------:R-:W4:Y:S04]  /*205e0*/  LDL R9, [R1+0x9a0] ;  /* 0x0009a00001097983 */ /* 0x000f280000100800 */
[----:B-1----:R-:W-:Y:S01]  /*205f0*/  IMAD R3, R252, 0x10000, R8 ;  /* 0x00010000fc037824 */ /* 0x002fe200078e0208 */
[----:B------:R-:W-:Y:S11]  /*20600*/  ISETP.GT.AND P2, PT, R241, 0x6, PT ;  /* 0x00000006f100780c */ /* 0x000ff60003f44270 */
[----:B------:R-:W-:Y:S01]  /*20610*/  @!UPT UIADD3 URZ, URZ, URZ, URZ ;  /* 0x0000003f3f3ff290 */ /* 0x000fe2000fffe03f */
[----:B------:R-:W-:Y:S04]  /*20620*/  STL.64 [R1+0x210], R112 ;  /* 0x0002107001007387 */ /* 0x000fe80000100a00 */
[----:B------:R1:W-:Y:S04]  /*20630*/  STL.64 [R1+0x218], R114 ;  /* 0x0002187201007387 */ /* 0x0003e80000100a00 */
[----:B------:R-:W4:Y:S04]  /*20640*/  LDL R8, [R1+0x9a8] ;  /* 0x0009a80001087983 */ /* 0x000f280000100800 */
[----:B------:R-:W4:Y:S04]  /*20650*/  LDL R17, [R1+0xa0c] ;  /* 0x000a0c0001117983 */ /* 0x000f280000100800 */
[----:B------:R-:W1:Y:S04]  /*20660*/  LDL.LU R236, [R1+0x3b0] ;  /* 0x0003b00001ec7983 */ /* 0x000e680000300800 */
[----:B------:R-:W1:Y:S04]  /*20670*/  LDL.LU R237, [R1+0x3b4] ;  /* 0x0003b40001ed7983 */ /* 0x000e680000300800 */
[----:B------:R-:W1:Y:S04]  /*20680*/  LDL.LU R238, [R1+0x3b8] ;  /* 0x0003b80001ee7983 */ /* 0x000e680000300800 */
[----:B------:R-:W1:Y:S04]  /*20690*/  LDL.LU R239, [R1+0x3bc] ;  /* 0x0003bc0001ef7983 */ /* 0x000e680000300800 */
[----:B------:R-:W4:Y:S01]  /*206a0*/  LDL R16, [R1+0xa14] ;  /* 0x000a140001107983 */ /* 0x000f220000100800 */
[----:B------:R-:W-:-:S02]  /*206b0*/  SEL R7, RZ, 0x4, !P2 ;  /* 0x00000004ff077807 */ /* 0x000fc40005000000 */
[----:B---3--:R-:W-:Y:S01]  /*206c0*/  IADD3 R6, P2, R2, R10, RZ ;  /* 0x0000000a02067210 */ /* 0x008fe20007f5e0ff */
[----:B------:R3:W-:Y:S04]  /*206d0*/  LDGSTS.E [R3+0x1000], [R4.64], P1 ;  /* 0x0100000004037fae */ /* 0x0007e80008921844 */
[----:B------:R-:W4:Y:S01]  /*206e0*/  LDL R10, [R1+0xa10] ;  /* 0x000a1000010a7983 */ /* 0x000f220000100800 */
[----:B------:R-:W-:-:S03]  /*206f0*/  ISETP.GT.AND P3, PT, R241, 0xa, PT ;  /* 0x0000000af100780c */ /* 0x000fc60003f64270 */
[----:B------:R-:W4:Y:S01]  /*20700*/  LDL R39, [R1+0xa18] ;  /* 0x000a180001277983 */ /* 0x000f220000100800 */
[----:B---3--:R-:W-:-:S03]  /*20710*/  SEL R5, R7, RZ, !P0 ;  /* 0x000000ff07057207 */ /* 0x008fc60004000000 */
[----:B------:R-:W3:Y:S04]  /*20720*/  LDL R35, [R1+0xa20] ;  /* 0x000a200001237983 */ /* 0x000ee80000100800 */
[----:B------:R-:W3:Y:S04]  /*20730*/  LDL R38, [R1+0xa24] ;  /* 0x000a240001267983 */ /* 0x000ee80000100800 */
[----:B------:R-:W3:Y:S01]  /*20740*/  LDL R34, [R1+0xa28] ;  /* 0x000a280001227983 */ /* 0x000ee20000100800 */
[----:B------:R-:W-:-:S03]  /*20750*/  IADD3 R4, P4, R2, R19, RZ ;  /* 0x0000001302047210 */ /* 0x000fc60007f9e0ff */
[----:B------:R-:W3:Y:S01]  /*20760*/  LDL R23, [R1+0xa94] ;  /* 0x000a940001177983 */ /* 0x000ee20000100800 */
[----:B------:R-:W-:Y:S01]  /*20770*/  IMAD.X R7, R0, 0x1, R11, P2 ;  /* 0x0000000100077824 */ /* 0x000fe200010e060b */
[----:B------:R-:W-:Y:S02]  /*20780*/  ISETP.NE.U32.AND P2, PT, R5, RZ, PT ;  /* 0x000000ff0500720c */ /* 0x000fe40003f45070 */
[----:B------:R-:W3:Y:S04]  /*20790*/  LDL R11, [R1+0xa8c] ;  /* 0x000a8c00010b7983 */ /* 0x000ee80000100800 */
[----:B------:R2:W-:Y:S02]  /*207a0*/  LDGSTS.E [R3+0x1200], [R6.64], P1 ;  /* 0x0120000006037fae */ /* 0x0005e40008921844 */
[----:B--2---:R-:W-:-:S02]  /*207b0*/  SEL R7, RZ, 0x4, !P3 ;  /* 0x00000004ff077807 */ /* 0x004fc40005800000 */
[----:B------:R-:W-:Y:S01]  /*207c0*/  IADD3 R6, P3, R2, R18, RZ ;  /* 0x0000001202067210 */ /* 0x000fe20007f7e0ff */
[----:B----4-:R-:W-:Y:S01]  /*207d0*/  IMAD.X R5, R0, 0x1, R9, P4 ;  /* 0x0000000100057824 */ /* 0x010fe200020e0609 */
[----:B------:R-:W-:Y:S01]  /*207e0*/  ISETP.GT.AND P4, PT, R241, 0xe, PT ;  /* 0x0000000ef100780c */ /* 0x000fe20003f84270 */
[----:B------:R-:W2:Y:S04]  /*207f0*/  LDL R9, [R1+0xa1c] ;  /* 0x000a1c0001097983 */ /* 0x000ea80000100800 */
[----:B------:R4:W-:Y:S02]  /*20800*/  LDGSTS.E [R3+0x1400], [R4.64], P1 ;  /* 0x0140000004037fae */ /* 0x0009e40008921844 */
[----:B----4-:R-:W-:Y:S02]  /*20810*/  SEL R5, R7, RZ, !P0 ;  /* 0x000000ff07057207 */ /* 0x010fe40004000000 */
[----:B------:R-:W-:-:S02]  /*20820*/  SEL R4, RZ, 0x4, !P4 ;  /* 0x00000004ff047807 */ /* 0x000fc40006000000 */
[----:B------:R-:W-:Y:S01]  /*20830*/  ISETP.GT.AND P4, PT, R241, 0x12, PT ;  /* 0x00000012f100780c */ /* 0x000fe20003f84270 */
[----:B------:R-:W-:-:S03]  /*20840*/  IMAD.X R7, R0, 0x1, R8, P3 ;  /* 0x0000000100077824 */ /* 0x000fc600018e0608 */
[----:B------:R-:W-:Y:S02]  /*20850*/  SEL R8, RZ, 0x4, !P4 ;  /* 0x00000004ff087807 */ /* 0x000fe40006000000 */
[----:B------:R4:W-:Y:S02]  /*20860*/  LDGSTS.E [R3+0x1600], [R6.64], P1 ;  /* 0x0160000006037fae */ /* 0x0009e40008921844 */
[----:B----4-:R-:W-:Y:S02]  /*20870*/  IADD3 R6, P4, R2, R16, RZ ;  /* 0x0000001002067210 */ /* 0x010fe40007f9e0ff */
[----:B------:R-:W4:Y:S01]  /*20880*/  LDL R16, [R1+0xa90] ;  /* 0x000a900001107983 */ /* 0x000f220000100800 */
[----:B-1----:R-:W-:Y:S01]  /*20890*/  HMMA.1688.F32.TF32 R112, R12, R162, R236 ;  /* 0x000000a20c70723c */ /* 0x002fe200000810ec */
[----:B------:R-:W-:-:S04]  /*208a0*/  SEL R4, R4, RZ, !P0 ;  /* 0x000000ff04047207 */ /* 0x000fc80004000000 */
[----:B------:R-:W-:Y:S02]  /*208b0*/  ISETP.NE.U32.AND P5, PT, R4, RZ, PT ;  /* 0x000000ff0400720c */ /* 0x000fe40003fa5070 */
[----:B------:R-:W-:Y:S02]  /*208c0*/  IADD3 R4, P6, R2, R17, RZ ;  /* 0x0000001102047210 */ /* 0x000fe40007fde0ff */
[----:B------:R-:W-:Y:S02]  /*208d0*/  ISETP.NE.U32.AND P3, PT, R5, RZ, PT ;  /* 0x000000ff0500720c */ /* 0x000fe40003f65070 */
[----:B------:R-:W-:Y:S02]  /*208e0*/  IADD3.X R5, R0, R10, RZ, P6, !PT ;  /* 0x0000000a00057210 */ /* 0x000fe400037fe4ff */
[----:B------:R-:W-:Y:S01]  /*208f0*/  SEL R8, R8, RZ, !P0 ;  /* 0x000000ff08087207 */ /* 0x000fe20004000000 */
[----:B------:R-:W-:Y:S02]  /*20900*/  IMAD.X R7, R0, 0x1, R39, P4 ;  /* 0x0000000100077824 */ /* 0x000fe400020e0627 */
[----:B------:R3:W-:Y:S07]  /*20910*/  LDGSTS.E [R3+0x3000], [R4.64], P2 ;  /* 0x0300000004037fae */ /* 0x0007ee0009121844 */
[----:B------:R1:W-:Y:S04]  /*20920*/  STL.64 [R1+0x200], R112 ;  /* 0x0002007001007387 */ /* 0x0003e80000100a00 */
[----:B------:R1:W-:Y:S04]  /*20930*/  STL.64 [R1+0x208], R114 ;  /* 0x0002087201007387 */ /* 0x0003e80000100a00 */
[----:B------:R-:W4:Y:S04]  /*20940*/  LDL R10, [R1+0xa98] ;  /* 0x000a9800010a7983 */ /* 0x000f280000100800 */
[----:B------:R-:W4:Y:S04]  /*20950*/  LDL R21, [R1+0xa9c] ;  /* 0x000a9c0001157983 */ /* 0x000f280000100800 */
[----:B------:R-:W4:Y:S04]  /*20960*/  LDL R19, [R1+0xaa4] ;  /* 0x000aa40001137983 */ /* 0x000f280000100800 */
[----:B------:R-:W4:Y:S01]  /*20970*/  LDL R17, [R1+0xb0c] ;  /* 0x000b0c0001117983 */ /* 0x000f220000100800 */
[----:B------:R-:W-:-:S03]  /*20980*/  ISETP.NE.U32.AND P1, PT, R8, RZ, PT ;  /* 0x000000ff0800720c */ /* 0x000fc60003f25070 */
[----:B------:R2:W-:Y:S04]  /*20990*/  LDGSTS.E [R3+0x3200], [R6.64], P2 ;  /* 0x0320000006037fae */ /* 0x0005e80009121844 */
[----:B------:R-:W4:Y:S01]  /*209a0*/  LDL R18, [R1+0xaa0] ;  /* 0x000aa00001127983 */ /* 0x000f220000100800 */
[----:B---3--:R-:W-:-:S03]  /*209b0*/  IADD3 R4, P4, R2, R38, RZ ;  /* 0x0000002602047210 */ /* 0x008fc60007f9e0ff */
[----:B-1----:R-:W3:Y:S04]  /*209c0*/  LDL R113, [R1+0xb14] ;  /* 0x000b140001717983 */ /* 0x002ee80000100800 */
[----:B------:R-:W3:Y:S04]  /*209d0*/  LDL R112, [R1+0xb1c] ;  /* 0x000b1c0001707983 */ /* 0x000ee80000100800 */
[----:B------:R-:W3:Y:S01]  /*209e0*/  LDL R39, [R1+0xb24] ;  /* 0x000b240001277983 */ /* 0x000ee20000100800 */
[----:B--2---:R-:W-:-:S03]  /*209f0*/  IADD3 R8, P6, R2, R9, RZ ;  /* 0x0000000902087210 */ /* 0x004fc60007fde0ff */
[----:B------:R-:W2:Y:S02]  /*20a00*/  LDL R38, [R1+0xb18] ;  /* 0x000b180001267983 */ /* 0x000ea40000100800 */
[----:B------:R-:W-:Y:S01]  /*20a10*/  IMAD.X R9, R0, 0x1, R35, P6 ;  /* 0x0000000100097824 */ /* 0x000fe200030e0623 */
[----:B------:R-:W-:Y:S01]  /*20a20*/  IADD3 R6, P6, R2, R11, RZ ;  /* 0x0000000b02067210 */ /* 0x000fe20007fde0ff */
[C---:B------:R-:W-:Y:S01]  /*20a30*/  IMAD.X R5, R0.reuse, 0x1, R34, P4 ;  /* 0x0000000100057824 */ /* 0x040fe200020e0622 */
[----:B------:R-:W2:Y:S04]  /*20a40*/  LDL R11, [R1+0xaa8] ;  /* 0x000aa800010b7983 */ /* 0x000ea80000100800 */
[----:B------:R1:W-:Y:S04]  /*20a50*/  LDGSTS.E [R3+0x3400], [R8.64], P2 ;  /* 0x0340000008037fae */ /* 0x0003e80009121844 */
[----:B------:R-:W2:Y:S04]  /*20a60*/  LDL R35, [R1+0xb20] ;  /* 0x000b200001237983 */ /* 0x000ea80000100800 */
[----:B------:R-:W2:Y:S01]  /*20a70*/  LDL R34, [R1+0xb28] ;  /* 0x000b280001227983 */ /* 0x000ea20000100800 */
[----:B----4-:R-:W-:Y:S01]  /*20a80*/  IMAD.X R7, R0, 0x1, R16, P6 ;  /* 0x0000000100077824 */ /* 0x010fe200030e0610 */
[----:B-1----:R-:W-:-:S02]  /*20a90*/  IADD3 R8, P4, R2, R23, RZ ;  /* 0x0000001702087210 */ /* 0x002fc40007f9e0ff */
[----:B------:R-:W4:Y:S01]  /*20aa0*/  LDL R16, [R1+0xb10] ;  /* 0x000b100001107983 */ /* 0x000f220000100800 */
[----:B------:R-:W-:-:S03]  /*20ab0*/  ISETP.GT.AND P6, PT, R241, 0x16, PT ;  /* 0x00000016f100780c */ /* 0x000fc60003fc4270 */
[----:B------:R1:W-:Y:S04]  /*20ac0*/  LDGSTS.E [R3+0x3600], [R4.64], P2 ;  /* 0x0360000004037fae */ /* 0x0003e80009121844 */
[----:B------:R-:W3:Y:S04]  /*20ad0*/  LDL R23, [R1+0xb8c] ;  /* 0x000b8c0001177983 */ /* 0x000ee80000100800 */
[----:B------:R1:W-:Y:S01]  /*20ae0*/  LDGSTS.E [R3+0x5000], [R6.64], P3 ;  /* 0x0500000006037fae */ /* 0x0003e20009921844 */
[----:B------:R-:W-:Y:S01]  /*20af0*/  IMAD.X R9, R0, 0x1, R10, P4 ;  /* 0x0000000100097824 */ /* 0x000fe200020e060a */
[----:B------:R-:W-:-:S02]  /*20b00*/  SEL R10, RZ, 0x4, !P6 ;  /* 0x00000004ff0a7807 */ /* 0x000fc40007000000 */
[C---:B-1----:R-:W-:Y:S02]  /*20b10*/  IADD3 R4, P2, R2.reuse, R21, RZ ;  /* 0x0000001502047210 */ /* 0x042fe40007f5e0ff */
[----:B------:R1:W-:Y:S01]  /*20b20*/  LDGSTS.E [R3+0x5200], [R8.64], P3 ;  /* 0x0520000008037fae */ /* 0x0003e20009921844 */
[----:B------:R-:W-:-:S03]  /*20b30*/  IADD3 R6, P4, R2, R19, RZ ;  /* 0x0000001302067210 */ /* 0x000fc60007f9e0ff */
[----:B------:R-:W3:Y:S04]  /*20b40*/  LDL R21, [R1+0xb94] ;  /* 0x000b940001157983 */ /* 0x000ee80000100800 */
[----:B------:R-:W3:Y:S01]  /*20b50*/  LDL R19, [R1+0xb90] ;  /* 0x000b900001137983 */ /* 0x000ee20000100800 */
[----:B-1----:R-:W-:-:S03]  /*20b60*/  IADD3 R8, P6, R2, R17, RZ ;  /* 0x0000001102087210 */ /* 0x002fc60007fde0ff */
[----:B------:R-:W3:Y:S04]  /*20b70*/  LDL R17, [R1+0xb9c] ;  /* 0x000b9c0001117983 */ /* 0x000ee80000100800 */
[----:B------:R-:W3:Y:S04]  /*20b80*/  LDL.LU R236, [R1+0x3c0] ;  /* 0x0003c00001ec7983 */ /* 0x000ee80000300800 */
[----:B------:R-:W3:Y:S04]  /*20b90*/  LDL.LU R237, [R1+0x3c4] ;  /* 0x0003c40001ed7983 */ /* 0x000ee80000300800 */
[----:B------:R-:W3:Y:S04]  /*20ba0*/  LDL.LU R238, [R1+0x3c8] ;  /* 0x0003c80001ee7983 */ /* 0x000ee80000300800 */
[----:B------:R-:W3:Y:S01]  /*20bb0*/  LDL.LU R239, [R1+0x3cc] ;  /* 0x0003cc0001ef7983 */ /* 0x000ee20000300800 */
[----:B------:R-:W-:-:S03]  /*20bc0*/  IMAD.X R5, R0, 0x1, R18, P2 ;  /* 0x0000000100057824 */ /* 0x000fc600010e0612 */
[----:B------:R-:W3:Y:S04]  /*20bd0*/  LDL R18, [R1+0xb98] ;  /* 0x000b980001127983 */ /* 0x000ee80000100800 */
[----:B------:R3:W-:Y:S04]  /*20be0*/  LDGSTS.E [R3+0x5400], [R4.64], P3 ;  /* 0x0540000004037fae */ /* 0x0007e80009921844 */
[----:B------:R-:W3:Y:S01]  /*20bf0*/  LDL R125, [R1+0xc0c] ;  /* 0x000c0c00017d7983 */ /* 0x000ee20000100800 */
[----:B----4-:R-:W-:-:S03]  /*20c00*/  IMAD.X R9, R0, 0x1, R16, P6 ;  /* 0x0000000100097824 */ /* 0x010fc600030e0610 */
[----:B------:R-:W4:Y:S01]  /*20c10*/  LDL R16, [R1+0xba0] ;  /* 0x000ba00001107983 */ /* 0x000f220000100800 */
[----:B--2---:R-:W-:Y:S01]  /*20c20*/  IMAD.X R7, R0, 0x1, R11, P4 ;  /* 0x0000000100077824 */ /* 0x004fe200020e060b */
[C---:B------:R-:W-:Y:S02]  /*20c30*/  ISETP.GT.AND P4, PT, R241.reuse, 0x1e, PT ;  /* 0x0000001ef100780c */ /* 0x040fe40003f84270 */
[----:B------:R-:W2:Y:S04]  /*20c40*/  LDL R11, [R1+0xba4] ;  /* 0x000ba400010b7983 */ /* 0x000ea80000100800 */
[----:B------:R1:W-:Y:S01]  /*20c50*/  LDGSTS.E [R3+0x5600], [R6.64], P3 ;  /* 0x0560000006037fae */ /* 0x0003e20009921844 */
[----:B------:R-:W-:-:S03]  /*20c60*/  ISETP.GT.AND P3, PT, R241, 0x1a, PT ;  /* 0x0000001af100780c */ /* 0x000fc60003f64270 */
[----:B------:R3:W-:Y:S01]  /*20c70*/  LDGSTS.E [R3+0x7000], [R8.64], P5 ;  /* 0x0700000008037fae */ /* 0x0007e2000a921844 */
[----:B-1----:R-:W-:Y:S02]  /*20c80*/  SEL R7, RZ, 0x4, !P4 ;  /* 0x00000004ff077807 */ /* 0x002fe40006000000 */
[----:B---3--:R-:W-:Y:S02]  /*20c90*/  SEL R9, RZ, 0x4, !P3 ;  /* 0x00000004ff097807 */ /* 0x008fe40005800000 */
[C---:B------:R-:W-:Y:S02]  /*20ca0*/  IADD3 R4, P3, R2.reuse, R113, RZ ;  /* 0x0000007102047210 */ /* 0x040fe40007f7e0ff */
[----:B------:R-:W-:Y:S02]  /*20cb0*/  SEL R9, R9, RZ, !P0 ;  /* 0x000000ff09097207 */ /* 0x000fe40004000000 */
[----:B------:R-:W-:Y:S01]  /*20cc0*/  IADD3 R8, P4, R2, R112, RZ ;  /* 0x0000007002087210 */ /* 0x000fe20007f9e0ff */
[----:B------:R-:W-:Y:S01]  /*20cd0*/  IMAD.X R5, R0, 0x1, R38, P3 ;  /* 0x0000000100057824 */ /* 0x000fe200018e0626 */
[----:B------:R-:W-:-:S02]  /*20ce0*/  IADD3 R6, P6, R2, R39, RZ ;  /* 0x0000002702067210 */ /* 0x000fc40007fde0ff */
[----:B------:R-:W-:Y:S02]  /*20cf0*/  SEL R7, R7, RZ, !P0 ;  /* 0x000000ff07077207 */ /* 0x000fe40004000000 */
[----:B------:R-:W-:Y:S01]  /*20d00*/  ISETP.NE.U32.AND P3, PT, R9, RZ, PT ;  /* 0x000000ff0900720c */ /* 0x000fe20003f65070 */
[----:B------:R1:W-:Y:S01]  /*20d10*/  LDGSTS.E [R3+0x7200], [R4.64], P5 ;  /* 0x0720000004037fae */ /* 0x0003e2000a921844 */
[C---:B------:R-:W-:Y:S02]  /*20d20*/  IADD3.X R9, R0.reuse, R35, RZ, P4, !PT ;  /* 0x0000002300097210 */ /* 0x040fe400027fe4ff */
[----:B------:R-:W-:Y:S01]  /*20d30*/  ISETP.NE.U32.AND P4, PT, R7, RZ, PT ;  /* 0x000000ff0700720c */ /* 0x000fe20003f85070 */
[----:B------:R-:W-:Y:S02]  /*20d40*/  IMAD.X R7, R0, 0x1, R34, P6 ;  /* 0x0000000100077824 */ /* 0x000fe400030e0622 */
[----:B------:R3:W-:Y:S04]  /*20d50*/  LDGSTS.E [R3+0x7400], [R8.64], P5 ;  /* 0x0740000008037fae */ /* 0x0007e8000a921844 */
[----:B------:R3:W-:Y:S01]  /*20d60*/  LDGSTS.E [R3+0x7600], [R6.64], P5 ;  /* 0x0760000006037fae */ /* 0x0007e2000a921844 */
[----:B-1----:R-:W-:-:S05]  /*20d70*/  IADD3 R4, P6, R2, R23, RZ ;  /* 0x0000001702047210 */ /* 0x002fca0007fde0ff */
[----:B------:R-:W-:Y:S01]  /*20d80*/  IMAD.X R5, R0, 0x1, R19, P6 ;  /* 0x0000000100057824 */ /* 0x000fe200030e0613 */
[C---:B---3--:R-:W-:Y:S02]  /*20d90*/  IADD3 R8, P6, R2.reuse, R17, RZ ;  /* 0x0000001102087210 */ /* 0x048fe40007fde0ff */
[----:B------:R-:W4:Y:S01]  /*20da0*/  LDL R17, [R1+0xba8] ;  /* 0x000ba80001117983 */ /* 0x000f220000100800 */
[----:B------:R-:W-:Y:S01]  /*20db0*/  HMMA.1688.F32.TF32 R112, R12, R198, R236 ;  /* 0x000000c60c70723c */ /* 0x000fe200000810ec */
[----:B------:R-:W-:Y:S02]  /*20dc0*/  IADD3 R6, P5, R2, R21, RZ ;  /* 0x0000001502067210 */ /* 0x000fe40007fbe0ff */
[----:B------:R1:W-:Y:S03]  /*20dd0*/  LDGSTS.E [R3+0x9000], [R4.64], P1 ;  /* 0x0900000004037fae */ /* 0x0003e60008921844 */
[----:B------:R-:W-:Y:S01]  /*20de0*/  IMAD.X R7, R0, 0x1, R18, P5 ;  /* 0x0000000100077824 */ /* 0x000fe200028e0612 */
[----:B------:R-:W-:Y:S11]  /*20df0*/  SEL R10, R10, RZ, !P0 ;  /* 0x000000ff0a0a7207 */ /* 0x000ff60004000000 */
[----:B------:R-:W-:Y:S05]  /*20e00*/  @!UPT UIADD3 URZ, URZ, URZ, URZ ;  /* 0x0000003f3f3ff290 */ /* 0x000fea000fffe03f */
[----:B------:R1:W-:Y:S04]  /*20e10*/  STL.64 [R1+0x330], R112 ;  /* 0x0003307001007387 */ /* 0x0003e80000100a00 */
[----:B------:R1:W-:Y:S04]  /*20e20*/  STL.64 [R1+0x338], R114 ;  /* 0x0003387201007387 */ /* 0x0003e80000100a00 */
[----:B------:R-:W4:Y:S04]  /*20e30*/  LDL R124, [R1+0xc14] ;  /* 0x000c1400017c7983 */ /* 0x000f280000100800 */
[----:B------:R-:W4:Y:S04]  /*20e40*/  LDL R39, [R1+0xc1c] ;  /* 0x000c1c0001277983 */ /* 0x000f280000100800 */
[----:B------:R-:W4:Y:S04]  /*20e50*/  LDL R38, [R1+0xc10] ;  /* 0x000c100001267983 */ /* 0x000f280000100800 */
[----:B------:R-:W4:Y:S04]  /*20e60*/  LDL R19, [R1+0xc18] ;  /* 0x000c180001137983 */ /* 0x000f280000100800 */
[----:B------:R-:W4:Y:S02]  /*20e70*/  LDL R18, [R1+0xc20] ;  /* 0x000c200001127983 */ /* 0x000f240000100800 */
[----:B----4-:R-:W-:-:S02]  /*20e80*/  IMAD.X R9, R0, 0x1, R16, P6 ;  /* 0x0000000100097824 */ /* 0x010fc400030e0610 */
[----:B------:R4:W-:Y:S04]  /*20e90*/  LDGSTS.E [R3+0x9200], [R6.64], P1 ;  /* 0x0920000006037fae */ /* 0x0009e80008921844 */
[----:B------:R-:W3:Y:S04]  /*20ea0*/  LDL R16, [R1+0xc24] ;  /* 0x000c240001107983 */ /* 0x000ee80000100800 */
[----:B-1----:R-:W3:Y:S04]  /*20eb0*/  LDL.LU R112, [R1+0x460] ;  /* 0x0004600001707983 */ /* 0x002ee80000300800 */
[----:B------:R-:W3:Y:S04]  /*20ec0*/  LDL.LU R113, [R1+0x464] ;  /* 0x0004640001717983 */ /* 0x000ee80000300800 */
[----:B------:R-:W3:Y:S04]  /*20ed0*/  LDL.LU R114, [R1+0x468] ;  /* 0x0004680001727983 */ /* 0x000ee80000300800 */
[----:B------:R-:W3:Y:S01]  /*20ee0*/  LDL.LU R115, [R1+0x46c] ;  /* 0x00046c0001737983 */ /* 0x000ee20000300800 */
[----:B------:R-:W-:-:S02]  /*20ef0*/  ISETP.NE.U32.AND P2, PT, R10, RZ, PT ;  /* 0x000000ff0a00720c */ /* 0x000fc40003f45070 */
[----:B--2---:R-:W-:Y:S01]  /*20f00*/  IADD3 R10, P5, R2, R11, RZ ;  /* 0x0000000b020a7210 */ /* 0x004fe20007fbe0ff */
[----:B------:R-:W2:Y:S04]  /*20f10*/  LDL R35, [R1+0xc28] ;  /* 0x000c280001237983 */ /* 0x000ea80000100800 */
[----:B------:R-:W2:Y:S04]  /*20f20*/  LDL R34, [R1+0xc8c] ;  /* 0x000c8c0001227983 */ /* 0x000ea80000100800 */
[----:B------:R-:W2:Y:S04]  /*20f30*/  LDL R23, [R1+0xc94] ;  /* 0x000c940001177983 */ /* 0x000ea80000100800 */
[----:B------:R-:W2:Y:S01]  /*20f40*/  LDL R21, [R1+0xc90] ;  /* 0x000c900001157983 */ /* 0x000ea20000100800 */
[----:B------:R-:W-:-:S03]  /*20f50*/  ISETP.GT.AND P6, PT, R241, 0x7, PT ;  /* 0x00000007f100780c */ /* 0x000fc60003fc4270 */
[----:B------:R1:W-:Y:S01]  /*20f60*/  LDGSTS.E [R3+0x9400], [R8.64], P1 ;  /* 0x0940000008037fae */ /* 0x0003e20008921844 */
[----:B----4-:R-:W-:-:S03]  /*20f70*/  IMAD.X R11, R0, 0x1, R17, P5 ;  /* 0x00000001000b7824 */ /* 0x010fc600028e0611 */
[----:B------:R-:W4:Y:S04]  /*20f80*/  LDL R17, [R1+0xc9c] ;  /* 0x000c9c0001117983 */ /* 0x000f280000100800 */
[----:B------:R-:W4:Y:S04]  /*20f90*/  LDL.LU R236, [R1+0x440] ;  /* 0x0004400001ec7983 */ /* 0x000f280000300800 */
[----:B------:R-:W4:Y:S01]  /*20fa0*/  LDL.LU R237, [R1+0x444] ;  /* 0x0004440001ed7983 */ /* 0x000f220000300800 */
[----:B------:R-:W-:Y:S02]  /*20fb0*/  ISETP.GT.AND P5, PT, R241, 0x3, PT ;  /* 0x00000003f100780c */ /* 0x000fe40003fa4270 */
[----:B-1----:R-:W-:Y:S01]  /*20fc0*/  SEL R9, RZ, 0x4, !P6 ;  /* 0x00000004ff097807 */ /* 0x002fe20007000000 */
[----:B------:R3:W-:Y:S01]  /*20fd0*/  LDGSTS.E [R3+0x9600], [R10.64], P1 ;  /* 0x096000000a037fae */ /* 0x0007e20008921844 */
[----:B------:R-:W-:-:S02]  /*20fe0*/  SEL R7, RZ, 0x4, !P5 ;  /* 0x00000004ff077807 */ /* 0x000fc40006800000 */
[----:B------:R-:W-:Y:S02]  /*20ff0*/  IADD3 R4, P5, R2, R125, RZ ;  /* 0x0000007d02047210 */ /* 0x000fe40007fbe0ff */
[----:B------:R-:W-:Y:S02]  /*21000*/  SEL R7, R7, RZ, !P0 ;  /* 0x000000ff07077207 */ /* 0x000fe40004000000 */
[----:B------:R-:W-:Y:S01]  /*21010*/  SEL R9, R9, RZ, !P0 ;  /* 0x000000ff09097207 */ /* 0x000fe20004000000 */
[----:B------:R-:W-:Y:S02]  /*21020*/  IMAD.MOV.U32 R238, RZ, RZ, R243 ;  /* 0x000000ffffee7224 */ /* 0x000fe400078e00f3 */
[----:B------:R-:W4:Y:S01]  /*21030*/  LDL.LU R243, [R1+0xe90] ;  /* 0x000e900001f37983 */ /* 0x000f220000300800 */
[----:B------:R-:W-:-:S03]  /*21040*/  IMAD.MOV.U32 R239, RZ, RZ, R242 ;  /* 0x000000ffffef7224 */ /* 0x000fc600078e00f2 */
[----:B------:R-:W4:Y:S01]  /*21050*/  LDL.LU R242, [R1+0xe8c] ;  /* 0x000e8c0001f27983 */ /* 0x000f220000300800 */
[C---:B------:R-:W-:Y:S02]  /*21060*/  IADD3 R6, P1, R2.reuse, R124, RZ ;  /* 0x0000007c02067210 */ /* 0x040fe40007f3e0ff */
[----:B------:R-:W-:Y:S01]  /*21070*/  IADD3 R8, P6, R2, R39, RZ ;  /* 0x0000002702087210 */ /* 0x000fe20007fde0ff */
[C---:B------:R-:W-:Y:S01]  /*21080*/  IMAD.X R5, R0.reuse, 0x1, R38, P5 ;  /* 0x0000000100057824 */ /* 0x040fe200028e0626 */
[----:B------:R-:W-:Y:S01]  /*21090*/  ISETP.NE.U32.AND P5, PT, R7, RZ, PT ;  /* 0x000000ff0700720c */ /* 0x000fe20003fa5070 */
[C---:B------:R-:W-:Y:S01]  /*210a0*/  IMAD.X R7, R0.reuse, 0x1, R19, P1 ;  /* 0x0000000100077824 */ /* 0x040fe200008e0613 */
[----:B------:R-:W-:Y:S01]  /*210b0*/  ISETP.NE.U32.AND P1, PT, R9, RZ, PT ;  /* 0x000000ff0900720c */ /* 0x000fe20003f25070 */
[----:B------:R-:W4:Y:S01]  /*210c0*/  LDL R19, [R1+0xc98] ;  /* 0x000c980001137983 */ /* 0x000f220000100800 */
[----:B------:R-:W-:-:S03]  /*210d0*/  IADD3.X R9, R0, R18, RZ, P6, !PT ;  /* 0x0000001200097210 */ /* 0x000fc600037fe4ff */
[----:B------:R-:W4:Y:S04]  /*210e0*/  LDL R18, [R1+0xca0] ;  /* 0x000ca00001127983 */ /* 0x000f280000100800 */
[----:B------:R1:W-:Y:S04]  /*210f0*/  LDGSTS.E [R3+0xb000], [R4.64], P2 ;  /* 0x0b00000004037fae */ /* 0x0003e80009121844 */
[----:B------:R1:W-:Y:S04]  /*21100*/  LDGSTS.E [R3+0xb200], [R6.64], P2 ;  /* 0x0b20000006037fae */ /* 0x0003e80009121844 */
[----:B------:R1:W-:Y:S01]  /*21110*/  LDGSTS.E [R3+0xb400], [R8.64], P2 ;  /* 0x0b40000008037fae */ /* 0x0003e20009121844 */
[----:B---3--:R-:W-:-:S03]  /*21120*/  IADD3 R10, P6, R2, R16, RZ ;  /* 0x00000010020a7210 */ /* 0x008fc60007fde0ff */
[----:B------:R-:W3:Y:S01]  /*21130*/  LDL R16, [R1+0xca4] ;  /* 0x000ca40001107983 */ /* 0x000ee20000100800 */
[----:B------:R-:W-:Y:S01]  /*21140*/  HMMA.1688.F32.TF32 R112, R12, R194, R112 ;  /* 0x000000c20c70723c */ /* 0x000fe20000081070 */
[----:B--2---:R-:W-:Y:S01]  /*21150*/  IMAD.X R11, R0, 0x1, R35, P6 ;  /* 0x00000001000b7824 */ /* 0x004fe200030e0623 */
[----:B-1----:R-:W-:-:S04]  /*21160*/  IADD3 R4, P6, R2, R34, RZ ;  /* 0x0000002202047210 */ /* 0x002fc80007fde0ff */
[----:B------:R3:W-:Y:S11]  /*21170*/  LDGSTS.E [R3+0xb600], [R10.64], P2 ;  /* 0x0b6000000a037fae */ /* 0x0007f60009121844 */
[----:B------:R-:W-:Y:S06]  /*21180*/  @!UPT UIADD3 URZ, URZ, URZ, URZ ;  /* 0x0000003f3f3ff290 */ /* 0x000fec000fffe03f */
[----:B------:R-:W-:Y:S04]  /*21190*/  STL.64 [R1+0x2e0], R112 ;  /* 0x0002e07001007387 */ /* 0x000fe80000100a00 */
[----:B------:R4:W-:Y:S01]  /*211a0*/  STL.64 [R1+0x2e8], R114 ;  /* 0x0002e87201007387 */ /* 0x0009e20000100a00 */
[----:B------:R-:W-:-:S03]  /*211b0*/  IMAD.X R5, R0, 0x1, R21, P6 ;  /* 0x0000000100057824 */ /* 0x000fc600030e0615 */
[----:B------:R-:W2:Y:S01]  /*211c0*/  LDL R124, [R1+0xd0c] ;  /* 0x000d0c00017c7983 */ /* 0x000ea20000100800 */
[----:B------:R-:W-:-:S03]  /*211d0*/  IADD3 R6, P2, R2, R23, RZ ;  /* 0x0000001702067210 */ /* 0x000fc60007f5e0ff */
[----:B------:R2:W-:Y:S01]  /*211e0*/  LDGSTS.E [R3+0xd000], [R4.64], P3 ;  /* 0x0d00000004037fae */ /* 0x0005e20009921844 */
[----:B----4-:R-:W-:Y:S01]  /*211f0*/  HMMA.1688.F32.TF32 R112, R12, R190, R236 ;  /* 0x000000be0c70723c */ /* 0x010fe200000810ec */
[----:B------:R-:W-:Y:S02]  /*21200*/  IADD3 R8, P6, R2, R17, RZ ;  /* 0x0000001102087210 */ /* 0x000fe40007fde0ff */
[----:B------:R-:W4:Y:S11]  /*21210*/  LDL R17, [R1+0xca8] ;  /* 0x000ca80001117983 */ /* 0x000f360000100800 */
[----:B------:R-:W-:Y:S09]  /*21220*/  @!UPT UIADD3 URZ, URZ, URZ, URZ ;  /* 0x0000003f3f3ff290 */ /* 0x000ff2000fffe03f */
[----:B------:R1:W-:Y:S04]  /*21230*/  STL.64 [R1+0x2d0], R112 ;  /* 0x0002d07001007387 */ /* 0x0003e80000100a00 */
[----:B------:R1:W-:Y:S04]  /*21240*/  STL.64 [R1+0x2d8], R114 ;  /* 0x0002d87201007387 */ /* 0x0003e80000100a00 */
[----:B------:R-:W2:Y:S04]  /*21250*/  LDL R39, [R1+0xd20] ;  /* 0x000d200001277983 */ /* 0x000ea80000100800 */
[----:B-1----:R-:W2:Y:S04]  /*21260*/  LDL R113, [R1+0xd10] ;  /* 0x000d100001717983 */ /* 0x002ea80000100800 */
[----:B------:R-:W2:Y:S04]  /*21270*/  LDL R115, [R1+0xd14] ;  /* 0x000d140001737983 */ /* 0x000ea80000100800 */
[----:B------:R-:W2:Y:S01]  /*21280*/  LDL R114, [R1+0xd1c] ;  /* 0x000d1c0001727983 */ /* 0x000ea20000100800 */
[----:B------:R-:W-:-:S03]  /*21290*/  IMAD.X R7, R0, 0x1, R19, P2 ;  /* 0x0000000100077824 */ /* 0x000fc600010e0613 */
[----:B------:R-:W2:Y:S04]  /*212a0*/  LDL R112, [R1+0xd18] ;  /* 0x000d180001707983 */ /* 0x000ea80000100800 */
[----:B------:R-:W2:Y:S04]  /*212b0*/  LDL R38, [R1+0xd28] ;  /* 0x000d280001267983 */ /* 0x000ea80000100800 */
[----:B------:R-:W2:Y:S01]  /*212c0*/  LDL R35, [R1+0x9b4] ;  /* 0x0009b40001237983 */ /* 0x000ea20000100800 */
[----:B------:R-:W-:-:S03]  /*212d0*/  IMAD.X R9, R0, 0x1, R18, P6 ;  /* 0x0000000100097824 */ /* 0x000fc600030e0612 */
[----:B------:R-:W2:Y:S04]  /*212e0*/  LDL R19, [R1+0x9b8] ;  /* 0x0009b80001137983 */ /* 0x000ea80000100800 */
[----:B------:R-:W2:Y:S04]  /*212f0*/  LDL R18, [R1+0x9c4] ;  /* 0x0009c40001127983 */ /* 0x000ea80000100800 */
[----:B------:R-:W2:Y:S04]  /*21300*/  LDL R21, [R1+0x9ac] ;  /* 0x0009ac0001157983 */ /* 0x000ea80000100800 */
[----:B------:R-:W2:Y:S04]  /*21310*/  LDL R34, [R1+0x9b0] ;  /* 0x0009b00001227983 */ /* 0x000ea80000100800 */
[----:B------:R-:W2:Y:S01]  /*21320*/  LDL R23, [R1+0x9bc] ;  /* 0x0009bc0001177983 */ /* 0x000ea20000100800 */
[----:B---3--:R-:W-:-:S03]  /*21330*/  IADD3 R10, P2, R2, R16, RZ ;  /* 0x00000010020a7210 */ /* 0x008fc60007f5e0ff */
[----:B------:R1:W-:Y:S04]  /*21340*/  LDGSTS.E [R3+0xd200], [R6.64], P3 ;  /* 0x0d20000006037fae */ /* 0x0003e80009921844 */
[----:B------:R-:W3:Y:S01]  /*21350*/  LDL R16, [R1+0xd24] ;  /* 0x000d240001107983 */ /* 0x000ee20000100800 */
[----:B------:R-:W-:-:S03]  /*21360*/  ISETP.GT.AND P6, PT, R241, 0xf, PT ;  /* 0x0000000ff100780c */ /* 0x000fc60003fc4270 */
[----:B------:R1:W-:Y:S02]  /*21370*/  LDGSTS.E [R3+0xd400], [R8.64], P3 ;  /* 0x0d40000008037fae */ /* 0x0003e40009921844 */
[----:B-1----:R-:W-:-:S04]  /*21380*/  SEL R9, RZ, 0x4, !P6 ;  /* 0x00000004ff097807 */ /* 0x002fc80007000000 */
[----:B------:R-:W-:Y:S01]  /*21390*/  SEL R9, R9, RZ, !P0 ;  /* 0x000000ff09097207 */ /* 0x000fe20004000000 */
[----:B----4-:R-:W-:Y:S01]  /*213a0*/  IMAD.X R11, R0, 0x1, R17, P2 ;  /* 0x00000001000b7824 */ /* 0x010fe200010e0611 */
[----:B------:R-:W-:Y:S01]  /*213b0*/  ISETP.GT.AND P2, PT, R241, 0xb, PT ;  /* 0x0000000bf100780c */ /* 0x000fe20003f44270 */
[----:B------:R-:W4:Y:S03]  /*213c0*/  LDL R17, [R1+0x9c0] ;  /* 0x0009c00001117983 */ /* 0x000f260000100800 */
[----:B------:R-:W-:Y:S01]  /*213d0*/  SEL R7, RZ, 0x4, !P2 ;  /* 0x00000004ff077807 */ /* 0x000fe20005000000 */
[----:B------:R3:W-:Y:S01]  /*213e0*/  LDGSTS.E [R3+0xd600], [R10.64], P3 ;  /* 0x0d6000000a037fae */ /* 0x0007e20009921844 */
[----:B--2---:R-:W-:Y:S02]  /*213f0*/  IADD3 R4, P2, R2, R124, RZ ;  /* 0x0000007c02047210 */ /* 0x004fe40007f5e0ff */
[----:B------:R-:W-:-:S02]  /*21400*/  SEL R7, R7, RZ, !P0 ;  /* 0x000000ff07077207 */ /* 0x000fc40004000000 */
[----:B------:R-:W-:Y:S02]  /*21410*/  IADD3.X R5, R0, R113, RZ, P2, !PT ;  /* 0x0000007100057210 */ /* 0x000fe400017fe4ff */
[C---:B------:R-:W-:Y:S01]  /*21420*/  IADD3 R6, P3, R2.reuse, R115, RZ ;  /* 0x0000007302067210 */ /* 0x040fe20007f7e0ff */
[----:B------:R-:W-:Y:S01]  /*21430*/  IMAD.MOV.U32 R236, RZ, RZ, R197 ;  /* 0x000000ffffec7224 */ /* 0x000fe200078e00c5 */
[----:B------:R-:W-:Y:S01]  /*21440*/  ISETP.NE.U32.AND P2, PT, R7, RZ, PT ;  /* 0x000000ff0700720c */ /* 0x000fe20003f45070 */
[----:B------:R-:W-:Y:S01]  /*21450*/  IMAD.MOV.U32 R237, RZ, RZ, R196 ;  /* 0x000000ffffed7224 */ /* 0x000fe200078e00c4 */
[----:B------:R-:W-:Y:S01]  /*21460*/  IADD3 R8, P6, R2, R114, RZ ;  /* 0x0000007202087210 */ /* 0x000fe20007fde0ff */
[----:B------:R-:W-:Y:S01]  /*21470*/  IMAD.MOV.U32 R238, RZ, RZ, R193 ;  /* 0x000000ffffee7224 */ /* 0x000fe200078e00c1 */
[----:B------:R1:W-:Y:S01]  /*21480*/  LDGSTS.E [R3+0xf000], [R4.64], P4 ;  /* 0x0f00000004037fae */ /* 0x0003e2000a121844 */
[C---:B------:R-:W-:Y:S01]  /*21490*/  IMAD.X R7, R0.reuse, 0x1, R112, P3 ;  /* 0x0000000100077824 */ /* 0x040fe200018e0670 */
[----:B------:R-:W-:Y:S01]  /*214a0*/  ISETP.NE.U32.AND P3, PT, R9, RZ, PT ;  /* 0x000000ff0900720c */ /* 0x000fe20003f65070 */
[----:B------:R-:W-:-:S02]  /*214b0*/  IMAD.X R9, R0, 0x1, R39, P6 ;  /* 0x0000000100097824 */ /* 0x000fc400030e0627 */
[----:B------:R-:W-:Y:S01]  /*214c0*/  IMAD.MOV.U32 R239, RZ, RZ, R192 ;  /* 0x000000ffffef7224 */ /* 0x000fe200078e00c0 */
[----:B------:R2:W-:Y:S04]  /*214d0*/  LDGSTS.E [R3+0xf200], [R6.64], P4 ;  /* 0x0f20000006037fae */ /* 0x0005e8000a121844 */
[----:B------:R1:W-:Y:S01]  /*214e0*/  LDGSTS.E [R3+0xf400], [R8.64], P4 ;  /* 0x0f40000008037fae */ /* 0x0003e2000a121844 */
[----:B---3--:R-:W-:-:S03]  /*214f0*/  IADD3 R10, P6, R2, R16, RZ ;  /* 0x00000010020a7210 */ /* 0x008fc60007fde0ff */
[----:B------:R-:W3:Y:S01]  /*21500*/  LDL R16, [R1+0x9c8] ;  /* 0x0009c80001107983 */ /* 0x000ee20000100800 */
[----:B------:R-:W-:Y:S01]  /*21510*/  HMMA.1688.F32.TF32 R112, R12, R186, R236 ;  /* 0x000000ba0c70723c */ /* 0x000fe200000810ec */
[----:B------:R-:W-:-:S05]  /*21520*/  IMAD.X R11, R0, 0x1, R38, P6 ;  /* 0x00000001000b7824 */ /* 0x000fca00030e0626 */
[----:B------:R1:W-:Y:S01]  /*21530*/  LDGSTS.E [R3+0xf600], [R10.64], P4 ;  /* 0x0f6000000a037fae */ /* 0x0003e2000a121844 */
[C---:B--2---:R-:W-:Y:S02]  /*21540*/  IADD3 R6, P4, R2.reuse, R35, RZ ;  /* 0x0000002302067210 */ /* 0x044fe40007f9e0ff */
[----:B-1----:R-:W-:-:S03]  /*21550*/  IADD3 R4, P6, R2, R21, RZ ;  /* 0x0000001502047210 */ /* 0x002fc60007fde0ff */
[----:B------:R-:W-:Y:S01]  /*21560*/  IMAD.X R7, R0, 0x1, R19, P4 ;  /* 0x0000000100077824 */ /* 0x000fe200020e0613 */
[----:B------:R-:W1:Y:S01]  /*21570*/  S2R R197, SR_TID.X ;  /* 0x0000000000c57919 */ /* 0x000e620000002100 */
[----:B------:R-:W-:-:S09]  /*21580*/  IADD3 R10, P4, R2, R18, RZ ;  /* 0x00000012020a7210 */ /* 0x000fd20007f9e0ff */
[----:B------:R-:W-:Y:S04]  /*21590*/  STL.64 [R1+0x2c0], R112 ;  /* 0x0002c07001007387 */ /* 0x000fe80000100a00 */
[----:B------:R2:W-:Y:S04]  /*215a0*/  STL.64 [R1+0x2c8], R114 ;  /* 0x0002c87201007387 */ /* 0x0005e80000100a00 */
[----:B------:R-:W3:Y:S04]  /*215b0*/  LDL R18, [R1+0xa2c] ;  /* 0x000a2c0001127983 */ /* 0x000ee80000100800 */
[----:B------:R-:W3:Y:S01]  /*215c0*/  LDL R126, [R1+0xa34] ;  /* 0x000a3400017e7983 */ /* 0x000ee20000100800 */
[----:B------:R-:W-:-:S03]  /*215d0*/  IMAD.X R5, R0, 0x1, R34, P6 ;  /* 0x0000000100057824 */ /* 0x000fc600030e0622 */
[----:B------:R-:W3:Y:S01]  /*215e0*/  LDL R125, [R1+0xa3c] ;  /* 0x000a3c00017d7983 */ /* 0x000ee20000100800 */
[----:B--2---:R-:W-:-:S03]  /*215f0*/  IMAD.MOV.U32 R115, RZ, RZ, R33 ;  /* 0x000000ffff737224 */ /* 0x004fc600078e0021 */
[----:B------:R-:W2:Y:S04]  /*21600*/  LDL R124, [R1+0xa30] ;  /* 0x000a3000017c7983 */ /* 0x000ea80000100800 */
[----:B------:R-:W2:Y:S04]  /*21610*/  LDL R34, [R1+0xa38] ;  /* 0x000a380001227983 */ /* 0x000ea80000100800 */
[----:B------:R-:W2:Y:S04]  /*21620*/  LDL R33, [R1+0xa40] ;  /* 0x000a400001217983 */ /* 0x000ea80000100800 */
[----:B------:R-:W2:Y:S01]  /*21630*/  LDL R19, [R1+0xa44] ;  /* 0x000a440001137983 */ /* 0x000ea20000100800 */
[----:B------:R-:W-:-:S02]  /*21640*/  IADD3 R8, P6, R2, R23, RZ ;  /* 0x0000001702087210 */ /* 0x000fc40007fde0ff */
[----:B-1----:R-:W-:Y:S01]  /*21650*/  LOP3.LUT R197, R197, 0x7f, RZ, 0xc0, !PT ;  /* 0x0000007fc5c57812 */ /* 0x002fe200078ec0ff */
[----:B------:R-:W2:Y:S02]  /*21660*/  LDL R39, [R1+0xab4] ;  /* 0x000ab40001277983 */ /* 0x000ea40000100800 */
[----:B----4-:R-:W-:Y:S02]  /*21670*/  IMAD.X R9, R0, 0x1, R17, P6 ;  /* 0x0000000100097824 */ /* 0x010fe400030e0611 */
[----:B------:R-:W4:Y:S01]  /*21680*/  LDL R17, [R1+0xa48] ;  /* 0x000a480001117983 */ /* 0x000f220000100800 */
[----:B------:R-:W-:-:S03]  /*21690*/  IMAD.SHL.U32 R197, R197, 0x4, RZ ;  /* 0x00000004c5c57824 */ /* 0x000fc600078e00ff */
[----:B------:R-:W4:Y:S02]  /*216a0*/  LDL R23, [R1+0xab8] ;  /* 0x000ab80001177983 */ /* 0x000f240000100800 */
[----:B------:R-:W-:Y:S01]  /*216b0*/  LOP3.LUT R21, R197, 0x60, RZ, 0x3c, !PT ;  /* 0x00000060c5157812 */ /* 0x000fe200078e3cff */
[----:B---3--:R-:W-:Y:S01]  /*216c0*/  IMAD.X R11, R0, 0x1, R16, P4 ;  /* 0x00000001000b7824 */ /* 0x008fe200020e0610 */
[----:B------:R-:W-:Y:S01]  /*216d0*/  MOV R113, R188 ;  /* 0x000000bc00717202 */ /* 0x000fe20000000f00 */
[----:B------:R-:W3:Y:S02]  /*216e0*/  LDL R16, [R1+0xaac] ;  /* 0x000aac0001107983 */ /* 0x000ee40000100800 */
[----:B------:R-:W-:Y:S02]  /*216f0*/  IMAD R3, R252, 0x10000, R21 ;  /* 0x00010000fc037824 */ /* 0x000fe400078e0215 */
[----:B------:R-:W3:Y:S01]  /*21700*/  LDL R21, [R1+0xac4] ;  /* 0x000ac40001157983 */ /* 0x000ee20000100800 */
[----:B------:R-:W-:-:S02]  /*21710*/  IMAD.MOV.U32 R112, RZ, RZ, R189 ;  /* 0x000000ffff707224 */ /* 0x000fc400078e00bd */
[----:B------:R-:W-:Y:S01]  /*21720*/  IMAD.MOV.U32 R114, RZ, RZ, R185 ;  /* 0x000000ffff727224 */ /* 0x000fe200078e00b9 */
[C---:B------:R-:W-:Y:S01]  /*21730*/  ISETP.GT.AND P4, PT, R241.reuse, 0x13, PT ;  /* 0x00000013f100780c */ /* 0x040fe20003f84270 */
[----:B------:R1:W-:Y:S01]  /*21740*/  LDGSTS.E [R3+0x1800], [R4.64], P5 ;  /* 0x0180000004037fae */ /* 0x0003e2000a921844 */
[----:B------:R-:W-:-:S03]  /*21750*/  ISETP.GT.AND P6, PT, R241, 0x17, PT ;  /* 0x00000017f100780c */ /* 0x000fc60003fc4270 */
[----:B------:R1:W-:Y:S01]  /*21760*/  LDGSTS.E [R3+0x1a00], [R6.64], P5 ;  /* 0x01a0000006037fae */ /* 0x0003e2000a921844 */
[----:B------:R-:W-:Y:S03]  /*21770*/  HMMA.1688.F32.TF32 R112, R12, R182, R112 ;  /* 0x000000b60c70723c */ /* 0x000fe60000081070 */
[----:B------:R1:W-:Y:S04]  /*21780*/  LDGSTS.E [R3+0x1c00], [R8.64], P5 ;  /* 0x01c0000008037fae */ /* 0x0003e8000a921844 */
[----:B------:R2:W-:Y:S01]  /*21790*/  LDGSTS.E [R3+0x1e00], [R10.64], P5 ;  /* 0x01e000000a037fae */ /* 0x0005e2000a921844 */
[----:B-1----:R-:W-:Y:S01]  /*217a0*/  SEL R7, RZ, 0x4, !P4 ;  /* 0x00000004ff077807 */ /* 0x002fe20006000000 */
[----:B------:R-:W-:-:S02]  /*217b0*/  IMAD.MOV.U32 R236, RZ, RZ, R184 ;  /* 0x000000ffffec7224 */ /* 0x000fc400078e00b8 */
[----:B------:R-:W3:Y:S01]  /*217c0*/  LDL R38, [R1+0xab0] ;  /* 0x000ab00001267983 */ /* 0x000ee20000100800 */
[----:B------:R-:W-:Y:S02]  /*217d0*/  SEL R9, RZ, 0x4, !P6 ;  /* 0x00000004ff097807 */ /* 0x000fe40007000000 */
[C---:B------:R-:W-:Y:S01]  /*217e0*/  IADD3 R4, P4, R2.reuse, R18, RZ ;  /* 0x0000001202047210 */ /* 0x040fe20007f9e0ff */
[----:B------:R-:W-:Y:S01]  /*217f0*/  IMAD.MOV.U32 R237, RZ, RZ, R181 ;  /* 0x000000ffffed7224 */ /* 0x000fe200078e00b5 */
[----:B------:R-:W-:Y:S01]  /*21800*/  SEL R7, R7, RZ, !P0 ;  /* 0x000000ff07077207 */ /* 0x000fe20004000000 */
[----:B------:R-:W-:Y:S01]  /*21810*/  IMAD.MOV.U32 R238, RZ, RZ, R180 ;  /* 0x000000ffffee7224 */ /* 0x000fe200078e00b4 */
[C---:B------:R-:W-:Y:S01]  /*21820*/  IADD3 R6, P5, R2.reuse, R126, RZ ;  /* 0x0000007e02067210 */ /* 0x040fe20007fbe0ff */
[----:B------:R-:W-:Y:S01]  /*21830*/  IMAD.MOV.U32 R239, RZ, RZ, R177 ;  /* 0x000000ffffef7224 */ /* 0x000fe200078e00b1 */
[----:B------:R-:W-:Y:S01]  /*21840*/  SEL R9, R9, RZ, !P0 ;  /* 0x000000ff09097207 */ /* 0x000fe20004000000 */
[----:B------:R-:W3:Y:S01]  /*21850*/  LDL R35, [R1+0xabc] ;  /* 0x000abc0001237983 */ /* 0x000ee20000100800 */
[----:B------:R-:W-:Y:S01]  /*21860*/  IADD3 R8, P6, R2, R125, RZ ;  /* 0x0000007d02087210 */ /* 0x000fe20007fde0ff */
[C---:B--2---:R-:W-:Y:S01]  /*21870*/  IMAD.X R5, R0.reuse, 0x1, R124, P4 ;  /* 0x0000000100057824 */ /* 0x044fe200020e067c */
[----:B------:R-:W-:Y:S01]  /*21880*/  ISETP.NE.U32.AND P4, PT, R7, RZ, PT ;  /* 0x000000ff0700720c */ /* 0x000fe20003f85070 */
[----:B------:R-:W2:Y:S01]  /*21890*/  LDL R18, [R1+0xac0] ;  /* 0x000ac00001127983 */ /* 0x000ea20000100800 */
[----:B------:R-:W-:Y:S01]  /*218a0*/  IMAD.X R7, R0, 0x1, R34, P5 ;  /* 0x0000000100077824 */ /* 0x000fe200028e0622 */
[----:B------:R-:W-:-:S02]  /*218b0*/  ISETP.NE.U32.AND P5, PT, R9, RZ, PT ;  /* 0x000000ff0900720c */ /* 0x000fc40003fa5070 */
[----:B------:R3:W-:Y:S01]  /*218c0*/  LDGSTS.E [R3+0x3800], [R4.64], P1 ;  /* 0x0380000004037fae */ /* 0x0007e20008921844 */
[----:B------:R-:W-:-:S03]  /*218d0*/  IADD3.X R9, R0, R33, RZ, P6, !PT ;  /* 0x0000002100097210 */ /* 0x000fc600037fe4ff */
[----:B------:R1:W-:Y:S01]  /*218e0*/  LDGSTS.E [R3+0x3a00], [R6.64], P1 ;  /* 0x03a0000006037fae */ /* 0x0003e20008921844 */
[----:B------:R-:W-:-:S03]  /*218f0*/  IADD3 R10, P6, R2, R19, RZ ;  /* 0x00000013020a7210 */ /* 0x000fc60007fde0ff */
[----:B------:R-:W2:Y:S04]  /*21900*/  LDL R19, [R1+0xac8] ;  /* 0x000ac80001137983 */ /* 0x000ea80000100800 */
[----:B------:R-:W-:Y:S04]  /*21910*/  STL.64 [R1+0x2b0], R112 ;  /* 0x0002b07001007387 */ /* 0x000fe80000100a00 */
[----:B------:R1:W-:Y:S01]  /*21920*/  STL.64 [R1+0x2b8], R114 ;  /* 0x0002b87201007387 */ /* 0x0003e20000100a00 */
[----:B----4-:R-:W-:-:S03]  /*21930*/  IMAD.X R11, R0, 0x1, R17, P6 ;  /* 0x00000001000b7824 */ /* 0x010fc600030e0611 */
[----:B------:R-:W4:Y:S04]  /*21940*/  LDL R34, [R1+0xb2c] ;  /* 0x000b2c0001227983 */ /* 0x000f280000100800 */
[----:B------:R-:W4:Y:S01]  /*21950*/  LDL R17, [R1+0xb34] ;  /* 0x000b340001117983 */ /* 0x000f220000100800 */
[----:B-1----:R-:W-:Y:S03]  /*21960*/  HMMA.1688.F32.TF32 R112, R12, R178, R236 ;  /* 0x000000b20c70723c */ /* 0x002fe600000810ec */
[----:B------:R-:W4:Y:S04]  /*21970*/  LDL R33, [R1+0xb30] ;  /* 0x000b300001217983 */ /* 0x000f280000100800 */
[----:B------:R1:W-:Y:S04]  /*21980*/  LDGSTS.E [R3+0x3c00], [R8.64], P1 ;  /* 0x03c0000008037fae */ /* 0x0003e80008921844 */
[----:B------:R1:W-:Y:S01]  /*21990*/  LDGSTS.E [R3+0x3e00], [R10.64], P1 ;  /* 0x03e000000a037fae */ /* 0x0003e20008921844 */
[----:B------:R-:W-:-:S05]  /*219a0*/  IADD3 R6, P1, R2, R39, RZ ;  /* 0x0000002702067210 */ /* 0x000fca0007f3e0ff */
[----:B------:R-:W-:Y:S01]  /*219b0*/  IMAD.X R7, R0, 0x1, R23, P1 ;  /* 0x0000000100077824 */ /* 0x000fe200008e0617 */
[C---:B---3--:R-:W-:Y:S02]  /*219c0*/  IADD3 R4, P6, R2.reuse, R16, RZ ;  /* 0x0000001002047210 */ /* 0x048fe40007fde0ff */
[----:B------:R-:W3:Y:S04]  /*219d0*/  LDL R16, [R1+0xb3c] ;  /* 0x000b3c0001107983 */ /* 0x000ee80000100800 */
[----:B------:R1:W-:Y:S04]  /*219e0*/  STL.64 [R1+0x290], R112 ;  /* 0x0002907001007387 */ /* 0x0003e80000100a00 */
[----:B------:R2:W-:Y:S04]  /*219f0*/  STL.64 [R1+0x298], R114 ;  /* 0x0002987201007387 */ /* 0x0005e80000100a00 */
[----:B------:R-:W3:Y:S01]  /*21a00*/  LDL R23, [R1+0xb38] ;  /* 0x000b380001177983 */ /* 0x000ee20000100800 */
[----:B-1----:R-:W-:-:S03]  /*21a10*/  IADD3 R10, P1, R2, R21, RZ ;  /* 0x00000015020a7210 */ /* 0x002fc60007f3e0ff */
[----:B------:R-:W3:Y:S04]  /*21a20*/  LDL R21, [R1+0xb44] ;  /* 0x000b440001157983 */ /* 0x000ee80000100800 */
[----:B------:R-:W3:Y:S01]  /*21a30*/  LDL R39, [R1+0xbbc] ;  /* 0x000bbc0001277983 */ /* 0x000ee20000100800 */
[----:B------:R-:W-:Y:S02]  /*21a40*/  IMAD.X R5, R0, 0x1, R38, P6 ;  /* 0x0000000100057824 */ /* 0x000fe400030e0626 */
[----:B------:R-:W-:Y:S01]  /*21a50*/  IMAD.MOV.U32 R112, RZ, RZ, R176 ;  /* 0x000000ffff707224 */ /* 0x000fe200078e00b0 */
[----:B------:R-:W3:Y:S04]  /*21a60*/  LDL R38, [R1+0xbc4] ;  /* 0x000bc40001267983 */ /* 0x000ee80000100800 */
[----:B------:R4:W-:Y:S01]  /*21a70*/  LDGSTS.E [R3+0x5800], [R4.64], P2 ;  /* 0x0580000004037fae */ /* 0x0009e20009121844 */
[----:B------:R-:W-:-:S03]  /*21a80*/  IADD3 R8, P6, R2, R35, RZ ;  /* 0x0000002302087210 */ /* 0x000fc60007fde0ff */
[----:B------:R1:W-:Y:S04]  /*21a90*/  LDGSTS.E [R3+0x5a00], [R6.64], P2 ;  /* 0x05a0000006037fae */ /* 0x0003e80009121844 */
[----:B------:R-:W3:Y:S01]  /*21aa0*/  LDL R35, [R1+0xbc0] ;  /* 0x000bc00001237983 */ /* 0x000ee20000100800 */
[----:B--2---:R-:W-:-:S03]  /*21ab0*/  IMAD.X R9, R0, 0x1, R18, P6 ;  /* 0x0000000100097824 */ /* 0x004fc600030e0612 */
[----:B------:R-:W2:Y:S01]  /*21ac0*/  LDL R18, [R1+0xb40] ;  /* 0x000b400001127983 */ /* 0x000ea20000100800 */
[----:B------:R-:W-:-:S03]  /*21ad0*/  ISETP.GT.AND P6, PT, R241, 0x1b, PT ;  /* 0x0000001bf100780c */ /* 0x000fc60003fc4270 */
[----:B------:R3:W-:Y:S01]  /*21ae0*/  LDGSTS.E [R3+0x5c00], [R8.64], P2 ;  /* 0x05c0000008037fae */ /* 0x0007e20009121844 */
[----:B------:R-:W-:-:S03]  /*21af0*/  IMAD.X R11, R0, 0x1, R19, P1 ;  /* 0x00000001000b7824 */ /* 0x000fc600008e0613 */
[----:B------:R-:W2:Y:S01]  /*21b00*/  LDL R19, [R1+0xb48] ;  /* 0x000b480001137983 */ /* 0x000ea20000100800 */
[----:B-1----:R-:W-:-:S03]  /*21b10*/  SEL R7, RZ, 0x4, !P6 ;  /* 0x00000004ff077807 */ /* 0x002fc60007000000 */
[----:B------:R1:W-:Y:S01]  /*21b20*/  LDGSTS.E [R3+0x5e00], [R10.64], P2 ;  /* 0x05e000000a037fae */ /* 0x0003e20009121844 */
[----:B------:R-:W-:Y:S02]  /*21b30*/  ISETP.GT.AND P1, PT, R241, 0x1f, PT ;  /* 0x0000001ff100780c */ /* 0x000fe40003f24270 */
[C---:B----4-:R-:W-:Y:S02]  /*21b40*/  IADD3 R4, P2, R2.reuse, R34, RZ ;  /* 0x0000002202047210 */ /* 0x050fe40007f5e0ff */
[----:B------:R-:W-:Y:S02]  /*21b50*/  IADD3 R6, P6, R2, R17, RZ ;  /* 0x0000001102067210 */ /* 0x000fe40007fde0ff */
[----:B------:R-:W4:Y:S01]  /*21b60*/  LDL R17, [R1+0xbac] ;  /* 0x000bac0001117983 */ /* 0x000f220000100800 */
[----:B-1----:R-:W-:Y:S02]  /*21b70*/  SEL R11, RZ, 0x4, !P1 ;  /* 0x00000004ff0b7807 */ /* 0x002fe40004800000 */
[----:B------:R-:W-:-:S02]  /*21b80*/  IADD3.X R5, R0, R33, RZ, P2, !PT ;  /* 0x0000002100057210 */ /* 0x000fc400017fe4ff */
[----:B------:R-:W4:Y:S01]  /*21b90*/  LDL R33, [R1+0xbb4] ;  /* 0x000bb40001217983 */ /* 0x000f220000100800 */
[----:B------:R-:W-:Y:S02]  /*21ba0*/  SEL R7, R7, RZ, !P0 ;  /* 0x000000ff07077207 */ /* 0x000fe40004000000 */
[----:B---3--:R-:W-:Y:S01]  /*21bb0*/  IADD3 R8, P1, R2, R16, RZ ;  /* 0x0000001002087210 */ /* 0x008fe20007f3e0ff */
[----:B------:R-:W-:Y:S01]  /*21bc0*/  IMAD.MOV.U32 R113, RZ, RZ, R173 ;  /* 0x000000ffff717224 */ /* 0x000fe200078e00ad */
[----:B------:R-:W3:Y:S01]  /*21bd0*/  LDL R16, [R1+0xbb0] ;  /* 0x000bb00001107983 */ /* 0x000ee20000100800 */
[----:B------:R-:W-:Y:S01]  /*21be0*/  ISETP.NE.U32.AND P2, PT, R7, RZ, PT ;  /* 0x000000ff0700720c */ /* 0x000fe20003f45070 */
[----:B------:R-:W-:Y:S02]  /*21bf0*/  IMAD.MOV.U32 R114, RZ, RZ, R172 ;  /* 0x000000ffff727224 */ /* 0x000fe400078e00ac */
[----:B------:R-:W-:Y:S02]  /*21c00*/  IMAD.MOV.U32 R115, RZ, RZ, R165 ;  /* 0x000000ffff737224 */ /* 0x000fe400078e00a5 */
[----:B------:R-:W-:-:S02]  /*21c10*/  IMAD.MOV.U32 R239, RZ, RZ, R32 ;  /* 0x000000ffffef7224 */ /* 0x000fc400078e0020 */
[----:B------:R-:W-:Y:S02]  /*21c20*/  IMAD.MOV.U32 R236, RZ, RZ, R164 ;  /* 0x000000ffffec7224 */ /* 0x000fe400078e00a4 */
[----:B------:R-:W-:Y:S02]  /*21c30*/  IMAD.MOV.U32 R237, RZ, RZ, R161 ;  /* 0x000000ffffed7224 */ /* 0x000fe400078e00a1 */
[----:B------:R-:W-:Y:S01]  /*21c40*/  IMAD.MOV.U32 R238, RZ, RZ, R160 ;  /* 0x000000ffffee7224 */ /* 0x000fe200078e00a0 */
[----:B------:R-:W-:Y:S01]  /*21c50*/  SEL R11, R11, RZ, !P0 ;  /* 0x000000ff0b0b7207 */ /* 0x000fe20004000000 */
[----:B------:R-:W-:Y:S01]  /*21c60*/  IMAD.X R7, R0, 0x1, R23, P6 ;  /* 0x0000000100077824 */ /* 0x000fe200030e0617 */
[----:B------:R4:W-:Y:S04]  /*21c70*/  LDGSTS.E [R3+0x7800], [R4.64], P3 ;  /* 0x0780000004037fae */ /* 0x0009e80009921844 */
[----:B------:R-:W3:Y:S01]  /*21c80*/  LDL R23, [R1+0xbb8] ;  /* 0x000bb80001177983 */ /* 0x000ee20000100800 */
[----:B------:R-:W-:-:S03]  /*21c90*/  IADD3 R10, P6, R2, R21, RZ ;  /* 0x00000015020a7210 */ /* 0x000fc60007fde0ff */
[----:B------:R-:W3:Y:S01]  /*21ca0*/  LDL R21, [R1+0xc2c] ;  /* 0x000c2c0001157983 */ /* 0x000ee20000100800 */
[C---:B------:R-:W-:Y:S03]  /*21cb0*/  HMMA.1688.F32.TF32 R112, R12.reuse, R174, R112 ;  /* 0x000000ae0c70723c */ /* 0x040fe60000081070 */
[----:B------:R-:W1:Y:S04]  /*21cc0*/  S2R R32, SR_TID.X ;  /* 0x0000000000207919 */ /* 0x000e680000002100 */
[----:B------:R1:W-:Y:S01]  /*21cd0*/  LDGSTS.E [R3+0x7a00], [R6.64], P3 ;  /* 0x07a0000006037fae */ /* 0x0003e20009921844 */
[----:B------:R-:W-:Y:S01]  /*21ce0*/  HMMA.1688.F32.TF32 R12, R12, R170, R236 ;  /* 0x000000aa0c0c723c */ /* 0x000fe200000810ec */
[----:B--2---:R-:W-:Y:S01]  /*21cf0*/  IMAD.X R9, R0, 0x1, R18, P1 ;  /* 0x0000000100097824 */ /* 0x004fe200008e0612 */
[----:B------:R-:W-:Y:S11]  /*21d00*/  ISETP.NE.U32.AND P1, PT, R11, RZ, PT ;  /* 0x000000ff0b00720c */ /* 0x000ff60003f25070 */
[----:B------:R-:W-:Y:S02]  /*21d10*/  @!UPT UIADD3 URZ, URZ, URZ, URZ ;  /* 0x0000003f3f3ff290 */ /* 0x000fe4000fffe03f */
[----:B------:R-:W-:Y:S01]  /*21d20*/  STL.64 [R1+0x280], R112 ;  /* 0x0002807001007387 */ /* 0x000fe20000100a00 */
[----:B-1----:R-:W-:-:S03]  /*21d30*/  LOP3.LUT R18, R32, 0x1f, RZ, 0xc0, !PT ;  /* 0x0000001f20127812 */ /* 0x002fc600078ec0ff */
[----:B------:R-:W-:Y:S01]  /*21d40*/  STL.64 [R1+0x288], R114 ;  /* 0x0002887201007387 */ /* 0x000fe20000100a00 */
[----:B------:R-:W-:Y:S01]  /*21d50*/  IMAD.X R11, R0, 0x1, R19, P6 ;  /* 0x00000001000b7824 */ /* 0x000fe200030e0613 */
[----:B------:R-:W-:Y:S02]  /*21d60*/  ISETP.GE.AND P6, PT, R18, R241, PT ;  /* 0x000000f11200720c */ /* 0x000fe40003fc6270 */
[----:B------:R-:W2:Y:S02]  /*21d70*/  LDL R34, [R1+0xbc8] ;  /* 0x000bc80001227983 */ /* 0x000ea40000100800 */
[----:B------:R-:W-:Y:S02]  /*21d80*/  SEL R7, RZ, 0x4, P6 ;  /* 0x00000004ff077807 */ /* 0x000fe40003000000 */
[----:B------:R-:W2:Y:S04]  /*21d90*/  LDL R32, [R1+0xc34] ;  /* 0x000c340001207983 */ /* 0x000ea80000100800 */
[----:B------:R-:W2:Y:S01]  /*21da0*/  LDL R19, [R1+0xc30] ;  /* 0x000c300001137983 */ /* 0x000ea20000100800 */
[----:B------:R-:W-:-:S03]  /*21db0*/  SEL R7, R7, RZ, !P0 ;  /* 0x000000ff07077207 */ /* 0x000fc60004000000 */
[----:B------:R-:W2:Y:S01]  /*21dc0*/  LDL R18, [R1+0xc3c] ;  /* 0x000c3c0001127983 */ /* 0x000ea20000100800 */
[----:B----4-:R-:W-:-:S03]  /*21dd0*/  IADD3 R4, P6, R2, R17, RZ ;  /* 0x0000001102047210 */ /* 0x010fc60007fde0ff */
[----:B------:R-:W4:Y:S01]  /*21de0*/  LDL R17, [R1+0xc38] ;  /* 0x000c380001117983 */ /* 0x000f220000100800 */
[----:B------:R-:W-:-:S03]  /*21df0*/  IADD3 R6, P0, R2, R33, RZ ;  /* 0x0000002102067210 */ /* 0x000fc60007f1e0ff */
[----:B------:R1:W-:Y:S04]  /*21e00*/  LDGSTS.E [R3+0x7c00], [R8.64], P3 ;  /* 0x07c0000008037fae */ /* 0x0003e80009921844 */
[----:B------:R-:W4:Y:S04]  /*21e10*/  LDL R33, [R1+0xc44] ;  /* 0x000c440001217983 */ /* 0x000f280000100800 */
[----:B------:R1:W-:Y:S01]  /*21e20*/  LDGSTS.E [R3+0x7e00], [R10.64], P3 ;  /* 0x07e000000a037fae */ /* 0x0003e20009921844 */
[----:B------:R-:W-:-:S03]  /*21e30*/  ISETP.NE.U32.AND P3, PT, R7, RZ, PT ;  /* 0x000000ff0700720c */ /* 0x000fc60003f65070 */
[----:B-1----:R-:W4:Y:S01]  /*21e40*/  LDL R11, [R1+0xcac] ;  /* 0x000cac00010b7983 */ /* 0x002f220000100800 */
[----:B---3--:R-:W-:-:S03]  /*21e50*/  IMAD.X R5, R0, 0x1, R16, P6 ;  /* 0x0000000100057824 */ /* 0x008fc600030e0610 */
[----:B------:R-:W3:Y:S04]  /*21e60*/  LDL R16, [R1+0xc40] ;  /* 0x000c400001107983 */ /* 0x000ee80000100800 */
[----:B------:R-:W-:Y:S04]  /*21e70*/  STL.64 [R1+0x1f0], R12 ;  /* 0x0001f00c01007387 */ /* 0x000fe80000100a00 */
[----:B------:R1:W-:Y:S04]  /*21e80*/  STL.64 [R1+0x1f8], R14 ;  /* 0x0001f80e01007387 */ /* 0x0003e80000100a00 */
[----:B------:R-:W3:Y:S01]  /*21e90*/  LDL R10, [R1+0xc48] ;  /* 0x000c4800010a7983 */ /* 0x000ee20000100800 */
[----:B------:R-:W-:-:S03]  /*21ea0*/  IADD3 R8, P6, R2, R39, RZ ;  /* 0x0000002702087210 */ /* 0x000fc60007fde0ff */
[----:B------:R2:W-:Y:S01]  /*21eb0*/  LDGSTS.E [R3+0x9800], [R4.64], P4 ;  /* 0x0980000004037fae */ /* 0x0005e2000a121844 */
[----:B------:R-:W-:-:S03]  /*21ec0*/  IMAD.X R7, R0, 0x1, R23, P0 ;  /* 0x0000000100077824 */ /* 0x000fc600000e0617 */
[----:B-1----:R-:W3:Y:S01]  /*21ed0*/  LDL R15, [R1+0xcb0] ;  /* 0x000cb000010f7983 */ /* 0x002ee20000100800 */
[----:B------:R-:W-:-:S03]  /*21ee0*/  IADD3.X R9, R0, R35, RZ, P6, !PT ;  /* 0x0000002300097210 */ /* 0x000fc600037fe4ff */
[----:B------:R-:W3:Y:S04]  /*21ef0*/  LDL R23, [R1+0xcb4] ;  /* 0x000cb40001177983 */ /* 0x000ee80000100800 */
[----:B------:R-:W3:Y:S04]  /*21f00*/  LDL R14, [R1+0xcbc] ;  /* 0x000cbc00010e7983 */ /* 0x000ee80000100800 */
[----:B------:R1:W-:Y:S04]  /*21f10*/  LDGSTS.E [R3+0x9a00], [R6.64], P4 ;  /* 0x09a0000006037fae */ /* 0x0003e8000a121844 */
[----:B------:R-:W3:Y:S04]  /*21f20*/  LDL R13, [R1+0xcc4] ;  /* 0x000cc400010d7983 */ /* 0x000ee80000100800 */
[----:B------:R-:W3:Y:S01]  /*21f30*/  LDL R12, [R1+0xcc0] ;  /* 0x000cc000010c7983 */ /* 0x000ee20000100800 */
[----:B-1----:R-:W-:-:S03]  /*21f40*/  IADD3 R6, P6, R2, R21, RZ ;  /* 0x0000001502067210 */ /* 0x002fc60007fde0ff */
[----:B------:R1:W-:Y:S04]  /*21f50*/  LDGSTS.E [R3+0x9c00], [R8.64], P4 ;  /* 0x09c0000008037fae */ /* 0x0003e8000a121844 */
[----:B------:R-:W3:Y:S01]  /*21f60*/  LDL R21, [R1+0xcb8] ;  /* 0x000cb80001157983 */ /* 0x000ee20000100800 */
[----:B--2---:R-:W-:Y:S02]  /*21f70*/  IADD3 R4, P0, R2, R38, RZ ;  /* 0x0000002602047210 */ /* 0x004fe40007f1e0ff */
[----:B------:R-:W-:Y:S01]  /*21f80*/  LOP3.LUT R36, R36, 0x60, RZ, 0xc0, !PT ;  /* 0x0000006024247812 */ /* 0x000fe200078ec0ff */
[----:B------:R-:W-:Y:S01]  /*21f90*/  IMAD.SHL.U32 R37, R37, 0x4, RZ ;  /* 0x0000000425257824 */ /* 0x000fe200078e00ff */
[----:B------:R-:W2:Y:S01]  /*21fa0*/  LDL R35, [R1+0xe04] ;  /* 0x000e040001237983 */ /* 0x000ea20000100800 */
[----:B------:R-:W-:Y:S01]  /*21fb0*/  IMAD.X R5, R0, 0x1, R34, P0 ;  /* 0x0000000100057824 */ /* 0x000fe200000e0622 */
[----:B-1----:R-:W-:-:S02]  /*21fc0*/  IADD3 R8, P0, R2, R32, RZ ;  /* 0x0000002002087210 */ /* 0x002fc40007f1e0ff */
[----:B------:R-:W2:Y:S01]  /*21fd0*/  LDL R34, [R1+0xd40] ;  /* 0x000d400001227983 */ /* 0x000ea20000100800 */
[----:B------:R-:W-:-:S03]  /*21fe0*/  IMAD.X R7, R0, 0x1, R19, P6 ;  /* 0x0000000100077824 */ /* 0x000fc600030e0613 */
[----:B------:R1:W-:Y:S04]  /*21ff0*/  LDGSTS.E [R3+0x9e00], [R4.64], P4 ;  /* 0x09e0000004037fae */ /* 0x0003e8000a121844 */
[----:B------:R-:W2:Y:S01]  /*22000*/  LDL R19, [R1+0xcc8] ;  /* 0x000cc80001137983 */ /* 0x000ea20000100800 */
[----:B----4-:R-:W-:-:S03]  /*22010*/  IMAD.X R9, R0, 0x1, R17, P0 ;  /* 0x0000000100097824 */ /* 0x010fc600000e0611 */
[----:B------:R-:W4:Y:S01]  /*22020*/  LDL R32, [R1+0xd2c] ;  /* 0x000d2c0001207983 */ /* 0x000f220000100800 */
[----:B-1----:R-:W-:-:S03]  /*22030*/  IADD3 R4, P4, R2, R18, RZ ;  /* 0x0000001202047210 */ /* 0x002fc60007f9e0ff */
[----:B------:R1:W-:Y:S04]  /*22040*/  LDGSTS.E [R3+0xb800], [R6.64], P5 ;  /* 0x0b80000006037fae */ /* 0x0003e8000a921844 */
[----:B------:R-:W4:Y:S04]  /*22050*/  LDL R18, [R1+0xd34] ;  /* 0x000d340001127983 */ /* 0x000f280000100800 */
[----:B------:R-:W4:Y:S01]  /*22060*/  LDL R17, [R1+0xd30] ;  /* 0x000d300001117983 */ /* 0x000f220000100800 */
[----:B-1----:R-:W-:-:S03]  /*22070*/  IADD3 R6, P0, R2, R33, RZ ;  /* 0x0000002102067210 */ /* 0x002fc60007f1e0ff */
[----:B------:R1:W-:Y:S04]  /*22080*/  LDGSTS.E [R3+0xba00], [R8.64], P5 ;  /* 0x0ba0000008037fae */ /* 0x0003e8000a921844 */
[----:B------:R-:W4:Y:S04]  /*22090*/  LDL R33, [R1+0xd9c] ;  /* 0x000d9c0001217983 */ /* 0x000f280000100800 */
[----:B------:R-:W4:Y:S04]  /*220a0*/  LDL R112, [R1+0xd98] ;  /* 0x000d980001707983 */ /* 0x000f280000100800 */
[----:B------:R-:W4:Y:S04]  /*220b0*/  LDL R39, [R1+0xdb4] ;  /* 0x000db40001277983 */ /* 0x000f280000100800 */
[----:B------:R-:W4:Y:S01]  /*220c0*/  LDL R38, [R1+0xda8] ;  /* 0x000da80001267983 */ /* 0x000f220000100800 */
[----:B---3--:R-:W-:Y:S01]  /*220d0*/  IMAD.X R5, R0, 0x1, R16, P4 ;  /* 0x0000000100057824 */ /* 0x008fe200020e0610 */
[----:B-1----:R-:W-:-:S02]  /*220e0*/  IADD3 R8, P4, R2, R11, RZ ;  /* 0x0000000b02087210 */ /* 0x002fc40007f9e0ff */
[----:B------:R-:W3:Y:S04]  /*220f0*/  LDL R16, [R1+0xd3c] ;  /* 0x000d3c0001107983 */ /* 0x000ee80000100800 */
[----:B------:R-:W3:Y:S04]  /*22100*/  LDL R11, [R1+0xd38] ;  /* 0x000d3800010b7983 */ /* 0x000ee80000100800 */
[----:B------:R1:W-:Y:S01]  /*22110*/  LDGSTS.E [R3+0xbc00], [R4.64], P5 ;  /* 0x0bc0000004037fae */ /* 0x0003e2000a921844 */
[----:B------:R-:W-:-:S03]  /*22120*/  IMAD.X R7, R0, 0x1, R10, P0 ;  /* 0x0000000100077824 */ /* 0x000fc600000e060a */
[----:B------:R-:W3:Y:S04]  /*22130*/  LDL R10, [R1+0xd44] ;  /* 0x000d4400010a7983 */ /* 0x000ee80000100800 */
[----:B------:R1:W-:Y:S01]  /*22140*/  LDGSTS.E [R3+0xbe00], [R6.64], P5 ;  /* 0x0be0000006037fae */ /* 0x0003e2000a921844 */
[----:B------:R-:W-:-:S03]  /*22150*/  IMAD.X R9, R0, 0x1, R15, P4 ;  /* 0x0000000100097824 */ /* 0x000fc600020e060f */
[----:B------:R-:W3:Y:S01]  /*22160*/  LDL R15, [R1+0xd4c] ;  /* 0x000d4c00010f7983 */ /* 0x000ee20000100800 */
[----:B-1----:R-:W-:-:S03]  /*22170*/  IADD3 R4, P0, R2, R23, RZ ;  /* 0x0000001702047210 */ /* 0x002fc60007f1e0ff */
[----:B------:R1:W-:Y:S01]  /*22180*/  LDGSTS.E [R3+0xd800], [R8.64], P2 ;  /* 0x0d80000008037fae */ /* 0x0003e20009121844 */
[----:B------:R-:W-:-:S03]  /*22190*/  IADD3 R6, P4, R2, R14, RZ ;  /* 0x0000000e02067210 */ /* 0x000fc60007f9e0ff */
[----:B------:R-:W3:Y:S04]  /*221a0*/  LDL R23, [R1+0xd5c] ;  /* 0x000d5c0001177983 */ /* 0x000ee80000100800 */
[----:B------:R-:W3:Y:S01]  /*221b0*/  LDL R14, [R1+0xd48] ;  /* 0x000d4800010e7983 */ /* 0x000ee20000100800 */
[----:B------:R-:W-:Y:S01]  /*221c0*/  IMAD.X R5, R0, 0x1, R21, P0 ;  /* 0x0000000100057824 */ /* 0x000fe200000e0615 */
[----:B-1----:R-:W-:Y:S01]  /*221d0*/  IADD3 R8, P0, R2, R13, RZ ;  /* 0x0000000d02087210 */ /* 0x002fe20007f1e0ff */
[C---:B------:R-:W-:Y:S01]  /*221e0*/  IMAD.X R7, R0.reuse, 0x1, R12, P4 ;  /* 0x0000000100077824 */ /* 0x040fe200020e060c */
[----:B------:R-:W3:Y:S04]  /*221f0*/  LDL R13, [R1+0xd50] ;  /* 0x000d5000010d7983 */ /* 0x000ee80000100800 */
[----:B------:R-:W3:Y:S04]  /*22200*/  LDL R12, [R1+0xd60] ;  /* 0x000d6000010c7983 */ /* 0x000ee80000100800 */
[----:B------:R4:W-:Y:S04]  /*22210*/  LDGSTS.E [R3+0xda00], [R4.64], P2 ;  /* 0x0da0000004037fae */ /* 0x0009e80009121844 */
[----:B------:R1:W-:Y:S01]  /*22220*/  LDGSTS.E [R3+0xdc00], [R6.64], P2 ;  /* 0x0dc0000006037fae */ /* 0x0003e20009121844 */
[----:B--2---:R-:W-:-:S03]  /*22230*/  IMAD.X R9, R0, 0x1, R19, P0 ;  /* 0x0000000100097824 */ /* 0x004fc600000e0613 */
[----:B------:R-:W2:Y:S01]  /*22240*/  LDL R21, [R1+0xd6c] ;  /* 0x000d6c0001157983 */ /* 0x000ea20000100800 */
[----:B----4-:R-:W-:-:S03]  /*22250*/  IADD3 R4, P4, R2, R32, RZ ;  /* 0x0000002002047210 */ /* 0x010fc60007f9e0ff */
[----:B------:R-:W4:Y:S04]  /*22260*/  LDL R19, [R1+0xd70] ;  /* 0x000d700001137983 */ /* 0x000f280000100800 */
[----:B------:R3:W-:Y:S01]  /*22270*/  LDGSTS.E [R3+0xde00], [R8.64], P2 ;  /* 0x0de0000008037fae */ /* 0x0007e20009121844 */
[----:B-1----:R-:W-:-:S03]  /*22280*/  IADD3 R6, P0, R2, R18, RZ ;  /* 0x0000001202067210 */ /* 0x002fc60007f1e0ff */
[----:B------:R-:W4:Y:S04]  /*22290*/  LDL R32, [R1+0xd90] ;  /* 0x000d900001207983 */ /* 0x000f280000100800 */
[----:B------:R-:W4:Y:S01]  /*222a0*/  LDL R18, [R1+0xd7c] ;  /* 0x000d7c0001127983 */ /* 0x000f220000100800 */
[----:B------:R-:W-:-:S03]  /*222b0*/  IADD3.X R5, R0, R17, RZ, P4, !PT ;  /* 0x0000001100057210 */ /* 0x000fc600027fe4ff */
[----:B------:R-:W4:Y:S04]  /*222c0*/  LDL R17, [R1+0xd8c] ;  /* 0x000d8c0001117983 */ /* 0x000f280000100800 */
[----:B------:R1:W-:Y:S01]  /*222d0*/  LDGSTS.E [R3+0xf800], [R4.64], P1 ;  /* 0x0f80000004037fae */ /* 0x0003e20008921844 */
[----:B---3--:R-:W-:-:S03]  /*222e0*/  IADD3 R8, P2, R2, R16, RZ ;  /* 0x0000001002087210 */ /* 0x008fc60007f5e0ff */
[----:B------:R-:W3:Y:S01]  /*222f0*/  LDL R16, [R1+0xd80] ;  /* 0x000d800001107983 */ /* 0x000ee20000100800 */
[C---:B------:R-:W-:Y:S02]  /*22300*/  IMAD.X R7, R0.reuse, 0x1, R11, P0 ;  /* 0x0000000100077824 */ /* 0x040fe400000e060b */
[----:B------:R-:W-:-:S03]  /*22310*/  IMAD.X R9, R0, 0x1, R34, P2 ;  /* 0x0000000100097824 */ /* 0x000fc600010e0622 */
[----:B------:R1:W-:Y:S01]  /*22320*/  LDGSTS.E [R3+0xfa00], [R6.64], P1 ;  /* 0x0fa0000006037fae */ /* 0x0003e20008921844 */
[----:B------:R-:W-:-:S03]  /*22330*/  IADD3 R10, P0, R2, R10, RZ ;  /* 0x0000000a020a7210 */ /* 0x000fc60007f1e0ff */
[----:B------:R2:W-:Y:S01]  /*22340*/  LDGSTS.E [R3+0xfc00], [R8.64], P1 ;  /* 0x0fc0000008037fae */ /* 0x0005e20008921844 */
[----:B-1----:R-:W-:-:S03]  /*22350*/  IADD3 R4, P2, R243, R15, RZ ;  /* 0x0000000ff3047210 */ /* 0x002fc60007f5e0ff */
[----:B------:R-:W3:Y:S01]  /*22360*/  LDL R15, [R1+0xdac] ;  /* 0x000dac00010f7983 */ /* 0x000ee20000100800 */
[----:B------:R-:W-:-:S03]  /*22370*/  IMAD.X R11, R0, 0x1, R14, P0 ;  /* 0x00000001000b7824 */ /* 0x000fc600000e060e */
[----:B------:R-:W3:Y:S01]  /*22380*/  LDL R14, [R1+0xda0] ;  /* 0x000da000010e7983 */ /* 0x000ee20000100800 */
[----:B------:R-:W-:-:S03]  /*22390*/  IADD3 R6, P0, R243, R23, RZ ;  /* 0x00000017f3067210 */ /* 0x000fc60007f1e0ff */
[----:B------:R-:W3:Y:S01]  /*223a0*/  LDL R23, [R1+0xdbc] ;  /* 0x000dbc0001177983 */ /* 0x000ee20000100800 */
[----:B------:R-:W-:-:S03]  /*223b0*/  SHF.R.U32.HI R36, RZ, 0x1, R36 ;  /* 0x00000001ff247819 */ /* 0x000fc60000011624 */
[----:B------:R2:W-:Y:S01]  /*223c0*/  LDGSTS.E [R3+0xfe00], [R10.64], P1 ;  /* 0x0fe000000a037fae */ /* 0x0005e20008921844 */
[C---:B------:R-:W-:Y:S02]  /*223d0*/  IMAD.X R5, R242.reuse, 0x1, R13, P2 ;  /* 0x00000001f2057824 */ /* 0x040fe400010e060d */
[----:B------:R-:W-:Y:S01]  /*223e0*/  IMAD.X R7, R242, 0x1, R12, P0 ;  /* 0x00000001f2077824 */ /* 0x000fe200000e060c */
[----:B------:R-:W3:Y:S04]  /*223f0*/  LDL R13, [R1+0xdb0] ;  /* 0x000db000010d7983 */ /* 0x000ee80000100800 */
[----:B------:R-:W3:Y:S01]  /*22400*/  LDL R12, [R1+0xdc0] ;  /* 0x000dc000010c7983 */ /* 0x000ee20000100800 */
[----:B------:R-:W-:-:S03]  /*22410*/  LOP3.LUT R34, R37, R36, RZ, 0x3c, !PT ;  /* 0x0000002425227212 */ /* 0x000fc600078e3cff */
[----:B------:R-:W0:Y:S02]  /*22420*/  LDGDEPBAR ;  /* 0x00000000000079af */ /* 0x000e240000000000 */
[----:B--2---:R-:W-:Y:S01]  /*22430*/  IMAD R3, R252, 0x4000, R34 ;  /* 0x00004000fc037824 */ /* 0x004fe200078e0222 */
[----:B------:R-:W-:Y:S01]  /*22440*/  IADD3 R8, P1, R243, R21, RZ ;  /* 0x00000015f3087210 */ /* 0x000fe20007f3e0ff */
[----:B------:R-:W2:Y:S04]  /*22450*/  LDL R34, [R1+0xdf8] ;  /* 0x000df80001227983 */ /* 0x000ea80000100800 */
[----:B------:R1:W-:Y:S04]  /*22460*/  LDGSTS.E [R3+0x30000], [R4.64], P3 ;  /* 0x3000000004037fae */ /* 0x0003e80009921844 */
[----:B------:R-:W2:Y:S01]  /*22470*/  LDL R21, [R1+0xdcc] ;  /* 0x000dcc0001157983 */ /* 0x000ea20000100800 */
[----:B----4-:R-:W-:-:S03]  /*22480*/  IMAD.X R9, R242, 0x1, R19, P1 ;  /* 0x00000001f2097824 */ /* 0x010fc600008e0613 */
[----:B------:R4:W-:Y:S01]  /*22490*/  LDGSTS.E [R3+0x30400], [R6.64], P3 ;  /* 0x3040000006037fae */ /* 0x0009e20009921844 */
[----:B-1----:R-:W-:-:S03]  /*224a0*/  IADD3 R4, P0, R243, R18, RZ ;  /* 0x00000012f3047210 */ /* 0x002fc60007f1e0ff */
[----:B------:R-:W2:Y:S04]  /*224b0*/  LDL R19, [R1+0xdd0] ;  /* 0x000dd00001137983 */ /* 0x000ea80000100800 */
[----:B------:R-:W2:Y:S01]  /*224c0*/  LDL R18, [R1+0xde4] ;  /* 0x000de40001127983 */ /* 0x000ea20000100800 */
[----:B----4-:R-:W-:-:S03]  /*224d0*/  IADD3 R6, P1, R243, R17, RZ ;  /* 0x00000011f3067210 */ /* 0x010fc60007f3e0ff */
[----:B------:R1:W-:Y:S04]  /*224e0*/  LDGSTS.E [R3+0x30800], [R8.64], P3 ;  /* 0x3080000008037fae */ /* 0x0003e80009921844 */
[----:B------:R-:W4:Y:S01]  /*224f0*/  LDL R17, [R1+0xdf4] ;  /* 0x000df40001117983 */ /* 0x000f220000100800 */
[----:B------:R-:W-:-:S03]  /*22500*/  IADD3.X R7, R242, R32, RZ, P1, !PT ;  /* 0x00000020f2077210 */ /* 0x000fc60000ffe4ff */
[----:B------:R-:W4:Y:S04]  /*22510*/  LDL R11, [R1+0xe18] ;  /* 0x000e1800010b7983 */ /* 0x000f280000100800 */
[----:B------:R-:W4:Y:S04]  /*22520*/  LDL R10, [R1+0xe34] ;  /* 0x000e3400010a7983 */ /* 0x000f280000100800 */
[----:B------:R-:W4:Y:S04]  /*22530*/  LDL R32, [R1+0xe38] ;  /* 0x000e380001207983 */ /* 0x000f280000100800 */
[----:B------:R-:W1:Y:S04]  /*22540*/  S2R R37, SR_TID.X ;  /* 0x0000000000257919 */ /* 0x000e680000002100 */
[----:B------:R-:W4:Y:S01]  /*22550*/  LDL R36, [R1+0xdb8] ;  /* 0x000db80001247983 */ /* 0x000f220000100800 */
[----:B---3--:R-:W-:Y:S01]  /*22560*/  IMAD.X R5, R242, 0x1, R16, P0 ;  /* 0x00000001f2057824 */ /* 0x008fe200000e0610 */
[----:B-1----:R-:W-:-:S02]  /*22570*/  IADD3 R8, P0, R243, R33, RZ ;  /* 0x00000021f3087210 */ /* 0x002fc40007f1e0ff */
[----:B------:R-:W3:Y:S04]  /*22580*/  LDL R16, [R1+0xde8] ;  /* 0x000de80001107983 */ /* 0x000ee80000100800 */
[----:B------:R1:W-:Y:S04]  /*22590*/  LDGSTS.E [R3+0x30c00], [R4.64], P3 ;  /* 0x30c0000004037fae */ /* 0x0003e80009921844 */
[----:B------:R-:W3:Y:S04]  /*225a0*/  LDL R33, [R1+0xe24] ;  /* 0x000e240001217983 */ /* 0x000ee80000100800 */
[----:B------:R1:W-:Y:S02]  /*225b0*/  LDGSTS.E [R3+0x31000], [R6.64], P3 ;  /* 0x3100000006037fae */ /* 0x0003e40009921844 */
[----:B-1----:R-:W-:-:S02]  /*225c0*/  IADD3 R4, P1, R243, R15, RZ ;  /* 0x0000000ff3047210 */ /* 0x002fc40007f3e0ff */
[----:B------:R-:W3:Y:S01]  /*225d0*/  LDL R15, [R1+0xe14] ;  /* 0x000e1400010f7983 */ /* 0x000ee20000100800 */
[----:B------:R-:W-:-:S03]  /*225e0*/  IMAD.X R9, R242, 0x1, R14, P0 ;  /* 0x00000001f2097824 */ /* 0x000fc600000e060e */
[----:B------:R-:W3:Y:S01]  /*225f0*/  LDL R14, [R1+0xe08] ;  /* 0x000e0800010e7983 */ /* 0x000ee20000100800 */
[----:B------:R-:W-:-:S03]  /*22600*/  IADD3 R6, P0, R243, R23, RZ ;  /* 0x00000017f3067210 */ /* 0x000fc60007f1e0ff */
[----:B------:R2:W-:Y:S04]  /*22610*/  LDGSTS.E [R3+0x31400], [R8.64], P3 ;  /* 0x3140000008037fae */ /* 0x0005e80009921844 */
[----:B------:R-:W3:Y:S01]  /*22620*/  LDL R23, [R1+0xd54] ;  /* 0x000d540001177983 */ /* 0x000ee20000100800 */
[----:B------:R-:W-:-:S03]  /*22630*/  IMAD.X R5, R242, 0x1, R13, P1 ;  /* 0x00000001f2057824 */ /* 0x000fc600008e060d */
[----:B------:R-:W3:Y:S01]  /*22640*/  LDL R13, [R1+0xe28] ;  /* 0x000e2800010d7983 */ /* 0x000ee20000100800 */
[----:B------:R-:W-:-:S03]  /*22650*/  IMAD.X R7, R242, 0x1, R12, P0 ;  /* 0x00000001f2077824 */ /* 0x000fc600000e060c */
[----:B------:R-:W3:Y:S04]  /*22660*/  LDL R12, [R1+0xe44] ;  /* 0x000e4400010c7983 */ /* 0x000ee80000100800 */
[----:B------:R1:W-:Y:S04]  /*22670*/  LDGSTS.E [R3+0x31800], [R4.64], P3 ;  /* 0x3180000004037fae */ /* 0x0003e80009921844 */
[----:B------:R4:W-:Y:S01]  /*22680*/  LDGSTS.E [R3+0x31c00], [R6.64], P3 ;  /* 0x31c0000006037fae */ /* 0x0009e20009921844 */
[----:B--2---:R-:W-:-:S03]  /*22690*/  IADD3 R8, P1, R243, R21, RZ ;  /* 0x00000015f3087210 */ /* 0x004fc60007f3e0ff */
[----:B------:R-:W2:Y:S01]  /*226a0*/  LDL R21, [R1+0xd64] ;  /* 0x000d640001157983 */ /* 0x000ea20000100800 */
[----:B-1----:R-:W-:-:S03]  /*226b0*/  IADD3 R4, P0, R243, R18, RZ ;  /* 0x00000012f3047210 */ /* 0x002fc60007f1e0ff */
[----:B------:R-:W2:Y:S01]  /*226c0*/  LDL R18, [R1+0xe48] ;  /* 0x000e480001127983 */ /* 0x000ea20000100800 */
[----:B------:R-:W-:-:S03]  /*226d0*/  IMAD.X R9, R242, 0x1, R19, P1 ;  /* 0x00000001f2097824 */ /* 0x000fc600008e0613 */
[----:B------:R-:W2:Y:S01]  /*226e0*/  LDL R19, [R1+0xd58] ;  /* 0x000d580001137983 */ /* 0x000ea20000100800 */
[----:B----4-:R-:W-:-:S03]  /*226f0*/  IADD3 R6, P1, R243, R17, RZ ;  /* 0x00000011f3067210 */ /* 0x010fc60007f3e0ff */
[----:B------:R1:W-:Y:S02]  /*22700*/  LDGSTS.E [R3+0x32000], [R8.64], P3 ;  /* 0x3200000008037fae */ /* 0x0003e40009921844 */
[----:B------:R-:W-:Y:S02]  /*22710*/  IMAD.X R7, R242, 0x1, R34, P1 ;  /* 0x00000001f2077824 */ /* 0x000fe400008e0622 */
[----:B------:R-:W4:Y:S01]  /*22720*/  LDL R17, [R1+0xd74] ;  /* 0x000d740001117983 */ /* 0x000f220000100800 */
[----:B------:R-:W-:-:S03]  /*22730*/  LOP3.LUT R37, R37, 0x60, RZ, 0xc0, !PT ;  /* 0x0000006025257812 */ /* 0x000fc600078ec0ff */
[----:B------:R-:W4:Y:S01]  /*22740*/  LDL R34, [R1+0xdc8] ;  /* 0x000dc80001227983 */ /* 0x000f220000100800 */
[----:B---3--:R-:W-:Y:S01]  /*22750*/  IMAD.X R5, R242, 0x1, R16, P0 ;  /* 0x00000001f2057824 */ /* 0x008fe200000e0610 */
[----:B-1----:R-:W-:Y:S02]  /*22760*/  IADD3 R8, P0, R243, R35, RZ ;  /* 0x00000023f3087210 */ /* 0x002fe40007f1e0ff */
[----:B------:R-:W3:Y:S04]  /*22770*/  LDL R16, [R1+0xd68] ;  /* 0x000d680001107983 */ /* 0x000ee80000100800 */
[----:B------:R1:W-:Y:S04]  /*22780*/  LDGSTS.E [R3+0x32400], [R4.64], P3 ;  /* 0x3240000004037fae */ /* 0x0003e80009921844 */
[----:B------:R1:W-:Y:S01]  /*22790*/  LDGSTS.E [R3+0x32800], [R6.64], P3 ;  /* 0x3280000006037fae */ /* 0x0003e20009921844 */
[----:B------:R-:W-:-:S03]  /*227a0*/  SHF.R.U32.HI R37, RZ, 0x1, R37 ;  /* 0x00000001ff257819 */ /* 0x000fc60000011625 */
[----:B------:R-:W3:Y:S01]  /*227b0*/  LDL R35, [R1+0xdd4] ;  /* 0x000dd40001237983 */ /* 0x000ee20000100800 */
[----:B-1----:R-:W-:-:S03]  /*227c0*/  IADD3 R4, P1, R243, R15, RZ ;  /* 0x0000000ff3047210 */ /* 0x002fc60007f3e0ff */
[----:B------:R-:W3:Y:S01]  /*227d0*/  LDL R15, [R1+0xd84] ;  /* 0x000d8400010f7983 */ /* 0x000ee20000100800 */
[C---:B------:R-:W-:Y:S01]  /*227e0*/  IMAD.X R9, R242.reuse, 0x1, R14, P0 ;  /* 0x00000001f2097824 */ /* 0x040fe200000e060e */
[----:B------:R-:W-:Y:S02]  /*227f0*/  IADD3 R6, P0, R243, R33, RZ ;  /* 0x00000021f3067210 */ /* 0x000fe40007f1e0ff */
[----:B------:R-:W3:Y:S01]  /*22800*/  LDL R14, [R1+0xd78] ;  /* 0x000d7800010e7983 */ /* 0x000ee20000100800 */
[----:B------:R-:W-:-:S03]  /*22810*/  IMAD.X R5, R242, 0x1, R11, P1 ;  /* 0x00000001f2057824 */ /* 0x000fc600008e060b */
[----:B------:R1:W-:Y:S04]  /*22820*/  LDGSTS.E [R3+0x32c00], [R8.64], P3 ;  /* 0x32c0000008037fae */ /* 0x0003e80009921844 */
[----:B------:R1:W-:Y:S04]  /*22830*/  LDGSTS.E [R3+0x33000], [R4.64], P3 ;  /* 0x3300000004037fae */ /* 0x0003e80009921844 */
[----:B------:R-:W3:Y:S01]  /*22840*/  LDL R33, [R1+0xdec] ;  /* 0x000dec0001217983 */ /* 0x000ee20000100800 */
[----:B------:R-:W-:-:S03]  /*22850*/  IMAD.X R7, R242, 0x1, R13, P0 ;  /* 0x00000001f2077824 */ /* 0x000fc600000e060d */
[----:B------:R-:W3:Y:S01]  /*22860*/  LDL R13, [R1+0xd94] ;  /* 0x000d9400010d7983 */ /* 0x000ee20000100800 */
[----:B-1----:R-:W-:-:S03]  /*22870*/  IADD3 R8, P2, R243, R12, RZ ;  /* 0x0000000cf3087210 */ /* 0x002fc60007f5e0ff */
[----:B------:R-:W3:Y:S04]  /*22880*/  LDL R12, [R1+0xd88] ;  /* 0x000d8800010c7983 */ /* 0x000ee80000100800 */
[----:B------:R-:W3:Y:S01]  /*22890*/  LDL R5, [R1+0xda4] ;  /* 0x000da40001057983 */ /* 0x000ee20000100800 */
[----:B------:R-:W-:-:S03]  /*228a0*/  IADD3 R10, P1, R243, R10, RZ ;  /* 0x0000000af30a7210 */ /* 0x000fc60007f3e0ff */
[----:B------:R1:W-:Y:S01]  /*228b0*/  LDGSTS.E [R3+0x33400], [R6.64], P3 ;  /* 0x3340000006037fae */ /* 0x0003e20009921844 */
[----:B------:R-:W-:-:S03]  /*228c0*/  IADD3.X R11, R242, R32, RZ, P1, !PT ;  /* 0x00000020f20b7210 */ /* 0x000fc60000ffe4ff */
[----:B------:R-:W3:Y:S04]  /*228d0*/  LDL R32, [R1+0xde0] ;  /* 0x000de00001207983 */ /* 0x000ee80000100800 */
[----:B------:R1:W-:Y:S01]  /*228e0*/  LDGSTS.E [R3+0x33800], [R10.64], P3 ;  /* 0x338000000a037fae */ /* 0x0003e20009921844 */
[----:B--2---:R-:W-:Y:S01]  /*228f0*/  IMAD.X R9, R242, 0x1, R18, P2 ;  /* 0x00000001f2097824 */ /* 0x004fe200010e0612 */
[----:B------:R-:W-:Y:S02]  /*22900*/  LOP3.LUT R18, R22, R37, RZ, 0x3c, !PT ;  /* 0x0000002516127212 */ /* 0x000fe400078e3cff */
[----:B------:R-:W2:Y:S01]  /*22910*/  LDL R37, [R1+0xdc4] ;  /* 0x000dc40001257983 */ /* 0x000ea20000100800 */
[C---:B-1----:R-:W-:Y:S02]  /*22920*/  IADD3 R6, P0, R243.reuse, R23, RZ ;  /* 0x00000017f3067210 */ /* 0x042fe40007f1e0ff */
[----:B------:R-:W-:Y:S01]  /*22930*/  LOP3.LUT R18, R18, 0x40, RZ, 0x3c, !PT ;  /* 0x0000004012127812 */ /* 0x000fe200078e3cff */
[----:B------:R-:W2:Y:S01]  /*22940*/  LDL R23, [R1+0xdfc] ;  /* 0x000dfc0001177983 */ /* 0x000ea20000100800 */
[----:B------:R-:W-:Y:S01]  /*22950*/  IADD3 R10, P1, R243, R21, RZ ;  /* 0x00000015f30a7210 */ /* 0x000fe20007f3e0ff */
[----:B------:R-:W-:-:S02]  /*22960*/  IMAD.X R7, R242, 0x1, R19, P0 ;  /* 0x00000001f2077824 */ /* 0x000fc400000e0613 */
[----:B------:R-:W-:Y:S01]  /*22970*/  IMAD R4, R252, 0x4000, R18 ;  /* 0x00004000fc047824 */ /* 0x000fe200078e0212 */
[----:B------:R4:W-:Y:S04]  /*22980*/  LDGSTS.E [R3+0x33c00], [R8.64], P3 ;  /* 0x33c0000008037fae */ /* 0x0009e80009921844 */
[----:B------:R-:W2:Y:S04]  /*22990*/  LDL R22, [R1+0xdf0] ;  /* 0x000df00001167983 */ /* 0x000ea80000100800 */
[----:B------:R-:W2:Y:S01]  /*229a0*/  LDL R21, [R1+0xe0c] ;  /* 0x000e0c0001157983 */ /* 0x000ea20000100800 */
[----:B----4-:R-:W-:-:S03]  /*229b0*/  IADD3 R8, P0, R243, R17, RZ ;  /* 0x00000011f3087210 */ /* 0x010fc60007f1e0ff */
[----:B------:R-:W4:Y:S04]  /*229c0*/  LDL R19, [R1+0xe00] ;  /* 0x000e000001137983 */ /* 0x000f280000100800 */
[----:B------:R1:W-:Y:S04]  /*229d0*/  LDGSTS.E [R4+0x30200], [R6.64], P3 ;  /* 0x3020000006047fae */ /* 0x0003e80009921844 */
[----:B------:R-:W4:Y:S04]  /*229e0*/  LDL R17, [R1+0xe10] ;  /* 0x000e100001117983 */ /* 0x000f280000100800 */
[----:B------:R-:W4:Y:S04]  /*229f0*/  LDL R18, [R1+0xe1c] ;  /* 0x000e1c0001127983 */ /* 0x000f280000100800 */
[----:B------:R-:W4:Y:S01]  /*22a00*/  LDL R3, [R1+0xe54] ;  /* 0x000e540001037983 */ /* 0x000f220000100800 */
[----:B---3--:R-:W-:-:S03]  /*22a10*/  IMAD.X R11, R242, 0x1, R16, P1 ;  /* 0x00000001f20b7824 */ /* 0x008fc600008e0610 */
[----:B------:R-:W3:Y:S04]  /*22a20*/  LDL R16, [R1+0xe20] ;  /* 0x000e200001107983 */ /* 0x000ee80000100800 */
[----:B------:R1:W-:Y:S02]  /*22a30*/  LDGSTS.E [R4+0x30600], [R10.64], P3 ;  /* 0x306000000a047fae */ /* 0x0003e40009921844 */
[----:B-1----:R-:W-:Y:S02]  /*22a40*/  IADD3 R6, P1, R243, R15, RZ ;  /* 0x0000000ff3067210 */ /* 0x002fe40007f3e0ff */
[----:B------:R-:W3:Y:S01]  /*22a50*/  LDL R15, [R1+0xe4c] ;  /* 0x000e4c00010f7983 */ /* 0x000ee20000100800 */
[----:B------:R-:W-:-:S03]  /*22a60*/  IMAD.X R9, R242, 0x1, R14, P0 ;  /* 0x00000001f2097824 */ /* 0x000fc600000e060e */
[----:B------:R-:W3:Y:S04]  /*22a70*/  LDL R14, [R1+0xe30] ;  /* 0x000e3000010e7983 */ /* 0x000ee80000100800 */
[----:B------:R1:W-:Y:S01]  /*22a80*/  LDGSTS.E [R4+0x30a00], [R8.64], P3 ;  /* 0x30a0000008047fae */ /* 0x0003e20009921844 */
[----:B------:R-:W-:-:S03]  /*22a90*/  IADD3 R10, P0, R243, R13, RZ ;  /* 0x0000000df30a7210 */ /* 0x000fc60007f1e0ff */
[----:B------:R-:W3:Y:S01]  /*22aa0*/  LDL R13, [R1+0xe2c] ;  /* 0x000e2c00010d7983 */ /* 0x000ee20000100800 */
[----:B------:R-:W-:-:S03]  /*22ab0*/  IMAD.X R7, R242, 0x1, R12, P1 ;  /* 0x00000001f2077824 */ /* 0x000fc600008e060c */
[----:B------:R-:W3:Y:S01]  /*22ac0*/  LDL R12, [R1+0xe3c] ;  /* 0x000e3c00010c7983 */ /* 0x000ee20000100800 */
[----:B-1----:R-:W-:-:S03]  /*22ad0*/  IADD3 R8, P1, R243, R5, RZ ;  /* 0x00000005f3087210 */ /* 0x002fc60007f3e0ff */
[----:B------:R-:W3:Y:S01]  /*22ae0*/  LDL R5, [R1+0xe40] ;  /* 0x000e400001057983 */ /* 0x000ee20000100800 */
[C---:B------:R-:W-:Y:S02]  /*22af0*/  IMAD.X R11, R242.reuse, 0x1, R112, P0 ;  /* 0x00000001f20b7824 */ /* 0x040fe400000e0670 */
[----:B------:R-:W-:Y:S01]  /*22b00*/  IMAD.X R9, R242, 0x1, R38, P1 ;  /* 0x00000001f2097824 */ /* 0x000fe200008e0626 */
[----:B------:R1:W-:Y:S04]  /*22b10*/  LDGSTS.E [R4+0x30e00], [R6.64], P3 ;  /* 0x30e0000006047fae */ /* 0x0003e80009921844 */
[----:B------:R2:W-:Y:S04]  /*22b20*/  LDGSTS.E [R4+0x31200], [R10.64], P3 ;  /* 0x312000000a047fae */ /* 0x0005e80009921844 */
[----:B------:R2:W-:Y:S01]  /*22b30*/  LDGSTS.E [R4+0x31600], [R8.64], P3 ;  /* 0x3160000008047fae */ /* 0x0005e20009921844 */
[----:B-1----:R-:W-:-:S05]  /*22b40*/  IADD3 R6, P0, R243, R39, RZ ;  /* 0x00000027f3067210 */ /* 0x002fca0007f1e0ff */
[C---:B------:R-:W-:Y:S01]  /*22b50*/  IMAD.X R7, R242.reuse, 0x1, R36, P0 ;  /* 0x00000001f2077824 */ /* 0x040fe200000e0624 */
[C---:B--2---:R-:W-:Y:S02]  /*22b60*/  IADD3 R10, P1, R243.reuse, R37, RZ ;  /* 0x00000025f30a7210 */ /* 0x044fe40007f3e0ff */
[----:B------:R-:W-:Y:S02]  /*22b70*/  IADD3 R8, P0, R243, R35, RZ ;  /* 0x00000023f3087210 */ /* 0x000fe40007f1e0ff */
[----:B------:R1:W-:Y:S01]  /*22b80*/  LDGSTS.E [R4+0x31a00], [R6.64], P3 ;  /* 0x31a0000006047fae */ /* 0x0003e20009921844 */
[C---:B------:R-:W-:Y:S02]  /*22b90*/  IADD3.X R11, R242.reuse, R34, RZ, P1, !PT ;  /* 0x00000022f20b7210 */ /* 0x040fe40000ffe4ff */
[----:B------:R-:W-:-:S03]  /*22ba0*/  IMAD.X R9, R242, 0x1, R32, P0 ;  /* 0x00000001f2097824 */ /* 0x000fc600000e0620 */
[----:B------:R2:W-:Y:S04]  /*22bb0*/  LDGSTS.E [R4+0x31e00], [R10.64], P3 ;  /* 0x31e000000a047fae */ /* 0x0005e80009921844 */
[----:B------:R4:W-:Y:S01]  /*22bc0*/  LDGSTS.E [R4+0x32200], [R8.64], P3 ;  /* 0x3220000008047fae */ /* 0x0009e20009921844 */
[C---:B-1----:R-:W-:Y:S02]  /*22bd0*/  IADD3 R6, P1, R243.reuse, R33, RZ ;  /* 0x00000021f3067210 */ /* 0x042fe40007f3e0ff */
[----:B--2---:R-:W-:-:S03]  /*22be0*/  IADD3 R10, P0, R243, R23, RZ ;  /* 0x00000017f30a7210 */ /* 0x004fc60007f1e0ff */
[C---:B------:R-:W-:Y:S01]  /*22bf0*/  IMAD.X R7, R242.reuse, 0x1, R22, P1 ;  /* 0x00000001f2077824 */ /* 0x040fe200008e0616 */
[----:B----4-:R-:W-:Y:S01]  /*22c00*/  IADD3 R8, P1, R243, R21, RZ ;  /* 0x00000015f3087210 */ /* 0x010fe20007f3e0ff */
[----:B------:R-:W-:-:S03]  /*22c10*/  IMAD.X R11, R242, 0x1, R19, P0 ;  /* 0x00000001f20b7824 */ /* 0x000fc600000e0613 */
[----:B------:R1:W-:Y:S01]  /*22c20*/  LDGSTS.E [R4+0x32600], [R6.64], P3 ;  /* 0x3260000006047fae */ /* 0x0003e20009921844 */
[----:B------:R-:W-:Y:S02]  /*22c30*/  IMAD.MOV.U32 R33, RZ, RZ, 0x1f ;  /* 0x0000001fff217424 */ /* 0x000fe400078e00ff */
[----:B------:R-:W-:Y:S01]  /*22c40*/  IMAD.X R9, R242, 0x1, R17, P1 ;  /* 0x00000001f2097824 */ /* 0x000fe200008e0611 */
[----:B------:R2:W-:Y:S02]  /*22c50*/  LDGSTS.E [R4+0x32a00], [R10.64], P3 ;  /* 0x32a000000a047fae */ /* 0x0005e40009921844 */
[----:B------:R-:W-:Y:S02]  /*22c60*/  IADD3 R33, R33, c[0x0][0x180], RZ ;  /* 0x0000600021217a10 */ /* 0x000fe40007ffe0ff */
[----:B------:R-:W-:Y:S01]  /*22c70*/  IADD3 R20, R20, 0x1, RZ ;  /* 0x0000000114147810 */ /* 0x000fe20007ffe0ff */
[----:B------:R4:W-:Y:S01]  /*22c80*/  LDGSTS.E [R4+0x32e00], [R8.64], P3 ;  /* 0x32e0000008047fae */ /* 0x0009e20009921844 */
[----:B-1----:R-:W-:-:S03]  /*22c90*/  IADD3 R6, P0, R243, R18, RZ ;  /* 0x00000012f3067210 */ /* 0x002fc60007f1e0ff */
[----:B------:R1:W-:Y:S01]  /*22ca0*/  STL [R1+0x94c], R20 ;  /* 0x00094c1401007387 */ /* 0x0003e20000100800 */
[----:B------:R-:W-:Y:S02]  /*22cb0*/  IMAD.MOV.U32 R37, RZ, RZ, c[0x0][0x188] ;  /* 0x00006200ff257624 */ /* 0x000fe400078e00ff */
[----:B------:R-:W-:-:S04]  /*22cc0*/  IMAD.MOV.U32 R36, RZ, RZ, c[0x0][0x18c] ;  /* 0x00006300ff247624 */ /* 0x000fc800078e00ff */
[----:B------:R-:W-:-:S05]  /*22cd0*/  IMAD.SHL.U32 R36, R36, 0x20, RZ ;  /* 0x0000002024247824 */ /* 0x000fca00078e00ff */
[----:B------:R-:W-:Y:S02]  /*22ce0*/  SHF.R.S32.HI R36, RZ, 0x1f, R36 ;  /* 0x0000001fff247819 */ /* 0x000fe40000011424 */
[----:B------:R-:W-:Y:S01]  /*22cf0*/  IADD3 R241, R241, -0x20, RZ ;  /* 0xffffffe0f1f17810 */ /* 0x000fe20007ffe0ff */
[----:B---3--:R-:W-:-:S05]  /*22d00*/  IMAD.X R7, R242, 0x1, R16, P0 ;  /* 0x00000001f2077824 */ /* 0x008fca00000e0610 */
[----:B------:R1:W-:Y:S01]  /*22d10*/  LDGSTS.E [R4+0x33200], [R6.64], P3 ;  /* 0x3320000006047fae */ /* 0x0003e20009921844 */
[----:B----4-:R-:W-:-:S05]  /*22d20*/  IADD3 R8, P0, R243, R15, RZ ;  /* 0x0000000ff3087210 */ /* 0x010fca0007f1e0ff */
[----:B------:R-:W-:Y:S02]  /*22d30*/  IMAD.X R9, R242, 0x1, R3, P0 ;  /* 0x00000001f2097824 */ /* 0x000fe400000e0603 */
[C---:B------:R-:W-:Y:S02]  /*22d40*/  IMAD.SHL.U32 R3, R37.reuse, 0x20, RZ ;  /* 0x0000002025037824 */ /* 0x040fe400078e00ff */
[----:B------:R-:W-:Y:S01]  /*22d50*/  IMAD.SHL.U32 R37, R37, 0x20, RZ ;  /* 0x0000002025257824 */ /* 0x000fe200078e00ff */
[----:B--2---:R-:W-:-:S05]  /*22d60*/  IADD3 R10, P1, R243, R13, RZ ;  /* 0x0000000df30a7210 */ /* 0x004fca0007f3e0ff */
[----:B------:R-:W-:Y:S01]  /*22d70*/  IMAD.X R11, R242, 0x1, R14, P1 ;  /* 0x00000001f20b7824 */ /* 0x000fe200008e060e */
[----:B------:R-:W-:Y:S02]  /*22d80*/  SHF.R.S32.HI R14, RZ, 0x1f, R33 ;  /* 0x0000001fff0e7819 */ /* 0x000fe40000011421 */
[----:B------:R-:W-:Y:S02]  /*22d90*/  IADD3 R12, P2, R243, R12, RZ ;  /* 0x0000000cf30c7210 */ /* 0x000fe40007f5e0ff */
[----:B------:R-:W-:Y:S01]  /*22da0*/  LEA.HI R14, R14, R33, RZ, 0x5 ;  /* 0x000000210e0e7211 */ /* 0x000fe200078f28ff */
[----:B------:R1:W-:Y:S03]  /*22db0*/  LDGSTS.E [R4+0x33600], [R10.64], P3 ;  /* 0x336000000a047fae */ /* 0x0003e60009921844 */
[----:B------:R-:W-:Y:S01]  /*22dc0*/  SHF.R.S32.HI R14, RZ, 0x5, R14 ;  /* 0x00000005ff0e7819 */ /* 0x000fe2000001140e */
[----:B------:R-:W-:-:S02]  /*22dd0*/  IMAD.X R13, R242, 0x1, R5, P2 ;  /* 0x00000001f20d7824 */ /* 0x000fc400010e0605 */
[----:B------:R-:W-:Y:S01]  /*22de0*/  IMAD.MOV.U32 R5, RZ, RZ, c[0x0][0x18c] ;  /* 0x00006300ff057624 */ /* 0x000fe200078e00ff */
[----:B------:R-:W-:Y:S02]  /*22df0*/  ISETP.NE.U32.AND P0, PT, R14, R20, PT ;  /* 0x000000140e00720c */ /* 0x000fe40003f05070 */
[----:B------:R-:W-:Y:S01]  /*22e00*/  SHF.R.S32.HI R37, RZ, 0x1f, R37 ;  /* 0x0000001fff257819 */ /* 0x000fe20000011425 */
[----:B------:R1:W-:Y:S01]  /*22e10*/  LDGSTS.E [R4+0x33a00], [R12.64], P3 ;  /* 0x33a000000c047fae */ /* 0x0003e20009921844 */
[----:B------:R-:W-:Y:S02]  /*22e20*/  SHF.L.U32 R5, R5, 0x5, RZ ;  /* 0x0000000505057819 */ /* 0x000fe400000006ff */
[----:B------:R-:W-:Y:S01]  /*22e30*/  LEA R2, P2, R3, R2, 0x2 ;  /* 0x0000000203027211 */ /* 0x000fe200078410ff */
[----:B------:R1:W-:Y:S01]  /*22e40*/  LDGSTS.E [R4+0x33e00], [R8.64], P3 ;  /* 0x33e0000008047fae */ /* 0x0003e20009921844 */
[C---:B------:R-:W-:Y:S02]  /*22e50*/  LEA R243, P1, R5.reuse, R243, 0x2 ;  /* 0x000000f305f37211 */ /* 0x040fe400078210ff */
[----:B------:R-:W-:Y:S01]  /*22e60*/  SHF.L.U64.HI R5, R5, 0x2, R36 ;  /* 0x0000000205057819 */ /* 0x000fe20000010224 */
[----:B------:R-:W0:Y:S01]  /*22e70*/  LDGDEPBAR ;  /* 0x00000000000079af */ /* 0x000e220000000000 */
[----:B------:R-:W-:-:S03]  /*22e80*/  SHF.L.U64.HI R3, R3, 0x2, R37 ;  /* 0x0000000203037819 */ /* 0x000fc60000010225 */
[----:B------:R-:W-:Y:S02]  /*22e90*/  IMAD.X R242, R242, 0x1, R5, P1 ;  /* 0x00000001f2f27824 */ /* 0x000fe400008e0605 */
[----:B------:R-:W-:Y:S01]  /*22ea0*/  IMAD.X R0, R0, 0x1, R3, P2 ;  /* 0x0000000100007824 */ /* 0x000fe200010e0603 */
[----:B------:R-:W-:Y:S01]  /*22eb0*/  @!P0 CALL.REL.NOINC `(.L_x_0) ;  /* 0x0000001000008944 */ /* 0x000fe20003c00000 */
[----:B------:R-:W-:Y:S05]  /*22ec0*/  BRA `(.L_x_1) ;  /* 0xfffeedd000007947 */ /* 0x000fea000383ffff */
.L_x_0:
[----:B-1----:R-:W2:Y:S01]  /*22ed0*/  LDL R6, [R1+0x934] ;  /* 0x0009340001067983 */ /* 0x002ea20000100800 */
[----:B------:R-:W-:-:S04]  /*22ee0*/  DEPBAR.LE SB0, 0x0 ;  /* 0x000080000000791a */ /* 0x000fc80000000000 */
[----:B------:R-:W1:Y:S04]  /*22ef0*/  S2R R5, SR_TID.X ;  /* 0x0000000000057919 */ /* 0x000e680000002100 */
[----:B------:R-:W3:Y:S04]  /*22f00*/  S2R R7, SR_TID.X ;  /* 0x0000000000077919 */ /* 0x000ee80000002100 */
[----:B------:R-:W4:Y:S04]  /*22f10*/  LDL.LU R16, [R1+0x380] ;  /* 0x0003800001107983 */ /* 0x000f280000300800 */
[----:B------:R-:W4:Y:S04]  /*22f20*/  LDL.LU R17, [R1+0x384] ;  /* 0x0003840001117983 */ /* 0x000f280000300800 */
[----:B------:R-:W4:Y:S04]  /*22f30*/  LDL.LU R18, [R1+0x360] ;  /* 0x0003600001127983 */ /* 0x000f280000300800 */
[----:B------:R-:W4:Y:S01]  /*22f40*/  LDL.LU R19, [R1+0x364] ;  /* 0x0003640001137983 */ /* 0x000f220000300800 */
[C---:B-1----:R-:W-:Y:S01]  /*22f50*/  SHF.L.U32 R3, R5.reuse, 0x8, RZ ;  /* 0x0000000805037819 */ /* 0x042fe200000006ff */
[----:B------:R-:W-:-:S02]  /*22f60*/  IMAD.SHL.U32 R4, R5, 0x20, RZ ;  /* 0x0000002005047824 */ /* 0x000fc400078e00ff */
[----:B------:R-:W4:Y:S01]  /*22f70*/  LDL.LU R12, [R1+0x388] ;  /* 0x00038800010c7983 */ /* 0x000f220000300800 */
[----:B------:R-:W-:Y:S01]  /*22f80*/  IMAD.SHL.U32 R2, R5, 0x400, RZ ;  /* 0x0000040005027824 */ /* 0x000fe200078e00ff */
[----:B------:R-:W-:Y:S01]  /*22f90*/  LOP3.LUT R3, R3, 0x1800, RZ, 0xc0, !PT ;  /* 0x0000180003037812 */ /* 0x000fe200078ec0ff */
[----:B-----5:R-:W-:Y:S01]  /*22fa0*/  IMAD.SHL.U32 R0, R5, 0x4, RZ ;  /* 0x0000000405007824 */ /* 0x020fe200078e00ff */
[----:B------:R-:W4:Y:S02]  /*22fb0*/  LDL.LU R13, [R1+0x38c] ;  /* 0x00038c00010d7983 */ /* 0x000f240000300800 */
[----:B------:R-:W-:Y:S02]  /*22fc0*/  LOP3.LUT R3, R3, 0x60, R4, 0xf8, !PT ;  /* 0x0000006003037812 */ /* 0x000fe400078ef804 */
[----:B------:R-:W4:Y:S01]  /*22fd0*/  LDL.LU R14, [R1+0x368] ;  /* 0x00036800010e7983 */ /* 0x000f220000300800 */
[----:B------:R-:W-:Y:S02]  /*22fe0*/  LOP3.LUT R5, R5, 0x7f, RZ, 0xc0, !PT ;  /* 0x0000007f05057812 */ /* 0x000fe400078ec0ff */
[----:B------:R-:W-:Y:S01]  /*22ff0*/  LOP3.LUT R2, R2, 0x1800, RZ, 0xc0, !PT ;  /* 0x0000180002027812 */ /* 0x000fe200078ec0ff */
[----:B------:R-:W4:Y:S01]  /*23000*/  LDL.LU R15, [R1+0x36c] ;  /* 0x00036c00010f7983 */ /* 0x000f220000300800 */
[----:B---3--:R-:W-:-:S02]  /*23010*/  LOP3.LUT R7, R7, 0x60, RZ, 0xc0, !PT ;  /* 0x0000006007077812 */ /* 0x008fc400078ec0ff */
[----:B------:R-:W-:Y:S01]  /*23020*/  LOP3.LUT R0, R0, 0x70, RZ, 0xc0, !PT ;  /* 0x0000007000007812 */ /* 0x000fe200078ec0ff */
[----:B------:R-:W3:Y:S01]  /*23030*/  LDL.LU R8, [R1+0x130] ;  /* 0x0001300001087983 */ /* 0x000ee20000300800 */
[----:B------:R-:W-:-:S03]  /*23040*/  IMAD R2, R5, 0x10, R2 ;  /* 0x0000001005027824 */ /* 0x000fc600078e0202 */
[----:B------:R-:W3:Y:S04]  /*23050*/  LDL.LU R9, [R1+0x134] ;  /* 0x0001340001097983 */ /* 0x000ee80000300800 */
[----:B------:R-:W3:Y:S01]  /*23060*/  LDL.LU R10, [R1+0x120] ;  /* 0x00012000010a7983 */ /* 0x000ee20000300800 */
[----:B------:R-:W-:-:S03]  /*23070*/  IMAD R0, R7, 0x8, R0 ;  /* 0x0000000807007824 */ /* 0x000fc600078e0200 */
[----:B------:R-:W3:Y:S04]  /*23080*/  LDL.LU R11, [R1+0x124] ;  /* 0x00012400010b7983 */ /* 0x000ee80000300800 */
[----:B------:R-:W-:Y:S01]  /*23090*/  BAR.SYNC.DEFER_BLOCKING 0x0 ;  /* 0x0000000000007b1d */ /* 0x000fe20000010000 */
[----:B--2---:R-:W-:-:S04]  /*230a0*/  IADD3 R4, R6, 0x1, RZ ;  /* 0x0000000106047810 */ /* 0x004fc80007ffe0ff */
[----:B------:R-:W-:Y:S02]  /*230b0*/  ISETP.GE.AND P1, PT, R4, c[0x0][0x17c], PT ;  /* 0x00005f0004007a0c */ /* 0x000fe40003f26270 */
[----:B------:R-:W2:Y:S04]  /*230c0*/  LDL.LU R4, [R1+0x138] ;  /* 0x0001380001047983 */ /* 0x000ea80000300800 */
[----:B------:R-:W2:Y:S04]  /*230d0*/  LDL.LU R5, [R1+0x13c] ;  /* 0x00013c0001057983 */ /* 0x000ea80000300800 */
[----:B------:R-:W2:Y:S04]  /*230e0*/  LDL.LU R6, [R1+0x128] ;  /* 0x0001280001067983 */ /* 0x000ea80000300800 */
[----:B------:R-:W2:Y:S01]  /*230f0*/  LDL.LU R7, [R1+0x12c] ;  /* 0x00012c0001077983 */ /* 0x000ea20000300800 */
[----:B------:R-:W-:-:S05]  /*23100*/  LOP3.LUT R0, R3, R0, RZ, 0x3c, !PT ;  /* 0x0000000003007212 */ /* 0x000fca00078e3cff */
[----:B----4-:R-:W-:Y:S04]  /*23110*/  STS.128 [R0], R16 ;  /* 0x0000001000007388 */ /* 0x010fe80000000c00 */
[----:B------:R-:W-:Y:S04]  /*23120*/  STS.128 [R0+0x80], R12 ;  /* 0x0000800c00007388 */ /* 0x000fe80000000c00 */
[----:B---3--:R1:W-:Y:S01]  /*23130*/  STS.128 [R0+0x400], R8 ;  /* 0x0004000800007388 */ /* 0x0083e20000000c00 */
[C---:B------:R-:W-:Y:S02]  /*23140*/  LOP3.LUT R112, R2.reuse, 0x20, RZ, 0x3c, !PT ;  /* 0x0000002002707812 */ /* 0x040fe400078e3cff */
[----:B------:R-:W-:-:S02]  /*23150*/  LOP3.LUT R3, R2, 0x40, RZ, 0x3c, !PT ;  /* 0x0000004002037812 */ /* 0x000fc400078e3cff */
[----:B------:R-:W-:Y:S01]  /*23160*/  LOP3.LUT R252, R2, 0x60, RZ, 0x3c, !PT ;  /* 0x0000006002fc7812 */ /* 0x000fe200078e3cff */
[----:B-1----:R-:W-:Y:S02]  /*23170*/  IMAD.MOV.U32 R10, RZ, RZ, R24 ;  /* 0x000000ffff0a7224 */ /* 0x002fe400078e0018 */
[----:B------:R-:W-:Y:S01]  /*23180*/  IMAD.MOV.U32 R11, RZ, RZ, R25 ;  /* 0x000000ffff0b7224 */ /* 0x000fe200078e0019 */
[----:B------:R-:W-:Y:S01]  /*23190*/  MOV R25, R31 ;  /* 0x0000001f00197202 */ /* 0x000fe20000000f00 */
[----:B------:R-:W-:Y:S02]  /*231a0*/  IMAD.MOV.U32 R8, RZ, RZ, R28 ;  /* 0x000000ffff087224 */ /* 0x000fe400078e001c */
[----:B------:R-:W-:Y:S02]  /*231b0*/  IMAD.MOV.U32 R9, RZ, RZ, R29 ;  /* 0x000000ffff097224 */ /* 0x000fe400078e001d */
[----:B------:R-:W-:Y:S01]  /*231c0*/  IMAD.MOV.U32 R24, RZ, RZ, R30 ;  /* 0x000000ffff187224 */ /* 0x000fe200078e001e */
[----:B--2---:R1:W-:Y:S04]  /*231d0*/  STS.128 [R0+0x480], R4 ;  /* 0x0004800400007388 */ /* 0x0043e80000000c00 */
[----:B------:R-:W-:Y:S06]  /*231e0*/  BAR.SYNC.DEFER_BLOCKING 0x0 ;  /* 0x0000000000007b1d */ /* 0x000fec0000010000 */
[----:B------:R-:W2:Y:S04]  /*231f0*/  LDS.128 R12, [R2] ;  /* 0x00000000020c7984 */ /* 0x000ea80000000c00 */
[----:B------:R-:W3:Y:S04]  /*23200*/  LDS.128 R20, [R112] ;  /* 0x0000000070147984 */ /* 0x000ee80000000c00 */
[----:B------:R-:W4:Y:S01]  /*23210*/  LDS.128 R16, [R3] ;  /* 0x0000000003107984 */ /* 0x000f220000000c00 */
[----:B-1----:R-:W-:-:S02]  /*23220*/  IMAD.MOV.U32 R6, RZ, RZ, R116 ;  /* 0x000000ffff067224 */ /* 0x002fc400078e0074 */
[----:B------:R-:W-:Y:S02]  /*23230*/  IMAD.MOV.U32 R7, RZ, RZ, R117 ;  /* 0x000000ffff077224 */ /* 0x000fe400078e0075 */
[----:B------:R-:W-:Y:S02]  /*23240*/  IMAD.MOV.U32 R4, RZ, RZ, R120 ;  /* 0x000000ffff047224 */ /* 0x000fe400078e0078 */
[----:B------:R-:W-:Y:S02]  /*23250*/  IMAD.MOV.U32 R5, RZ, RZ, R121 ;  /* 0x000000ffff057224 */ /* 0x000fe400078e0079 */
[----:B------:R-:W-:Y:S01]  /*23260*/  IMAD.MOV.U32 R116, RZ, RZ, R122 ;  /* 0x000000ffff747224 */ /* 0x000fe200078e007a */
[----:B--2---:R-:W-:Y:S04]  /*23270*/  STL.64 [R1+0x80], R12 ;  /* 0x0000800c01007387 */ /* 0x004fe80000100a00 */
[----:B------:R-:W-:Y:S04]  /*23280*/  STL.64 [R1+0x88], R14 ;  /* 0x0000880e01007387 */ /* 0x000fe80000100a00 */
[----:B------:R-:W1:Y:S04]  /*23290*/  LDS.128 R12, [R252] ;  /* 0x00000000fc0c7984 */ /* 0x000e680000000c00 */
[----:B------:R-:W-:Y:S01]  /*232a0*/  BAR.SYNC.DEFER_BLOCKING 0x0 ;  /* 0x0000000000007b1d */ /* 0x000fe20000010000 */
[----:B------:R-:W-:-:S05]  /*232b0*/  IMAD.MOV.U32 R117, RZ, RZ, R123 ;  /* 0x000000ffff757224 */ /* 0x000fca00078e007b */
[----:B------:R2:W-:Y:S04]  /*232c0*/  STS.128 [R0], R8 ;  /* 0x0000000800007388 */ /* 0x0005e80000000c00 */
[----:B------:R-:W-:Y:S04]  /*232d0*/  STS.128 [R0+0x80], R24 ;  /* 0x0000801800007388 */ /* 0x000fe80000000c00 */
[----:B------:R1:W-:Y:S04]  /*232e0*/  STS.128 [R0+0x400], R4 ;  /* 0x0004000400007388 */ /* 0x0003e80000000c00 */
[----:B------:R-:W-:Y:S04]  /*232f0*/  STS.128 [R0+0x480], R116 ;  /* 0x0004807400007388 */ /* 0x000fe80000000c00 */
[----:B------:R-:W-:Y:S06]  /*23300*/  BAR.SYNC.DEFER_BLOCKING 0x0 ;  /* 0x0000000000007b1d */ /* 0x000fec0000010000 */
[----:B---3--:R-:W-:Y:S04]  /*23310*/  STL.64 [R1+0xc0], R20 ;  /* 0x0000c01401007387 */ /* 0x008fe80000100a00 */
[----:B------:R-:W-:Y:S04]  /*23320*/  STL.64 [R1+0xc8], R22 ;  /* 0x0000c81601007387 */ /* 0x000fe80000100a00 */
[----:B----4-:R-:W-:Y:S04]  /*23330*/  STL.64 [R1+0x120], R16 ;  /* 0x0001201001007387 */ /* 0x010fe80000100a00 */
[----:B------:R-:W-:Y:S04]  /*23340*/  STL.64 [R1+0x128], R18 ;  /* 0x0001281201007387 */ /* 0x000fe80000100a00 */
[----:B-1----:R-:W-:Y:S04]  /*23350*/  STL.64 [R1+0x130], R12 ;  /* 0x0001300c01007387 */ /* 0x002fe80000100a00 */
[----:B------:R-:W-:Y:S04]  /*23360*/  STL.64 [R1+0x138], R14 ;  /* 0x0001380e01007387 */ /* 0x000fe80000100a00 */
[----:B------:R-:W1:Y:S04]  /*23370*/  LDS.128 R12, [R2] ;  /* 0x00000000020c7984 */ /* 0x000e680000000c00 */
[----:B------:R-:W3:Y:S04]  /*23380*/  LDS.128 R20, [R112] ;  /* 0x0000000070147984 */ /* 0x000ee80000000c00 */
[----:B------:R-:W4:Y:S01]  /*23390*/  LDS.128 R16, [R3] ;  /* 0x0000000003107984 */ /* 0x000f220000000c00 */
[----:B--2---:R-:W-:Y:S01]  /*233a0*/  IMAD.MOV.U32 R10, RZ, RZ, R144 ;  /* 0x000000ffff0a7224 */ /* 0x004fe200078e0090 */
[----:B------:R-:W-:Y:S01]  /*233b0*/  MOV R11, R145 ;  /* 0x00000091000b7202 */ /* 0x000fe20000000f00 */
[----:B------:R-:W-:-:S02]  /*233c0*/  IMAD.MOV.U32 R6, RZ, RZ, R136 ;  /* 0x000000ffff067224 */ /* 0x000fc400078e0088 */
[----:B------:R-:W-:Y:S02]  /*233d0*/  IMAD.MOV.U32 R7, RZ, RZ, R137 ;  /* 0x000000ffff077224 */ /* 0x000fe400078e0089 */
[----:B------:R-:W-:Y:S02]  /*233e0*/  IMAD.MOV.U32 R8, RZ, RZ, R148 ;  /* 0x000000ffff087224 */ /* 0x000fe400078e0094 */
[----:B------:R-:W-:Y:S01]  /*233f0*/  IMAD.MOV.U32 R9, RZ, RZ, R149 ;  /* 0x000000ffff097224 */ /* 0x000fe200078e0095 */
[----:B-1----:R-:W-:Y:S04]  /*23400*/  STL.64 [R1+0x60], R12 ;  /* 0x0000600c01007387 */ /* 0x002fe80000100a00 */
[----:B------:R-:W-:Y:S04]  /*23410*/  STL.64 [R1+0x68], R14 ;  /* 0x0000680e01007387 */ /* 0x000fe80000100a00 */
[----:B------:R-:W1:Y:S04]  /*23420*/  LDS.128 R12, [R252] ;  /* 0x00000000fc0c7984 */ /* 0x000e680000000c00 */
[----:B------:R-:W-:Y:S01]  /*23430*/  BAR.SYNC.DEFER_BLOCKING 0x0 ;  /* 0x0000000000007b1d */ /* 0x000fe20000010000 */
[----:B------:R-:W-:-:S02]  /*23440*/  IMAD.MOV.U32 R144, RZ, RZ, R150 ;  /* 0x000000ffff907224 */ /* 0x000fc400078e0096 */
[----:B------:R-:W-:Y:S02]  /*23450*/  IMAD.MOV.U32 R145, RZ, RZ, R151 ;  /* 0x000000ffff917224 */ /* 0x000fe400078e0097 */
[----:B------:R-:W-:Y:S02]  /*23460*/  IMAD.MOV.U32 R4, RZ, RZ, R140 ;  /* 0x000000ffff047224 */ /* 0x000fe400078e008c */
[----:B------:R-:W-:Y:S02]  /*23470*/  IMAD.MOV.U32 R5, RZ, RZ, R141 ;  /* 0x000000ffff057224 */ /* 0x000fe400078e008d */
[----:B------:R-:W-:Y:S02]  /*23480*/  IMAD.MOV.U32 R136, RZ, RZ, R142 ;  /* 0x000000ffff887224 */ /* 0x000fe400078e008e */
[----:B------:R-:W-:Y:S01]  /*23490*/  IMAD.MOV.U32 R137, RZ, RZ, R143 ;  /* 0x000000ffff897224 */ /* 0x000fe200078e008f */
[----:B------:R-:W-:Y:S04]  /*234a0*/  STS.128 [R0], R8 ;  /* 0x0000000800007388 */ /* 0x000fe80000000c00 */
[----:B------:R-:W-:Y:S04]  /*234b0*/  STS.128 [R0+0x80], R144 ;  /* 0x0000809000007388 */ /* 0x000fe80000000c00 */
[----:B------:R-:W-:Y:S04]  /*234c0*/  STS.128 [R0+0x400], R4 ;  /* 0x0004000400007388 */ /* 0x000fe80000000c00 */
        /* <DEDUP_REMOVED lines=9> */
[----:B------:R-:W2:Y:S04]  /*23560*/  LDS.128 R20, [R112] ;  /* 0x0000000070147984 */ /* 0x000ea80000000c00 */
[----:B------:R-:W3:Y:S04]  /*23570*/  LDS.128 R16, [R3] ;  /* 0x0000000003107984 */ /* 0x000ee80000000c00 */
[----:B-1----:R-:W-:Y:S04]  /*23580*/  STL.64 [R1+0x30], R12 ;  /* 0x0000300c01007387 */ /* 0x002fe80000100a00 */
[----:B------:R-:W-:Y:S04]  /*23590*/  STL.64 [R1+0x38], R14 ;  /* 0x0000380e01007387 */ /* 0x000fe80000100a00 */
[----:B------:R-:W1:Y:S04]  /*235a0*/  LDS.128 R12, [R252] ;  /* 0x00000000fc0c7984 */ /* 0x000e680000000c00 */
[----:B--2---:R-:W-:Y:S04]  /*235b0*/  STL.64 [R1+0x50], R20 ;  /* 0x0000501401007387 */ /* 0x004fe80000100a00 */
[----:B------:R-:W-:Y:S04]  /*235c0*/  STL.64 [R1+0x58], R22 ;  /* 0x0000581601007387 */ /* 0x000fe80000100a00 */
[----:B------:R-:W-:Y:S06]  /*235d0*/  BAR.SYNC.DEFER_BLOCKING 0x0 ;  /* 0x0000000000007b1d */ /* 0x000fec0000010000 */
[----:B---3--:R2:W-:Y:S04]  /*235e0*/  STL.64 [R1+0xa0], R16 ;  /* 0x0000a01001007387 */ /* 0x0085e80000100a00 */
[----:B------:R3:W-:Y:S01]  /*235f0*/  STL.64 [R1+0xa8], R18 ;  /* 0x0000a81201007387 */ /* 0x0007e20000100a00 */
[----:B------:R-:W-:Y:S01]  /*23600*/  IMAD.MOV.U32 R8, RZ, RZ, R132 ;  /* 0x000000ffff087224 */ /* 0x000fe200078e0084 */
[----:B------:R-:W-:Y:S01]  /*23610*/  MOV R9, R133 ;  /* 0x0000008500097202 */ /* 0x000fe20000000f00 */
[----:B------:R-:W-:-:S02]  /*23620*/  IMAD.MOV.U32 R10, RZ, RZ, R128 ;  /* 0x000000ffff0a7224 */ /* 0x000fc400078e0080 */
[----:B------:R-:W-:Y:S01]  /*23630*/  IMAD.MOV.U32 R11, RZ, RZ, R129 ;  /* 0x000000ffff0b7224 */ /* 0x000fe200078e0081 */
[----:B-1----:R1:W-:Y:S04]  /*23640*/  STL.64 [R1+0xe0], R12 ;  /* 0x0000e00c01007387 */ /* 0x0023e80000100a00 */
[----:B------:R4:W-:Y:S04]  /*23650*/  STL.64 [R1+0xe8], R14 ;  /* 0x0000e80e01007387 */ /* 0x0009e80000100a00 */
[----:B--2---:R-:W2:Y:S04]  /*23660*/  LDL.LU R16, [R1+0x550] ;  /* 0x0005500001107983 */ /* 0x004ea80000300800 */
[----:B------:R-:W2:Y:S04]  /*23670*/  LDL.LU R17, [R1+0x554] ;  /* 0x0005540001117983 */ /* 0x000ea80000300800 */
[----:B---3--:R-:W2:Y:S04]  /*23680*/  LDL.LU R18, [R1+0x610] ;  /* 0x0006100001127983 */ /* 0x008ea80000300800 */
[----:B------:R-:W2:Y:S04]  /*23690*/  LDL.LU R19, [R1+0x614] ;  /* 0x0006140001137983 */ /* 0x000ea80000300800 */
[----:B-1----:R-:W3:Y:S04]  /*236a0*/  LDL.LU R12, [R1+0x558] ;  /* 0x00055800010c7983 */ /* 0x002ee80000300800 */
[----:B------:R-:W3:Y:S04]  /*236b0*/  LDL.LU R13, [R1+0x55c] ;  /* 0x00055c00010d7983 */ /* 0x000ee80000300800 */
[----:B----4-:R-:W3:Y:S04]  /*236c0*/  LDL.LU R14, [R1+0x618] ;  /* 0x00061800010e7983 */ /* 0x010ee80000300800 */
[----:B------:R1:W-:Y:S04]  /*236d0*/  STS.128 [R0], R8 ;  /* 0x0000000800007388 */ /* 0x0003e80000000c00 */
[----:B------:R-:W3:Y:S04]  /*236e0*/  LDL.LU R15, [R1+0x61c] ;  /* 0x00061c00010f7983 */ /* 0x000ee80000300800 */
[----:B-1----:R-:W4:Y:S04]  /*236f0*/  LDL.LU R8, [R1+0x160] ;  /* 0x0001600001087983 */ /* 0x002f280000300800 */
[----:B------:R-:W4:Y:S04]  /*23700*/  LDL.LU R9, [R1+0x164] ;  /* 0x0001640001097983 */ /* 0x000f280000300800 */
[----:B------:R-:W4:Y:S04]  /*23710*/  LDL.LU R10, [R1+0x150] ;  /* 0x00015000010a7983 */ /* 0x000f280000300800 */
[----:B------:R-:W4:Y:S01]  /*23720*/  LDL.LU R11, [R1+0x154] ;  /* 0x00015400010b7983 */ /* 0x000f220000300800 */
[----:B------:R-:W-:-:S02]  /*23730*/  IMAD.MOV.U32 R6, RZ, RZ, R208 ;  /* 0x000000ffff067224 */ /* 0x000fc400078e00d0 */
[----:B------:R-:W-:Y:S01]  /*23740*/  IMAD.MOV.U32 R7, RZ, RZ, R209 ;  /* 0x000000ffff077224 */ /* 0x000fe200078e00d1 */
[----:B------:R-:W-:Y:S01]  /*23750*/  MOV R209, R207 ;  /* 0x000000cf00d17202 */ /* 0x000fe20000000f00 */
[----:B------:R-:W-:Y:S02]  /*23760*/  IMAD.MOV.U32 R128, RZ, RZ, R134 ;  /* 0x000000ffff807224 */ /* 0x000fe400078e0086 */
[----:B------:R-:W-:Y:S02]  /*23770*/  IMAD.MOV.U32 R129, RZ, RZ, R135 ;  /* 0x000000ffff817224 */ /* 0x000fe400078e0087 */
[----:B------:R-:W-:Y:S02]  /*23780*/  IMAD.MOV.U32 R4, RZ, RZ, R204 ;  /* 0x000000ffff047224 */ /* 0x000fe400078e00cc */
[----:B------:R-:W-:Y:S02]  /*23790*/  IMAD.MOV.U32 R5, RZ, RZ, R205 ;  /* 0x000000ffff057224 */ /* 0x000fe400078e00cd */
[----:B------:R-:W-:Y:S01]  /*237a0*/  IMAD.MOV.U32 R208, RZ, RZ, R206 ;  /* 0x000000ffffd07224 */ /* 0x000fe200078e00ce */
[----:B------:R-:W-:Y:S04]  /*237b0*/  STS.128 [R0+0x80], R128 ;  /* 0x0000808000007388 */ /* 0x000fe80000000c00 */
[----:B------:R1:W-:Y:S04]  /*237c0*/  STS.128 [R0+0x400], R4 ;  /* 0x0004000400007388 */ /* 0x0003e80000000c00 */
[----:B------:R-:W-:Y:S04]  /*237d0*/  STS.128 [R0+0x480], R208 ;  /* 0x000480d000007388 */ /* 0x000fe80000000c00 */
[----:B------:R-:W-:Y:S06]  /*237e0*/  BAR.SYNC.DEFER_BLOCKING 0x0 ;  /* 0x0000000000007b1d */ /* 0x000fec0000010000 */
[----:B-1----:R-:W3:Y:S04]  /*237f0*/  LDL.LU R4, [R1+0x168] ;  /* 0x0001680001047983 */ /* 0x002ee80000300800 */
[----:B------:R-:W3:Y:S04]  /*23800*/  LDL.LU R5, [R1+0x16c] ;  /* 0x00016c0001057983 */ /* 0x000ee80000300800 */
[----:B------:R-:W3:Y:S04]  /*23810*/  LDL.LU R6, [R1+0x158] ;  /* 0x0001580001067983 */ /* 0x000ee80000300800 */
[----:B------:R-:W3:Y:S04]  /*23820*/  LDL.LU R7, [R1+0x15c] ;  /* 0x00015c0001077983 */ /* 0x000ee80000300800 */
[----:B------:R-:W1:Y:S04]  /*23830*/  LDS.128 R20, [R2] ;  /* 0x0000000002147984 */ /* 0x000e680000000c00 */
[----:B------:R-:W1:Y:S04]  /*23840*/  LDS.128 R28, [R112] ;  /* 0x00000000701c7984 */ /* 0x000e680000000c00 */
[----:B------:R-:W1:Y:S04]  /*23850*/  LDS.128 R24, [R3] ;  /* 0x0000000003187984 */ /* 0x000e680000000c00 */
[----:B-1----:R-:W-:Y:S04]  /*23860*/  STL.64 [R1+0x20], R20 ;  /* 0x0000201401007387 */ /* 0x002fe80000100a00 */
[----:B------:R-:W-:Y:S04]  /*23870*/  STL.64 [R1+0x28], R22 ;  /* 0x0000281601007387 */ /* 0x000fe80000100a00 */
[----:B------:R-:W1:Y:S04]  /*23880*/  LDS.128 R20, [R252] ;  /* 0x00000000fc147984 */ /* 0x000e680000000c00 */
[----:B------:R-:W-:Y:S06]  /*23890*/  BAR.SYNC.DEFER_BLOCKING 0x0 ;  /* 0x0000000000007b1d */ /* 0x000fec0000010000 */
[----:B------:R-:W-:Y:S04]  /*238a0*/  STL.64 [R1+0x40], R28 ;  /* 0x0000401c01007387 */ /* 0x000fe80000100a00 */
[----:B------:R-:W-:Y:S04]  /*238b0*/  STL.64 [R1+0x48], R30 ;  /* 0x0000481e01007387 */ /* 0x000fe80000100a00 */
[----:B------:R-:W-:Y:S04]  /*238c0*/  STL.64 [R1+0x70], R24 ;  /* 0x0000701801007387 */ /* 0x000fe80000100a00 */
[----:B------:R-:W-:Y:S04]  /*238d0*/  STL.64 [R1+0x78], R26 ;  /* 0x0000781a01007387 */ /* 0x000fe80000100a00 */
[----:B-1----:R-:W-:Y:S04]  /*238e0*/  STL.64 [R1+0xb0], R20 ;  /* 0x0000b01401007387 */ /* 0x002fe80000100a00 */
[----:B------:R-:W-:Y:S04]  /*238f0*/  STL.64 [R1+0xb8], R22 ;  /* 0x0000b81601007387 */ /* 0x000fe80000100a00 */
[----:B----4-:R1:W-:Y:S04]  /*23900*/  STS.128 [R0+0x400], R8 ;  /* 0x0004000800007388 */ /* 0x0103e80000000c00 */
[----:B-1----:R-:W4:Y:S01]  /*23910*/  LDL.LU R8, [R1] ;  /* 0x0000000001087983 */ /* 0x002f220000300800 */
[----:B------:R-:W-:-:S02]  /*23920*/  IMAD.MOV.U32 R10, RZ, RZ, R244 ;  /* 0x000000ffff0a7224 */ /* 0x000fc400078e00f4 */
[----:B------:R-:W-:Y:S01]  /*23930*/  IMAD.MOV.U32 R11, RZ, RZ, R245 ;  /* 0x000000ffff0b7224 */ /* 0x000fe200078e00f5 */
[----:B------:R-:W4:Y:S04]  /*23940*/  LDL.LU R9, [R1+0x4] ;  /* 0x0000040001097983 */ /* 0x000f280000300800 */
[----:B------:R-:W4:Y:S04]  /*23950*/  LDL.LU R244, [R1+0x8] ;  /* 0x0000080001f47983 */ /* 0x000f280000300800 */
[----:B------:R-:W4:Y:S04]  /*23960*/  LDL.LU R245, [R1+0xc] ;  /* 0x00000c0001f57983 */ /* 0x000f280000300800 */
[----:B--2---:R-:W-:Y:S04]  /*23970*/  STS.128 [R0], R16 ;  /* 0x0000001000007388 */ /* 0x004fe80000000c00 */
[----:B---3--:R-:W-:Y:S04]  /*23980*/  STS.128 [R0+0x80], R12 ;  /* 0x0000800c00007388 */ /* 0x008fe80000000c00 */
[----:B------:R1:W-:Y:S04]  /*23990*/  STS.128 [R0+0x480], R4 ;  /* 0x0004800400007388 */ /* 0x0003e80000000c00 */
[----:B------:R-:W-:Y:S06]  /*239a0*/  BAR.SYNC.DEFER_BLOCKING 0x0 ;  /* 0x0000000000007b1d */ /* 0x000fec0000010000 */
[----:B------:R-:W2:Y:S04]  /*239b0*/  LDS.128 R12, [R2] ;  /* 0x00000000020c7984 */ /* 0x000ea80000000c00 */
[----:B------:R-:W3:Y:S04]  /*239c0*/  LDS.128 R20, [R112] ;  /* 0x0000000070147984 */ /* 0x000ee80000000c00 */
[----:B------:R-:W3:Y:S01]  /*239d0*/  LDS.128 R16, [R3] ;  /* 0x0000000003107984 */ /* 0x000ee20000000c00 */
        /* <DEDUP_REMOVED lines=10> */
[----:B------:R2:W-:Y:S04]  /*23a80*/  STS.128 [R0+0x400], R4 ;  /* 0x0004000400007388 */ /* 0x0005e80000000c00 */
[----:B------:R-:W-:Y:S04]  /*23a90*/  STS.128 [R0+0x480], R56 ;  /* 0x0004803800007388 */ /* 0x000fe80000000c00 */
[----:B---3--:R-:W-:Y:S04]  /*23aa0*/  STL.64 [R1+0x2a0], R20 ;  /* 0x0002a01401007387 */ /* 0x008fe80000100a00 */
[----:B------:R-:W-:Y:S04]  /*23ab0*/  STL.64 [R1+0x2a8], R22 ;  /* 0x0002a81601007387 */ /* 0x000fe80000100a00 */
[----:B------:R-:W-:Y:S04]  /*23ac0*/  STL.64 [R1+0x310], R16 ;  /* 0x0003101001007387 */ /* 0x000fe80000100a00 */
[----:B------:R-:W-:Y:S04]  /*23ad0*/  STL.64 [R1+0x318], R18 ;  /* 0x0003181201007387 */ /* 0x000fe80000100a00 */
[----:B-1----:R-:W-:Y:S04]  /*23ae0*/  STL.64 [R1+0x350], R12 ;  /* 0x0003500c01007387 */ /* 0x002fe80000100a00 */
[----:B------:R-:W-:Y:S01]  /*23af0*/  STL.64 [R1+0x358], R14 ;  /* 0x0003580e01007387 */ /* 0x000fe20000100a00 */
[----:B--2---:R-:W-:-:S02]  /*23b00*/  IMAD.MOV.U32 R6, RZ, RZ, R84 ;  /* 0x000000ffff067224 */ /* 0x004fc400078e0054 */
[----:B------:R-:W-:Y:S01]  /*23b10*/  IMAD.MOV.U32 R7, RZ, RZ, R85 ;  /* 0x000000ffff077224 */ /* 0x000fe200078e0055 */
[----:B------:R-:W-:Y:S01]  /*23b20*/  MOV R85, R83 ;  /* 0x0000005300557202 */ /* 0x000fe20000000f00 */
[----:B------:R-:W-:Y:S02]  /*23b30*/  IMAD.MOV.U32 R4, RZ, RZ, R80 ;  /* 0x000000ffff047224 */ /* 0x000fe400078e0050 */
[----:B------:R-:W-:Y:S02]  /*23b40*/  IMAD.MOV.U32 R5, RZ, RZ, R81 ;  /* 0x000000ffff057224 */ /* 0x000fe400078e0051 */
[----:B------:R-:W-:Y:S01]  /*23b50*/  IMAD.MOV.U32 R84, RZ, RZ, R82 ;  /* 0x000000ffff547224 */ /* 0x000fe200078e0052 */
[----:B----4-:R1:W-:Y:S04]  /*23b60*/  STS.128 [R0], R8 ;  /* 0x0000000800007388 */ /* 0x0103e80000000c00 */
[----:B------:R-:W-:Y:S04]  /*23b70*/  STS.128 [R0+0x80], R244 ;  /* 0x000080f400007388 */ /* 0x000fe80000000c00 */
[----:B------:R-:W-:Y:S06]  /*23b80*/  BAR.SYNC.DEFER_BLOCKING 0x0 ;  /* 0x0000000000007b1d */ /* 0x000fec0000010000 */
[----:B------:R-:W2:Y:S04]  /*23b90*/  LDS.128 R12, [R2] ;  /* 0x00000000020c7984 */ /* 0x000ea80000000c00 */
[----:B------:R-:W3:Y:S04]  /*23ba0*/  LDS.128 R20, [R112] ;  /* 0x0000000070147984 */ /* 0x000ee80000000c00 */
[----:B------:R-:W4:Y:S01]  /*23bb0*/  LDS.128 R16, [R3] ;  /* 0x0000000003107984 */ /* 0x000f220000000c00 */
[----:B-1----:R-:W-:Y:S01]  /*23bc0*/  IMAD.MOV.U32 R10, RZ, RZ, R68 ;  /* 0x000000ffff0a7224 */ /* 0x002fe200078e0044 */
[----:B------:R-:W-:Y:S01]  /*23bd0*/  MOV R9, R65 ;  /* 0x0000004100097202 */ /* 0x000fe20000000f00 */
[----:B------:R-:W-:-:S02]  /*23be0*/  IMAD.MOV.U32 R11, RZ, RZ, R69 ;  /* 0x000000ffff0b7224 */ /* 0x000fc400078e0045 */
[----:B------:R-:W-:Y:S02]  /*23bf0*/  IMAD.MOV.U32 R8, RZ, RZ, R64 ;  /* 0x000000ffff087224 */ /* 0x000fe400078e0040 */
[----:B------:R-:W-:Y:S02]  /*23c00*/  IMAD.MOV.U32 R68, RZ, RZ, R66 ;  /* 0x000000ffff447224 */ /* 0x000fe400078e0042 */
[----:B------:R-:W-:Y:S01]  /*23c10*/  IMAD.MOV.U32 R69, RZ, RZ, R67 ;  /* 0x000000ffff457224 */ /* 0x000fe200078e0043 */
[----:B--2---:R-:W-:Y:S04]  /*23c20*/  STL.64 [R1+0x180], R12 ;  /* 0x0001800c01007387 */ /* 0x004fe80000100a00 */
[----:B------:R-:W-:Y:S04]  /*23c30*/  STL.64 [R1+0x188], R14 ;  /* 0x0001880e01007387 */ /* 0x000fe80000100a00 */
[----:B------:R-:W1:Y:S04]  /*23c40*/  LDS.128 R12, [R252] ;  /* 0x00000000fc0c7984 */ /* 0x000e680000000c00 */
[----:B------:R-:W-:Y:S06]  /*23c50*/  BAR.SYNC.DEFER_BLOCKING 0x0 ;  /* 0x0000000000007b1d */ /* 0x000fec0000010000 */
        /* <DEDUP_REMOVED lines=22> */
[----:B------:R-:W-:-:S02]  /*23dc0*/  IMAD.MOV.U32 R8, RZ, RZ, R96 ;  /* 0x000000ffff087224 */ /* 0x000fc400078e0060 */
[----:B------:R-:W-:Y:S02]  /*23dd0*/  IMAD.MOV.U32 R9, RZ, RZ, R97 ;  /* 0x000000ffff097224 */ /* 0x000fe400078e0061 */
[----:B------:R-:W-:Y:S02]  /*23de0*/  IMAD.MOV.U32 R10, RZ, RZ, R100 ;  /* 0x000000ffff0a7224 */ /* 0x000fe400078e0064 */
[----:B------:R-:W-:Y:S01]  /*23df0*/  IMAD.MOV.U32 R11, RZ, RZ, R101 ;  /* 0x000000ffff0b7224 */ /* 0x000fe200078e0065 */
[----:B------:R-:W-:Y:S01]  /*23e00*/  MOV R7, R41 ;  /* 0x0000002900077202 */ /* 0x000fe20000000f00 */
[----:B------:R-:W-:Y:S01]  /*23e10*/  IMAD.MOV.U32 R4, RZ, RZ, R44 ;  /* 0x000000ffff047224 */ /* 0x000fe200078e002c */
[----:B-1----:R1:W-:Y:S04]  /*23e20*/  STL.64 [R1+0x2f0], R12 ;  /* 0x0002f00c01007387 */ /* 0x0023e80000100a00 */
[----:B------:R4:W-:Y:S04]  /*23e30*/  STL.64 [R1+0x2f8], R14 ;  /* 0x0002f80e01007387 */ /* 0x0009e80000100a00 */
[----:B--2---:R-:W2:Y:S04]  /*23e40*/  LDL.LU R16, [R1+0x690] ;  /* 0x0006900001107983 */ /* 0x004ea80000300800 */
[----:B------:R-:W2:Y:S04]  /*23e50*/  LDL.LU R17, [R1+0x694] ;  /* 0x0006940001117983 */ /* 0x000ea80000300800 */
[----:B---3--:R-:W2:Y:S01]  /*23e60*/  LDL.LU R18, [R1+0x740] ;  /* 0x0007400001127983 */ /* 0x008ea20000300800 */
[----:B------:R-:W-:-:S03]  /*23e70*/  IMAD.MOV.U32 R5, RZ, RZ, R45 ;  /* 0x000000ffff057224 */ /* 0x000fc600078e002d */
[----:B------:R-:W2:Y:S01]  /*23e80*/  LDL.LU R19, [R1+0x744] ;  /* 0x0007440001137983 */ /* 0x000ea20000300800 */
[----:B------:R-:W-:-:S03]  /*23e90*/  IMAD.MOV.U32 R6, RZ, RZ, R40 ;  /* 0x000000ffff067224 */ /* 0x000fc600078e0028 */
[----:B-1----:R-:W3:Y:S04]  /*23ea0*/  LDL.LU R12, [R1+0x698] ;  /* 0x00069800010c7983 */ /* 0x002ee80000300800 */
[----:B------:R-:W3:Y:S04]  /*23eb0*/  LDL.LU R13, [R1+0x69c] ;  /* 0x00069c00010d7983 */ /* 0x000ee80000300800 */
[----:B----4-:R-:W3:Y:S04]  /*23ec0*/  LDL.LU R14, [R1+0x748] ;  /* 0x00074800010e7983 */ /* 0x010ee80000300800 */
[----:B------:R1:W-:Y:S04]  /*23ed0*/  STS.128 [R0], R8 ;  /* 0x0000000800007388 */ /* 0x0003e80000000c00 */
[----:B------:R-:W3:Y:S04]  /*23ee0*/  LDL.LU R15, [R1+0x74c] ;  /* 0x00074c00010f7983 */ /* 0x000ee80000300800 */
[----:B------:R4:W-:Y:S04]  /*23ef0*/  STS.128 [R0+0x400], R4 ;  /* 0x0004000400007388 */ /* 0x0009e80000000c00 */
[----:B-1----:R-:W3:Y:S04]  /*23f00*/  LDL.LU R8, [R1+0x170] ;  /* 0x0001700001087983 */ /* 0x002ee80000300800 */
[----:B------:R-:W3:Y:S04]  /*23f10*/  LDL.LU R9, [R1+0x174] ;  /* 0x0001740001097983 */ /* 0x000ee80000300800 */
[----:B------:R-:W3:Y:S04]  /*23f20*/  LDL.LU R10, [R1+0x5e0] ;  /* 0x0005e000010a7983 */ /* 0x000ee80000300800 */
[----:B------:R-:W3:Y:S04]  /*23f30*/  LDL.LU R11, [R1+0x5e4] ;  /* 0x0005e400010b7983 */ /* 0x000ee80000300800 */
[----:B----4-:R-:W4:Y:S04]  /*23f40*/  LDL.LU R4, [R1+0x178] ;  /* 0x0001780001047983 */ /* 0x010f280000300800 */
[----:B------:R-:W4:Y:S04]  /*23f50*/  LDL.LU R5, [R1+0x17c] ;  /* 0x00017c0001057983 */ /* 0x000f280000300800 */
[----:B------:R-:W4:Y:S04]  /*23f60*/  LDL.LU R6, [R1+0x5e8] ;  /* 0x0005e80001067983 */ /* 0x000f280000300800 */
[----:B------:R-:W4:Y:S01]  /*23f70*/  LDL.LU R7, [R1+0x5ec] ;  /* 0x0005ec0001077983 */ /* 0x000f220000300800 */
[----:B------:R-:W-:-:S02]  /*23f80*/  IMAD.MOV.U32 R100, RZ, RZ, R98 ;  /* 0x000000ffff647224 */ /* 0x000fc400078e0062 */
[----:B------:R-:W-:Y:S02]  /*23f90*/  IMAD.MOV.U32 R101, RZ, RZ, R99 ;  /* 0x000000ffff657224 */ /* 0x000fe400078e0063 */
[----:B------:R-:W-:Y:S02]  /*23fa0*/  IMAD.MOV.U32 R40, RZ, RZ, R46 ;  /* 0x000000ffff287224 */ /* 0x000fe400078e002e */
[----:B------:R-:W-:Y:S01]  /*23fb0*/  IMAD.MOV.U32 R41, RZ, RZ, R47 ;  /* 0x000000ffff297224 */ /* 0x000fe200078e002f */
[----:B------:R-:W-:Y:S04]  /*23fc0*/  STS.128 [R0+0x80], R100 ;  /* 0x0000806400007388 */ /* 0x000fe80000000c00 */
[----:B------:R-:W-:Y:S04]  /*23fd0*/  STS.128 [R0+0x480], R40 ;  /* 0x0004802800007388 */ /* 0x000fe80000000c00 */
[----:B------:R-:W-:Y:S06]  /*23fe0*/  BAR.SYNC.DEFER_BLOCKING 0x0 ;  /* 0x0000000000007b1d */ /* 0x000fec0000010000 */
        /* <DEDUP_REMOVED lines=13> */
[----:B--2---:R-:W-:Y:S04]  /*240c0*/  STS.128 [R0], R16 ;  /* 0x0000001000007388 */ /* 0x004fe80000000c00 */
[----:B---3--:R-:W-:Y:S04]  /*240d0*/  STS.128 [R0+0x80], R12 ;  /* 0x0000800c00007388 */ /* 0x008fe80000000c00 */
[----:B------:R1:W-:Y:S04]  /*240e0*/  STS.128 [R0+0x400], R8 ;  /* 0x0004000800007388 */ /* 0x0003e80000000c00 */
[----:B----4-:R2:W-:Y:S04]  /*240f0*/  STS.128 [R0+0x480], R4 ;  /* 0x0004800400007388 */ /* 0x0105e80000000c00 */
[----:B------:R-:W-:Y:S06]  /*24100*/  BAR.SYNC.DEFER_BLOCKING 0x0 ;  /* 0x0000000000007b1d */ /* 0x000fec0000010000 */
[----:B------:R-:W3:Y:S04]  /*24110*/  LDS.128 R12, [R2] ;  /* 0x00000000020c7984 */ /* 0x000ee80000000c00 */
[----:B------:R-:W4:Y:S04]  /*24120*/  LDS.128 R20, [R112] ;  /* 0x0000000070147984 */ /* 0x000f280000000c00 */
[----:B------:R-:W4:Y:S01]  /*24130*/  LDS.128 R16, [R3] ;  /* 0x0000000003107984 */ /* 0x000f220000000c00 */
[----:B-1----:R-:W-:Y:S01]  /*24140*/  IMAD.MOV.U32 R10, RZ, RZ, R156 ;  /* 0x000000ffff0a7224 */ /* 0x002fe200078e009c */
[----:B--2---:R-:W-:Y:S01]  /*24150*/  MOV R5, R53 ;  /* 0x0000003500057202 */ /* 0x004fe20000000f00 */
[----:B------:R-:W-:-:S02]  /*24160*/  IMAD.MOV.U32 R11, RZ, RZ, R157 ;  /* 0x000000ffff0b7224 */ /* 0x000fc400078e009d */
[----:B------:R-:W-:Y:S02]  /*24170*/  IMAD.MOV.U32 R6, RZ, RZ, R48 ;  /* 0x000000ffff067224 */ /* 0x000fe400078e0030 */
[----:B------:R-:W-:Y:S02]  /*24180*/  IMAD.MOV.U32 R7, RZ, RZ, R49 ;  /* 0x000000ffff077224 */ /* 0x000fe400078e0031 */
[----:B------:R-:W-:Y:S01]  /*24190*/  IMAD.MOV.U32 R8, RZ, RZ, R152 ;  /* 0x000000ffff087224 */ /* 0x000fe200078e0098 */
[----:B---3--:R-:W-:Y:S04]  /*241a0*/  STL.64 [R1+0x3c0], R12 ;  /* 0x0003c00c01007387 */ /* 0x008fe80000100a00 */
[----:B------:R-:W-:Y:S04]  /*241b0*/  STL.64 [R1+0x3c8], R14 ;  /* 0x0003c80e01007387 */ /* 0x000fe80000100a00 */
[----:B------:R-:W1:Y:S01]  /*241c0*/  LDS.128 R12, [R252] ;  /* 0x00000000fc0c7984 */ /* 0x000e620000000c00 */
[----:B------:R-:W-:-:S03]  /*241d0*/  IMAD.MOV.U32 R9, RZ, RZ, R153 ;  /* 0x000000ffff097224 */ /* 0x000fc600078e0099 */
[----:B------:R-:W-:Y:S01]  /*241e0*/  BAR.SYNC.DEFER_BLOCKING 0x0 ;  /* 0x0000000000007b1d */ /* 0x000fe20000010000 */
[----:B------:R-:W-:Y:S02]  /*241f0*/  IMAD.MOV.U32 R156, RZ, RZ, R154 ;  /* 0x000000ffff9c7224 */ /* 0x000fe400078e009a */
[----:B------:R-:W-:Y:S02]  /*24200*/  IMAD.MOV.U32 R157, RZ, RZ, R155 ;  /* 0x000000ffff9d7224 */ /* 0x000fe400078e009b */
[----:B------:R-:W-:Y:S02]  /*24210*/  IMAD.MOV.U32 R4, RZ, RZ, R52 ;  /* 0x000000ffff047224 */ /* 0x000fe400078e0034 */
[----:B------:R-:W-:Y:S02]  /*24220*/  IMAD.MOV.U32 R48, RZ, RZ, R54 ;  /* 0x000000ffff307224 */ /* 0x000fe400078e0036 */
[----:B------:R-:W-:Y:S01]  /*24230*/  IMAD.MOV.U32 R49, RZ, RZ, R55 ;  /* 0x000000ffff317224 */ /* 0x000fe200078e0037 */
[----:B------:R2:W-:Y:S04]  /*24240*/  STS.128 [R0], R8 ;  /* 0x0000000800007388 */ /* 0x0005e80000000c00 */
[----:B------:R-:W-:Y:S04]  /*24250*/  STS.128 [R0+0x80], R156 ;  /* 0x0000809c00007388 */ /* 0x000fe80000000c00 */
[----:B------:R3:W-:Y:S04]  /*24260*/  STS.128 [R0+0x400], R4 ;  /* 0x0004000400007388 */ /* 0x0007e80000000c00 */
[----:B------:R-:W-:Y:S04]  /*24270*/  STS.128 [R0+0x480], R48 ;  /* 0x0004803000007388 */ /* 0x000fe80000000c00 */
[----:B------:R-:W-:Y:S06]  /*24280*/  BAR.SYNC.DEFER_BLOCKING 0x0 ;  /* 0x0000000000007b1d */ /* 0x000fec0000010000 */
[----:B----4-:R-:W-:Y:S04]  /*24290*/  STL.64 [R1+0x3f0], R20 ;  /* 0x0003f01401007387 */ /* 0x010fe80000100a00 */
[----:B------:R-:W-:Y:S04]  /*242a0*/  STL.64 [R1+0x3f8], R22 ;  /* 0x0003f81601007387 */ /* 0x000fe80000100a00 */
[----:B------:R-:W-:Y:S04]  /*242b0*/  STL.64 [R1+0x440], R16 ;  /* 0x0004401001007387 */ /* 0x000fe80000100a00 */
[----:B------:R-:W-:Y:S04]  /*242c0*/  STL.64 [R1+0x448], R18 ;  /* 0x0004481201007387 */ /* 0x000fe80000100a00 */
[----:B-1----:R-:W-:Y:S04]  /*242d0*/  STL.64 [R1+0x460], R12 ;  /* 0x0004600c01007387 */ /* 0x002fe80000100a00 */
[----:B------:R-:W-:Y:S04]  /*242e0*/  STL.64 [R1+0x468], R14 ;  /* 0x0004680e01007387 */ /* 0x000fe80000100a00 */
[----:B------:R-:W1:Y:S04]  /*242f0*/  LDS.128 R12, [R2] ;  /* 0x00000000020c7984 */ /* 0x000e680000000c00 */
[----:B------:R-:W4:Y:S04]  /*24300*/  LDS.128 R20, [R112] ;  /* 0x0000000070147984 */ /* 0x000f280000000c00 */
[----:B------:R-:W4:Y:S01]  /*24310*/  LDS.128 R16, [R3] ;  /* 0x0000000003107984 */ /* 0x000f220000000c00 */
[----:B--2---:R-:W-:-:S02]  /*24320*/  IMAD.MOV.U32 R10, RZ, RZ, R76 ;  /* 0x000000ffff0a7224 */ /* 0x004fc400078e004c */
[----:B------:R-:W-:Y:S01]  /*24330*/  IMAD.MOV.U32 R11, RZ, RZ, R77 ;  /* 0x000000ffff0b7224 */ /* 0x000fe200078e004d */
[----:B------:R-:W-:Y:S01]  /*24340*/  MOV R77, R75 ;  /* 0x0000004b004d7202 */ /* 0x000fe20000000f00 */
[----:B---3--:R-:W-:Y:S02]  /*24350*/  IMAD.MOV.U32 R6, RZ, RZ, R92 ;  /* 0x000000ffff067224 */ /* 0x008fe400078e005c */
[----:B------:R-:W-:Y:S02]  /*24360*/  IMAD.MOV.U32 R7, RZ, RZ, R93 ;  /* 0x000000ffff077224 */ /* 0x000fe400078e005d */
[----:B------:R-:W-:Y:S01]  /*24370*/  IMAD.MOV.U32 R8, RZ, RZ, R72 ;  /* 0x000000ffff087224 */ /* 0x000fe200078e0048 */
[----:B-1----:R-:W-:Y:S04]  /*24380*/  STL.64 [R1+0x380], R12 ;  /* 0x0003800c01007387 */ /* 0x002fe80000100a00 */
        /* <DEDUP_REMOVED lines=34> */
[----:B------:R-:W-:Y:S02]  /*245b0*/  IMAD.MOV.U32 R10, RZ, RZ, R108 ;  /* 0x000000ffff0a7224 */ /* 0x000fe400078e006c */
[----:B------:R-:W-:Y:S02]  /*245c0*/  IMAD.MOV.U32 R4, RZ, RZ, R200 ;  /* 0x000000ffff047224 */ /* 0x000fe400078e00c8 */
        /* <DEDUP_REMOVED lines=43> */
[----:B--2---:R1:W-:Y:S04]  /*24880*/  STS.128 [R0], R16 ;  /* 0x0000001000007388 */ /* 0x0043e80000000c00 */
[----:B-1----:R-:W2:Y:S04]  /*24890*/  LDL.LU R16, [R1+0x7e0] ;  /* 0x0007e00001107983 */ /* 0x002ea80000300800 */
[----:B------:R-:W2:Y:S04]  /*248a0*/  LDL.LU R17, [R1+0x7e4] ;  /* 0x0007e40001117983 */ /* 0x000ea80000300800 */
[----:B------:R-:W2:Y:S04]  /*248b0*/  LDL.LU R18, [R1+0x7d0] ;  /* 0x0007d00001127983 */ /* 0x000ea80000300800 */
[----:B---3--:R1:W-:Y:S04]  /*248c0*/  STS.128 [R0+0x80], R12 ;  /* 0x0000800c00007388 */ /* 0x0083e80000000c00 */
[----:B------:R-:W2:Y:S04]  /*248d0*/  LDL.LU R19, [R1+0x7d4] ;  /* 0x0007d40001137983 */ /* 0x000ea80000300800 */
[----:B-1----:R-:W3:Y:S04]  /*248e0*/  LDL.LU R12, [R1+0x7e8] ;  /* 0x0007e800010c7983 */ /* 0x002ee80000300800 */
[----:B------:R-:W3:Y:S04]  /*248f0*/  LDL.LU R13, [R1+0x7ec] ;  /* 0x0007ec00010d7983 */ /* 0x000ee80000300800 */
[----:B------:R-:W3:Y:S04]  /*24900*/  LDL.LU R14, [R1+0x7d8] ;  /* 0x0007d800010e7983 */ /* 0x000ee80000300800 */
[----:B------:R1:W-:Y:S04]  /*24910*/  STS.128 [R0+0x400], R8 ;  /* 0x0004000800007388 */ /* 0x0003e80000000c00 */
[----:B------:R-:W3:Y:S04]  /*24920*/  LDL.LU R15, [R1+0x7dc] ;  /* 0x0007dc00010f7983 */ /* 0x000ee80000300800 */
[----:B----4-:R4:W-:Y:S04]  /*24930*/  STS.128 [R0+0x480], R4 ;  /* 0x0004800400007388 */ /* 0x0109e80000000c00 */
[----:B------:R-:W-:Y:S06]  /*24940*/  BAR.SYNC.DEFER_BLOCKING 0x0 ;  /* 0x0000000000007b1d */ /* 0x000fec0000010000 */
[----:B-1----:R-:W3:Y:S04]  /*24950*/  LDL.LU R8, [R1+0x730] ;  /* 0x0007300001087983 */ /* 0x002ee80000300800 */
[----:B------:R-:W3:Y:S04]  /*24960*/  LDL.LU R9, [R1+0x734] ;  /* 0x0007340001097983 */ /* 0x000ee80000300800 */
[----:B------:R-:W3:Y:S04]  /*24970*/  LDL.LU R10, [R1+0x720] ;  /* 0x00072000010a7983 */ /* 0x000ee80000300800 */
[----:B------:R-:W3:Y:S04]  /*24980*/  LDL.LU R11, [R1+0x724] ;  /* 0x00072400010b7983 */ /* 0x000ee80000300800 */
[----:B----4-:R-:W4:Y:S04]  /*24990*/  LDL.LU R4, [R1+0x738] ;  /* 0x0007380001047983 */ /* 0x010f280000300800 */
[----:B------:R-:W4:Y:S04]  /*249a0*/  LDL.LU R5, [R1+0x73c] ;  /* 0x00073c0001057983 */ /* 0x000f280000300800 */
[----:B------:R-:W4:Y:S04]  /*249b0*/  LDL.LU R6, [R1+0x728] ;  /* 0x0007280001067983 */ /* 0x000f280000300800 */
[----:B------:R-:W4:Y:S04]  /*249c0*/  LDL.LU R7, [R1+0x72c] ;  /* 0x00072c0001077983 */ /* 0x000f280000300800 */
        /* <DEDUP_REMOVED lines=24> */
[----:B-1----:R-:W3:Y:S04]  /*24b50*/  LDL.LU R8, [R1+0x5d0] ;  /* 0x0005d00001087983 */ /* 0x002ee80000300800 */
[----:B------:R-:W3:Y:S04]  /*24b60*/  LDL.LU R9, [R1+0x5d4] ;  /* 0x0005d40001097983 */ /* 0x000ee80000300800 */
[----:B------:R-:W3:Y:S04]  /*24b70*/  LDL.LU R10, [R1+0x1a0] ;  /* 0x0001a000010a7983 */ /* 0x000ee80000300800 */
[----:B----4-:R1:W-:Y:S04]  /*24b80*/  STS.128 [R0+0x480], R4 ;  /* 0x0004800400007388 */ /* 0x0103e80000000c00 */
[----:B------:R-:W4:Y:S04]  /*24b90*/  LDL.LU R11, [R1+0x1a4] ;  /* 0x0001a400010b7983 */ /* 0x000f280000300800 */
[----:B------:R-:W-:Y:S06]  /*24ba0*/  BAR.SYNC.DEFER_BLOCKING 0x0 ;  /* 0x0000000000007b1d */ /* 0x000fec0000010000 */
[----:B-1----:R-:W4:Y:S04]  /*24bb0*/  LDL.LU R4, [R1+0x5d8] ;  /* 0x0005d80001047983 */ /* 0x002f280000300800 */
        /* <DEDUP_REMOVED lines=25> */
[----:B----4-:R1:W-:Y:S04]  /*24d50*/  STS.128 [R0+0x400], R8 ;  /* 0x0004000800007388 */ /* 0x0103e80000000c00 */
[----:B------:R-:W3:Y:S04]  /*24d60*/  LDL.LU R15, [R1+0x22c] ;  /* 0x00022c00010f7983 */ /* 0x000ee80000300800 */
[----:B-1----:R-:W4:Y:S04]  /*24d70*/  LDL.LU R8, [R1+0x210] ;  /* 0x0002100001087983 */ /* 0x002f280000300800 */
[----:B------:R-:W4:Y:S04]  /*24d80*/  LDL.LU R9, [R1+0x214] ;  /* 0x0002140001097983 */ /* 0x000f280000300800 */
[----:B------:R-:W4:Y:S04]  /*24d90*/  LDL.LU R10, [R1+0x200] ;  /* 0x00020000010a7983 */ /* 0x000f280000300800 */
[----:B------:R1:W-:Y:S04]  /*24da0*/  STS.128 [R0+0x480], R4 ;  /* 0x0004800400007388 */ /* 0x0003e80000000c00 */
        /* <DEDUP_REMOVED lines=36> */
[----:B-1----:R-:W2:Y:S04]  /*24ff0*/  LDL.LU R4, [R1+0x868] ;  /* 0x0008680001047983 */ /* 0x002ea80000300800 */
[----:B------:R-:W2:Y:S04]  /*25000*/  LDL.LU R5, [R1+0x86c] ;  /* 0x00086c0001057983 */ /* 0x000ea80000300800 */
[----:B------:R-:W2:Y:S04]  /*25010*/  LDL.LU R6, [R1+0x858] ;  /* 0x0008580001067983 */ /* 0x000ea80000300800 */
[----:B------:R-:W2:Y:S04]  /*25020*/  LDL.LU R7, [R1+0x85c] ;  /* 0x00085c0001077983 */ /* 0x000ea80000300800 */
        /* <DEDUP_REMOVED lines=13> */
[----:B---3--:R1:W-:Y:S04]  /*25100*/  STS.128 [R0+0x80], R12 ;  /* 0x0000800c00007388 */ /* 0x0083e80000000c00 */
[----:B-1----:R-:W3:Y:S04]  /*25110*/  LDL.LU R12, [R1+0x7c0] ;  /* 0x0007c000010c7983 */ /* 0x002ee80000300800 */
[----:B------:R-:W3:Y:S04]  /*25120*/  LDL.LU R13, [R1+0x7c4] ;  /* 0x0007c400010d7983 */ /* 0x000ee80000300800 */
[----:B------:R-:W3:Y:S04]  /*25130*/  LDL.LU R14, [R1+0x7b0] ;  /* 0x0007b000010e7983 */ /* 0x000ee80000300800 */
[----:B------:R-:W3:Y:S04]  /*25140*/  LDL.LU R15, [R1+0x7b4] ;  /* 0x0007b400010f7983 */ /* 0x000ee80000300800 */
[----:B----4-:R-:W-:Y:S04]  /*25150*/  STS.128 [R0+0x400], R8 ;  /* 0x0004000800007388 */ /* 0x010fe80000000c00 */
[----:B--2---:R1:W-:Y:S04]  /*25160*/  STS.128 [R0+0x480], R4 ;  /* 0x0004800400007388 */ /* 0x0043e80000000c00 */
[----:B-1----:R-:W2:Y:S04]  /*25170*/  LDL.LU R4, [R1+0x7c8] ;  /* 0x0007c80001047983 */ /* 0x002ea80000300800 */
[----:B------:R-:W2:Y:S04]  /*25180*/  LDL.LU R5, [R1+0x7cc] ;  /* 0x0007cc0001057983 */ /* 0x000ea80000300800 */
[----:B------:R-:W2:Y:S04]  /*25190*/  LDL.LU R6, [R1+0x7b8] ;  /* 0x0007b80001067983 */ /* 0x000ea80000300800 */
[----:B------:R-:W2:Y:S04]  /*251a0*/  LDL.LU R7, [R1+0x7bc] ;  /* 0x0007bc0001077983 */ /* 0x000ea80000300800 */
[----:B------:R-:W4:Y:S04]  /*251b0*/  LDL.LU R8, [R1+0x710] ;  /* 0x0007100001087983 */ /* 0x000f280000300800 */
[----:B------:R-:W4:Y:S04]  /*251c0*/  LDL.LU R9, [R1+0x714] ;  /* 0x0007140001097983 */ /* 0x000f280000300800 */
[----:B------:R-:W4:Y:S04]  /*251d0*/  LDL.LU R10, [R1+0x700] ;  /* 0x00070000010a7983 */ /* 0x000f280000300800 */
[----:B------:R-:W4:Y:S04]  /*251e0*/  LDL.LU R11, [R1+0x704] ;  /* 0x00070400010b7983 */ /* 0x000f280000300800 */
[----:B------:R1:W-:Y:S04]  /*251f0*/  STS.128 [R0], R16 ;  /* 0x0000001000007388 */ /* 0x0003e80000000c00 */
[----:B------:R-:W-:Y:S06]  /*25200*/  BAR.SYNC.DEFER_BLOCKING 0x0 ;  /* 0x0000000000007b1d */ /* 0x000fec0000010000 */
[----:B-1----:R-:W3:Y:S04]  /*25210*/  LDL.LU R16, [R1+0x718] ;  /* 0x0007180001107983 */ /* 0x002ee80000300800 */
[----:B------:R-:W3:Y:S04]  /*25220*/  LDL.LU R17, [R1+0x71c] ;  /* 0x00071c0001117983 */ /* 0x000ee80000300800 */
[----:B------:R-:W3:Y:S04]  /*25230*/  LDL.LU R18, [R1+0x708] ;  /* 0x0007080001127983 */ /* 0x000ee80000300800 */
[----:B------:R-:W1:Y:S04]  /*25240*/  LDS.128 R20, [R2] ;  /* 0x0000000002147984 */ /* 0x000e680000000c00 */
[----:B------:R-:W3:Y:S04]  /*25250*/  LDL.LU R19, [R1+0x70c] ;  /* 0x00070c0001137983 */ /* 0x000ee80000300800 */
        /* <DEDUP_REMOVED lines=12> */
[----:B--2---:R1:W-:Y:S04]  /*25320*/  STS.128 [R0+0x80], R4 ;  /* 0x0000800400007388 */ /* 0x0043e80000000c00 */
[----:B-1----:R-:W2:Y:S04]  /*25330*/  LDL.LU R4, [R1+0x660] ;  /* 0x0006600001047983 */ /* 0x002ea80000300800 */
[----:B------:R-:W2:Y:S04]  /*25340*/  LDL.LU R5, [R1+0x664] ;  /* 0x0006640001057983 */ /* 0x000ea80000300800 */
[----:B------:R-:W2:Y:S04]  /*25350*/  LDL.LU R6, [R1+0x630] ;  /* 0x0006300001067983 */ /* 0x000ea80000300800 */
[----:B----4-:R1:W-:Y:S04]  /*25360*/  STS.128 [R0+0x400], R8 ;  /* 0x0004000800007388 */ /* 0x0103e80000000c00 */
[----:B------:R-:W2:Y:S04]  /*25370*/  LDL.LU R7, [R1+0x634] ;  /* 0x0006340001077983 */ /* 0x000ea80000300800 */
[----:B-1----:R-:W4:Y:S04]  /*25380*/  LDL.LU R8, [R1+0x668] ;  /* 0x0006680001087983 */ /* 0x002f280000300800 */
[----:B------:R-:W4:Y:S04]  /*25390*/  LDL.LU R9, [R1+0x66c] ;  /* 0x00066c0001097983 */ /* 0x000f280000300800 */
[----:B------:R-:W4:Y:S04]  /*253a0*/  LDL.LU R10, [R1+0x638] ;  /* 0x00063800010a7983 */ /* 0x000f280000300800 */
[----:B------:R-:W4:Y:S04]  /*253b0*/  LDL.LU R11, [R1+0x63c] ;  /* 0x00063c00010b7983 */ /* 0x000f280000300800 */
[----:B---3--:R1:W-:Y:S04]  /*253c0*/  STS.128 [R0], R12 ;  /* 0x0000000c00007388 */ /* 0x0083e80000000c00 */
[----:B------:R3:W-:Y:S04]  /*253d0*/  STS.128 [R0+0x480], R16 ;  /* 0x0004801000007388 */ /* 0x0007e80000000c00 */
[----:B------:R-:W-:Y:S06]  /*253e0*/  BAR.SYNC.DEFER_BLOCKING 0x0 ;  /* 0x0000000000007b1d */ /* 0x000fec0000010000 */
[----:B-1----:R-:W4:Y:S04]  /*253f0*/  LDL.LU R12, [R1+0x190] ;  /* 0x00019000010c7983 */ /* 0x002f280000300800 */
[----:B------:R-:W4:Y:S04]  /*25400*/  LDL.LU R13, [R1+0x194] ;  /* 0x00019400010d7983 */ /* 0x000f280000300800 */
[----:B------:R-:W4:Y:S04]  /*25410*/  LDL.LU R14, [R1+0x5c0] ;  /* 0x0005c000010e7983 */ /* 0x000f280000300800 */
[----:B------:R-:W4:Y:S04]  /*25420*/  LDL.LU R15, [R1+0x5c4] ;  /* 0x0005c400010f7983 */ /* 0x000f280000300800 */
[----:B---3--:R-:W3:Y:S04]  /*25430*/  LDL.LU R16, [R1+0x198] ;  /* 0x0001980001107983 */ /* 0x008ee80000300800 */
[----:B------:R-:W3:Y:S04]  /*25440*/  LDL.LU R17, [R1+0x19c] ;  /* 0x00019c0001117983 */ /* 0x000ee80000300800 */
[----:B------:R-:W3:Y:S04]  /*25450*/  LDL.LU R18, [R1+0x5c8] ;  /* 0x0005c80001127983 */ /* 0x000ee80000300800 */
[----:B------:R-:W3:Y:S04]  /*25460*/  LDL.LU R19, [R1+0x5cc] ;  /* 0x0005cc0001137983 */ /* 0x000ee80000300800 */
[----:B------:R-:W1:Y:S04]  /*25470*/  LDS.128 R24, [R2] ;  /* 0x0000000002187984 */ /* 0x000e680000000c00 */
[----:B------:R-:W1:Y:S04]  /*25480*/  LDS.128 R248, [R3] ;  /* 0x0000000003f87984 */ /* 0x000e680000000c00 */
[----:B------:R-:W1:Y:S04]  /*25490*/  LDS.128 R20, [R112] ;  /* 0x0000000070147984 */ /* 0x000e680000000c00 */
[----:B------:R-:W-:Y:S04]  /*254a0*/  LDS.128 R244, [R252] ;  /* 0x00000000fcf47984 */ /* 0x000fe80000000c00 */
[----:B------:R-:W-:Y:S06]  /*254b0*/  BAR.SYNC.DEFER_BLOCKING 0x0 ;  /* 0x0000000000007b1d */ /* 0x000fec0000010000 */
[----:B-1----:R-:W-:Y:S04]  /*254c0*/  STL.64 [R1+0x190], R24 ;  /* 0x0001901801007387 */ /* 0x002fe80000100a00 */
[----:B------:R-:W-:Y:S04]  /*254d0*/  STL.64 [R1+0x198], R26 ;  /* 0x0001981a01007387 */ /* 0x000fe80000100a00 */
[----:B------:R-:W-:Y:S04]  /*254e0*/  STL [R1+0xe90], R250 ;  /* 0x000e90fa01007387 */ /* 0x000fe80000100800 */
[----:B------:R-:W-:Y:S04]  /*254f0*/  STL.64 [R1], R20 ;  /* 0x0000001401007387 */ /* 0x000fe80000100a00 */
[----:B------:R-:W-:Y:S04]  /*25500*/  STL.64 [R1+0x8], R22 ;  /* 0x0000081601007387 */ /* 0x000fe80000100a00 */
[----:B------:R-:W-:Y:S04]  /*25510*/  STL [R1+0xe8c], R251 ;  /* 0x000e8cfb01007387 */ /* 0x000fe80000100800 */
[----:B--2---:R1:W-:Y:S04]  /*25520*/  STS.128 [R0], R4 ;  /* 0x0000000400007388 */ /* 0x0043e80000000c00 */
        /* <DEDUP_REMOVED lines=9> */
[----:B------:R1:W-:Y:S04]  /*255c0*/  STS.128 [R0+0x400], R12 ;  /* 0x0004000c00007388 */ /* 0x0003e80000000c00 */
[----:B---3--:R-:W-:Y:S04]  /*255d0*/  STS.128 [R0+0x480], R16 ;  /* 0x0004801000007388 */ /* 0x008fe80000000c00 */
[----:B-1----:R-:W3:Y:S04]  /*255e0*/  LDL.LU R12, [R1+0x330] ;  /* 0x00033000010c7983 */ /* 0x002ee80000300800 */
[----:B------:R-:W3:Y:S04]  /*255f0*/  LDL.LU R13, [R1+0x334] ;  /* 0x00033400010d7983 */ /* 0x000ee80000300800 */
[----:B------:R-:W3:Y:S04]  /*25600*/  LDL.LU R14, [R1+0x2e0] ;  /* 0x0002e000010e7983 */ /* 0x000ee80000300800 */
[----:B------:R-:W3:Y:S04]  /*25610*/  LDL.LU R15, [R1+0x2e4] ;  /* 0x0002e400010f7983 */ /* 0x000ee80000300800 */
[----:B------:R-:W3:Y:S04]  /*25620*/  LDL.LU R24, [R1+0x338] ;  /* 0x0003380001187983 */ /* 0x000ee80000300800 */
[----:B------:R-:W-:Y:S06]  /*25630*/  BAR.SYNC.DEFER_BLOCKING 0x0 ;  /* 0x0000000000007b1d */ /* 0x000fec0000010000 */
[----:B------:R-:W3:Y:S04]  /*25640*/  LDL.LU R25, [R1+0x33c] ;  /* 0x00033c0001197983 */ /* 0x000ee80000300800 */
[----:B------:R-:W3:Y:S04]  /*25650*/  LDL.LU R26, [R1+0x2e8] ;  /* 0x0002e800011a7983 */ /* 0x000ee80000300800 */
[----:B------:R-:W3:Y:S04]  /*25660*/  LDL.LU R27, [R1+0x2ec] ;  /* 0x0002ec00011b7983 */ /* 0x000ee80000300800 */
[----:B------:R-:W1:Y:S04]  /*25670*/  LDS.128 R240, [R2] ;  /* 0x0000000002f07984 */ /* 0x000e680000000c00 */
[----:B------:R-:W-:Y:S04]  /*25680*/  LDS.128 R236, [R112] ;  /* 0x0000000070ec7984 */ /* 0x000fe80000000c00 */
[----:B------:R-:W-:Y:S04]  /*25690*/  LDS.128 R20, [R3] ;  /* 0x0000000003147984 */ /* 0x000fe80000000c00 */
[----:B------:R-:W-:Y:S04]  /*256a0*/  LDS.128 R16, [R252] ;  /* 0x00000000fc107984 */ /* 0x000fe80000000c00 */
[----:B------:R-:W-:Y:S06]  /*256b0*/  BAR.SYNC.DEFER_BLOCKING 0x0 ;  /* 0x0000000000007b1d */ /* 0x000fec0000010000 */
[----:B--2---:R2:W-:Y:S04]  /*256c0*/  STS.128 [R0], R4 ;  /* 0x0000000400007388 */ /* 0x0045e80000000c00 */
[----:B--2---:R-:W2:Y:S04]  /*256d0*/  LDL.LU R4, [R1+0x8e0] ;  /* 0x0008e00001047983 */ /* 0x004ea80000300800 */
[----:B------:R-:W2:Y:S04]  /*256e0*/  LDL.LU R5, [R1+0x8e4] ;  /* 0x0008e40001057983 */ /* 0x000ea80000300800 */
[----:B------:R-:W2:Y:S04]  /*256f0*/  LDL.LU R6, [R1+0x8d0] ;  /* 0x0008d00001067983 */ /* 0x000ea80000300800 */
[----:B----4-:R4:W-:Y:S04]  /*25700*/  STS.128 [R0+0x80], R8 ;  /* 0x0000800800007388 */ /* 0x0109e80000000c00 */
[----:B------:R-:W2:Y:S04]  /*25710*/  LDL.LU R7, [R1+0x8d4] ;  /* 0x0008d40001077983 */ /* 0x000ea80000300800 */
[----:B----4-:R-:W4:Y:S04]  /*25720*/  LDL.LU R8, [R1+0x8e8] ;  /* 0x0008e80001087983 */ /* 0x010f280000300800 */
[----:B------:R-:W4:Y:S04]  /*25730*/  LDL.LU R9, [R1+0x8ec] ;  /* 0x0008ec0001097983 */ /* 0x000f280000300800 */
[----:B------:R-:W4:Y:S04]  /*25740*/  LDL.LU R10, [R1+0x8d8] ;  /* 0x0008d800010a7983 */ /* 0x000f280000300800 */
[----:B------:R-:W4:Y:S04]  /*25750*/  LDL.LU R11, [R1+0x8dc] ;  /* 0x0008dc00010b7983 */ /* 0x000f280000300800 */
[----:B---3--:R3:W-:Y:S04]  /*25760*/  STS.128 [R0+0x400], R12 ;  /* 0x0004000c00007388 */ /* 0x0087e80000000c00 */
[----:B---3--:R-:W3:Y:S04]  /*25770*/  LDL.LU R12, [R1+0x840] ;  /* 0x00084000010c7983 */ /* 0x008ee80000300800 */
[----:B------:R-:W3:Y:S04]  /*25780*/  LDL.LU R13, [R1+0x844] ;  /* 0x00084400010d7983 */ /* 0x000ee80000300800 */
[----:B------:R-:W3:Y:S04]  /*25790*/  LDL.LU R14, [R1+0x830] ;  /* 0x00083000010e7983 */ /* 0x000ee80000300800 */
[----:B------:R-:W-:Y:S04]  /*257a0*/  STS.128 [R0+0x480], R24 ;  /* 0x0004801800007388 */ /* 0x000fe80000000c00 */
[----:B------:R-:W3:Y:S04]  /*257b0*/  LDL.LU R15, [R1+0x834] ;  /* 0x00083400010f7983 */ /* 0x000ee80000300800 */
[----:B------:R-:W-:Y:S06]  /*257c0*/  BAR.SYNC.DEFER_BLOCKING 0x0 ;  /* 0x0000000000007b1d */ /* 0x000fec0000010000 */
[----:B------:R-:W3:Y:S04]  /*257d0*/  LDL.LU R40, [R1+0x848] ;  /* 0x0008480001287983 */ /* 0x000ee80000300800 */
[----:B------:R-:W3:Y:S04]  /*257e0*/  LDL.LU R41, [R1+0x84c] ;  /* 0x00084c0001297983 */ /* 0x000ee80000300800 */
[----:B------:R-:W3:Y:S04]  /*257f0*/  LDL.LU R42, [R1+0x838] ;  /* 0x00083800012a7983 */ /* 0x000ee80000300800 */
[----:B------:R-:W3:Y:S04]  /*25800*/  LDL.LU R43, [R1+0x83c] ;  /* 0x00083c00012b7983 */ /* 0x000ee80000300800 */
[----:B------:R-:W1:Y:S04]  /*25810*/  LDS.128 R36, [R2] ;  /* 0x0000000002247984 */ /* 0x000e680000000c00 */
[----:B------:R-:W1:Y:S04]  /*25820*/  LDS.128 R32, [R112] ;  /* 0x0000000070207984 */ /* 0x000e680000000c00 */
[----:B------:R-:W1:Y:S04]  /*25830*/  LDS.128 R28, [R3] ;  /* 0x00000000031c7984 */ /* 0x000e680000000c00 */
[----:B------:R-:W1:Y:S04]  /*25840*/  LDS.128 R24, [R252] ;  /* 0x00000000fc187984 */ /* 0x000e680000000c00 */
        /* <DEDUP_REMOVED lines=15> */
[----:B------:R-:W3:Y:S04]  /*25940*/  LDL.LU R15, [R1+0x6e4] ;  /* 0x0006e400010f7983 */ /* 0x000ee80000300800 */
[----:B------:R-:W2:Y:S04]  /*25950*/  LDL.LU R56, [R1+0x6f8] ;  /* 0x0006f80001387983 */ /* 0x000ea80000300800 */
[----:B------:R-:W2:Y:S04]  /*25960*/  LDL.LU R57, [R1+0x6fc] ;  /* 0x0006fc0001397983 */ /* 0x000ea80000300800 */
[----:B------:R-:W2:Y:S04]  /*25970*/  LDL.LU R58, [R1+0x6e8] ;  /* 0x0006e800013a7983 */ /* 0x000ea80000300800 */
[----:B------:R-:W-:Y:S04]  /*25980*/  STS.128 [R0+0x480], R40 ;  /* 0x0004802800007388 */ /* 0x000fe80000000c00 */
[----:B------:R-:W3:Y:S04]  /*25990*/  LDL.LU R59, [R1+0x6ec] ;  /* 0x0006ec00013b7983 */ /* 0x000ee80000300800 */
[----:B------:R-:W-:Y:S06]  /*259a0*/  BAR.SYNC.DEFER_BLOCKING 0x0 ;  /* 0x0000000000007b1d */ /* 0x000fec0000010000 */
[----:B------:R-:W1:Y:S04]  /*259b0*/  LDS.128 R52, [R2] ;  /* 0x0000000002347984 */ /* 0x000e680000000c00 */
[----:B------:R-:W-:Y:S04]  /*259c0*/  LDS.128 R48, [R112] ;  /* 0x0000000070307984 */ /* 0x000fe80000000c00 */
[----:B------:R-:W-:Y:S04]  /*259d0*/  LDS.128 R44, [R3] ;  /* 0x00000000032c7984 */ /* 0x000fe80000000c00 */
[----:B------:R-:W-:Y:S04]  /*259e0*/  LDS.128 R40, [R252] ;  /* 0x00000000fc287984 */ /* 0x000fe80000000c00 */
[----:B------:R-:W-:Y:S06]  /*259f0*/  BAR.SYNC.DEFER_BLOCKING 0x0 ;  /* 0x0000000000007b1d */ /* 0x000fec0000010000 */
[----:B----4-:R4:W-:Y:S04]  /*25a00*/  STS.128 [R0+0x80], R8 ;  /* 0x0000800800007388 */ /* 0x0109e80000000c00 */
[----:B----4-:R-:W4:Y:S04]  /*25a10*/  LDL.LU R8, [R1+0x5b0] ;  /* 0x0005b00001087983 */ /* 0x010f280000300800 */
[----:B------:R-:W4:Y:S04]  /*25a20*/  LDL.LU R9, [R1+0x5b4] ;  /* 0x0005b40001097983 */ /* 0x000f280000300800 */
[----:B------:R-:W4:Y:S04]  /*25a30*/  LDL.LU R10, [R1+0x5a0] ;  /* 0x0005a000010a7983 */ /* 0x000f280000300800 */
[----:B------:R-:W4:Y:S04]  /*25a40*/  LDL.LU R11, [R1+0x5a4] ;  /* 0x0005a400010b7983 */ /* 0x000f280000300800 */
[----:B------:R-:W4:Y:S04]  /*25a50*/  LDL.LU R68, [R1+0x5b8] ;  /* 0x0005b80001447983 */ /* 0x000f280000300800 */
[----:B------:R-:W4:Y:S04]  /*25a60*/  LDL.LU R69, [R1+0x5bc] ;  /* 0x0005bc0001457983 */ /* 0x000f280000300800 */
[----:B------:R-:W4:Y:S04]  /*25a70*/  LDL.LU R70, [R1+0x5a8] ;  /* 0x0005a80001467983 */ /* 0x000f280000300800 */
[----:B--2---:R2:W-:Y:S04]  /*25a80*/  STS.128 [R0], R4 ;  /* 0x0000000400007388 */ /* 0x0045e80000000c00 */
[----:B---3--:R-:W-:Y:S04]  /*25a90*/  STS.128 [R0+0x400], R12 ;  /* 0x0004000c00007388 */ /* 0x008fe80000000c00 */
[----:B------:R-:W-:Y:S04]  /*25aa0*/  STS.128 [R0+0x480], R56 ;  /* 0x0004803800007388 */ /* 0x000fe80000000c00 */
[----:B------:R-:W3:Y:S04]  /*25ab0*/  LDL.LU R71, [R1+0x5ac] ;  /* 0x0005ac0001477983 */ /* 0x000ee80000300800 */
[----:B------:R-:W-:Y:S01]  /*25ac0*/  BAR.SYNC.DEFER_BLOCKING 0x0 ;  /* 0x0000000000007b1d */ /* 0x000fe20000010000 */
[----:B--2---:R-:W-:Y:S01]  /*25ad0*/  IMAD.MOV.U32 R4, RZ, RZ, R216 ;  /* 0x000000ffff047224 */ /* 0x004fe200078e00d8 */
[----:B------:R-:W-:Y:S01]  /*25ae0*/  MOV R5, R217 ;  /* 0x000000d900057202 */ /* 0x000fe20000000f00 */
[----:B------:R-:W-:-:S03]  /*25af0*/  IMAD.MOV.U32 R6, RZ, RZ, R220 ;  /* 0x000000ffff067224 */ /* 0x000fc600078e00dc */
[----:B------:R-:W2:Y:S04]  /*25b00*/  LDS.128 R64, [R2] ;  /* 0x0000000002407984 */ /* 0x000ea80000000c00 */
[----:B------:R-:W-:Y:S04]  /*25b10*/  LDS.128 R60, [R112] ;  /* 0x00000000703c7984 */ /* 0x000fe80000000c00 */
[----:B------:R-:W-:Y:S04]  /*25b20*/  LDS.128 R56, [R3] ;  /* 0x0000000003387984 */ /* 0x000fe80000000c00 */
[----:B------:R-:W-:Y:S04]  /*25b30*/  LDS.128 R12, [R252] ;  /* 0x00000000fc0c7984 */ /* 0x000fe80000000c00 */
[----:B------:R-:W-:Y:S01]  /*25b40*/  BAR.SYNC.DEFER_BLOCKING 0x0 ;  /* 0x0000000000007b1d */ /* 0x000fe20000010000 */
[----:B------:R-:W-:-:S05]  /*25b50*/  IMAD.MOV.U32 R7, RZ, RZ, R221 ;  /* 0x000000ffff077224 */ /* 0x000fca00078e00dd */
[----:B------:R1:W-:Y:S04]  /*25b60*/  STS.128 [R0], R4 ;  /* 0x0000000400007388 */ /* 0x0003e80000000c00 */
[----:B-1----:R-:W2:Y:S04]  /*25b70*/  LDL.LU R4, [R1+0x250] ;  /* 0x0002500001047983 */ /* 0x002ea80000300800 */
[----:B------:R-:W2:Y:S04]  /*25b80*/  LDL.LU R5, [R1+0x254] ;  /* 0x0002540001057983 */ /* 0x000ea80000300800 */
[----:B------:R-:W2:Y:S04]  /*25b90*/  LDL.LU R6, [R1+0x240] ;  /* 0x0002400001067983 */ /* 0x000ea80000300800 */
[----:B------:R-:W2:Y:S04]  /*25ba0*/  LDL.LU R7, [R1+0x244] ;  /* 0x0002440001077983 */ /* 0x000ea80000300800 */
[----:B----4-:R1:W-:Y:S04]  /*25bb0*/  STS.128 [R0+0x400], R8 ;  /* 0x0004000800007388 */ /* 0x0103e80000000c00 */
[----:B-1----:R-:W4:Y:S04]  /*25bc0*/  LDL.LU R8, [R1+0x258] ;  /* 0x0002580001087983 */ /* 0x002f280000300800 */
[----:B------:R-:W4:Y:S04]  /*25bd0*/  LDL.LU R9, [R1+0x25c] ;  /* 0x00025c0001097983 */ /* 0x000f280000300800 */
[----:B------:R-:W4:Y:S04]  /*25be0*/  LDL.LU R10, [R1+0x248] ;  /* 0x00024800010a7983 */ /* 0x000f280000300800 */
[----:B------:R-:W4:Y:S01]  /*25bf0*/  LDL.LU R11, [R1+0x24c] ;  /* 0x00024c00010b7983 */ /* 0x000f220000300800 */
[----:B------:R-:W-:-:S02]  /*25c00*/  IMAD.MOV.U32 R220, RZ, RZ, R218 ;  /* 0x000000ffffdc7224 */ /* 0x000fc400078e00da */
[----:B------:R-:W-:Y:S01]  /*25c10*/  IMAD.MOV.U32 R221, RZ, RZ, R219 ;  /* 0x000000ffffdd7224 */ /* 0x000fe200078e00db */
[----:B---3--:R1:W-:Y:S04]  /*25c20*/  STS.128 [R0+0x480], R68 ;  /* 0x0004804400007388 */ /* 0x0083e80000000c00 */
[----:B------:R-:W-:Y:S04]  /*25c30*/  STS.128 [R0+0x80], R220 ;  /* 0x000080dc00007388 */ /* 0x000fe80000000c00 */
[----:B------:R-:W-:Y:S06]  /*25c40*/  BAR.SYNC.DEFER_BLOCKING 0x0 ;  /* 0x0000000000007b1d */ /* 0x000fec0000010000 */
[----:B-1----:R-:W3:Y:S04]  /*25c50*/  LDL.LU R68, [R1+0x2d0] ;  /* 0x0002d00001447983 */ /* 0x002ee80000300800 */
[----:B------:R-:W3:Y:S04]  /*25c60*/  LDL.LU R69, [R1+0x2d4] ;  /* 0x0002d40001457983 */ /* 0x000ee80000300800 */
[----:B------:R-:W3:Y:S04]  /*25c70*/  LDL.LU R70, [R1+0x2c0] ;  /* 0x0002c00001467983 */ /* 0x000ee80000300800 */
[----:B------:R-:W3:Y:S04]  /*25c80*/  LDL.LU R71, [R1+0x2c4] ;  /* 0x0002c40001477983 */ /* 0x000ee80000300800 */
[----:B------:R-:W3:Y:S04]  /*25c90*/  LDL.LU R88, [R1+0x2d8] ;  /* 0x0002d80001587983 */ /* 0x000ee80000300800 */
        /* <DEDUP_REMOVED lines=12> */
[----:B------:R-:W2:Y:S04]  /*25d60*/  LDL.LU R7, [R1+0x8b4] ;  /* 0x0008b40001077983 */ /* 0x000ea80000300800 */
[----:B----4-:R4:W-:Y:S04]  /*25d70*/  STS.128 [R0+0x80], R8 ;  /* 0x0000800800007388 */ /* 0x0109e80000000c00 */
        /* <DEDUP_REMOVED lines=58> */
[----:B------:R-:W-:Y:S01]  /*26120*/  BAR.SYNC.DEFER_BLOCKING 0x0 ;  /* 0x0000000000007b1d */ /* 0x000fe20000010000 */
[----:B--2---:R-:W-:-:S02]  /*26130*/  IMAD.MOV.U32 R6, RZ, RZ, R228 ;  /* 0x000000ffff067224 */ /* 0x004fc400078e00e4 */
[----:B------:R-:W-:Y:S01]  /*26140*/  IMAD.MOV.U32 R7, RZ, RZ, R229 ;  /* 0x000000ffff077224 */ /* 0x000fe200078e00e5 */
[----:B------:R-:W-:Y:S01]  /*26150*/  MOV R229, R227 ;  /* 0x000000e300e57202 */ /* 0x000fe20000000f00 */
[----:B------:R-:W-:Y:S01]  /*26160*/  IMAD.MOV.U32 R228, RZ, RZ, R226 ;  /* 0x000000ffffe47224 */ /* 0x000fe200078e00e2 */
[C---:B------:R-:W-:Y:S02]  /*26170*/  LOP3.LUT R227, R2.reuse, 0x20, RZ, 0x3c, !PT ;  /* 0x0000002002e37812 */ /* 0x040fe400078e3cff */
[----:B------:R-:W-:Y:S01]  /*26180*/  LOP3.LUT R226, R2, 0x40, RZ, 0x3c, !PT ;  /* 0x0000004002e27812 */ /* 0x000fe200078e3cff */
[----:B------:R-:W2:Y:S04]  /*26190*/  LDS.128 R124, [R2] ;  /* 0x00000000027c7984 */ /* 0x000ea80000000c00 */
[----:B------:R-:W-:Y:S04]  /*261a0*/  LDS.128 R128, [R227] ;  /* 0x00000000e3807984 */ /* 0x000fe80000000c00 */
[----:B------:R-:W-:Y:S04]  /*261b0*/  LDS.128 R68, [R226] ;  /* 0x00000000e2447984 */ /* 0x000fe80000000c00 */
[----:B------:R-:W-:Y:S04]  /*261c0*/  LDS.128 R120, [R252] ;  /* 0x00000000fc787984 */ /* 0x000fe80000000c00 */
[----:B------:R-:W-:Y:S01]  /*261d0*/  BAR.SYNC.DEFER_BLOCKING 0x0 ;  /* 0x0000000000007b1d */ /* 0x000fe20000010000 */
[----:B------:R-:W-:-:S02]  /*261e0*/  IMAD.MOV.U32 R4, RZ, RZ, R224 ;  /* 0x000000ffff047224 */ /* 0x000fc400078e00e0 */
[----:B------:R-:W-:-:S05]  /*261f0*/  IMAD.MOV.U32 R5, RZ, RZ, R225 ;  /* 0x000000ffff057224 */ /* 0x000fca00078e00e1 */
[----:B------:R3:W-:Y:S04]  /*26200*/  STS.128 [R0], R4 ;  /* 0x0000000400007388 */ /* 0x0007e80000000c00 */
[----:B---3--:R-:W3:Y:S04]  /*26210*/  LDL.LU R4, [R1+0x530] ;  /* 0x0005300001047983 */ /* 0x008ee80000300800 */
[----:B------:R-:W3:Y:S04]  /*26220*/  LDL.LU R5, [R1+0x534] ;  /* 0x0005340001057983 */ /* 0x000ee80000300800 */
[----:B------:R-:W3:Y:S04]  /*26230*/  LDL.LU R6, [R1+0x520] ;  /* 0x0005200001067983 */ /* 0x000ee80000300800 */
[----:B------:R-:W3:Y:S04]  /*26240*/  LDL.LU R7, [R1+0x524] ;  /* 0x0005240001077983 */ /* 0x000ee80000300800 */
[----:B----4-:R4:W-:Y:S04]  /*26250*/  STS.128 [R0+0x400], R8 ;  /* 0x0004000800007388 */ /* 0x0109e80000000c00 */
[----:B----4-:R-:W4:Y:S04]  /*26260*/  LDL.LU R8, [R1+0x538] ;  /* 0x0005380001087983 */ /* 0x010f280000300800 */
[----:B------:R-:W4:Y:S04]  /*26270*/  LDL.LU R9, [R1+0x53c] ;  /* 0x00053c0001097983 */ /* 0x000f280000300800 */
[----:B------:R-:W4:Y:S04]  /*26280*/  LDL.LU R10, [R1+0x528] ;  /* 0x00052800010a7983 */ /* 0x000f280000300800 */
[----:B------:R-:W4:Y:S04]  /*26290*/  LDL.LU R11, [R1+0x52c] ;  /* 0x00052c00010b7983 */ /* 0x000f280000300800 */
[----:B------:R1:W-:Y:S04]  /*262a0*/  STS.128 [R0+0x480], R132 ;  /* 0x0004808400007388 */ /* 0x0003e80000000c00 */
[----:B------:R-:W-:Y:S04]  /*262b0*/  STS.128 [R0+0x80], R228 ;  /* 0x000080e400007388 */ /* 0x000fe80000000c00 */
[----:B------:R-:W-:Y:S06]  /*262c0*/  BAR.SYNC.DEFER_BLOCKING 0x0 ;  /* 0x0000000000007b1d */ /* 0x000fec0000010000 */
[----:B-1----:R-:W2:Y:S04]  /*262d0*/  LDL.LU R132, [R1+0x2b0] ;  /* 0x0002b00001847983 */ /* 0x002ea80000300800 */
[----:B------:R-:W2:Y:S04]  /*262e0*/  LDL.LU R133, [R1+0x2b4] ;  /* 0x0002b40001857983 */ /* 0x000ea80000300800 */
[----:B------:R-:W2:Y:S04]  /*262f0*/  LDL.LU R134, [R1+0x290] ;  /* 0x0002900001867983 */ /* 0x000ea80000300800 */
[----:B------:R-:W2:Y:S04]  /*26300*/  LDL.LU R135, [R1+0x294] ;  /* 0x0002940001877983 */ /* 0x000ea80000300800 */
[----:B------:R-:W2:Y:S04]  /*26310*/  LDL.LU R152, [R1+0x2b8] ;  /* 0x0002b80001987983 */ /* 0x000ea80000300800 */
[----:B------:R-:W2:Y:S04]  /*26320*/  LDL.LU R153, [R1+0x2bc] ;  /* 0x0002bc0001997983 */ /* 0x000ea80000300800 */
[----:B------:R-:W2:Y:S04]  /*26330*/  LDL.LU R154, [R1+0x298] ;  /* 0x00029800019a7983 */ /* 0x000ea80000300800 */
[----:B------:R-:W2:Y:S04]  /*26340*/  LDL.LU R155, [R1+0x29c] ;  /* 0x00029c00019b7983 */ /* 0x000ea80000300800 */
[----:B------:R-:W1:Y:S04]  /*26350*/  LDS.128 R148, [R2] ;  /* 0x0000000002947984 */ /* 0x000e680000000c00 */
[----:B------:R-:W-:Y:S04]  /*26360*/  LDS.128 R144, [R227] ;  /* 0x00000000e3907984 */ /* 0x000fe80000000c00 */
[----:B------:R-:W-:Y:S04]  /*26370*/  LDS.128 R140, [R226] ;  /* 0x00000000e28c7984 */ /* 0x000fe80000000c00 */
[----:B------:R-:W-:Y:S04]  /*26380*/  LDS.128 R136, [R252] ;  /* 0x00000000fc887984 */ /* 0x000fe80000000c00 */
[----:B------:R-:W-:Y:S06]  /*26390*/  BAR.SYNC.DEFER_BLOCKING 0x0 ;  /* 0x0000000000007b1d */ /* 0x000fec0000010000 */
[----:B---3--:R3:W-:Y:S04]  /*263a0*/  STS.128 [R0], R4 ;  /* 0x0000000400007388 */ /* 0x0087e80000000c00 */
        /* <DEDUP_REMOVED lines=9> */
[----:B--2---:R2:W-:Y:S04]  /*26440*/  STS.128 [R0+0x400], R132 ;  /* 0x0004008400007388 */ /* 0x0045e80000000c00 */
[----:B--2---:R-:W2:Y:S04]  /*26450*/  LDL.LU R132, [R1+0x800] ;  /* 0x0008000001847983 */ /* 0x004ea80000300800 */
[----:B------:R-:W2:Y:S04]  /*26460*/  LDL.LU R133, [R1+0x804] ;  /* 0x0008040001857983 */ /* 0x000ea80000300800 */
[----:B------:R-:W2:Y:S04]  /*26470*/  LDL.LU R134, [R1+0x7f0] ;  /* 0x0007f00001867983 */ /* 0x000ea80000300800 */
[----:B------:R-:W2:Y:S04]  /*26480*/  LDL.LU R135, [R1+0x7f4] ;  /* 0x0007f40001877983 */ /* 0x000ea80000300800 */
[----:B------:R-:W-:Y:S04]  /*26490*/  STS.128 [R0+0x480], R152 ;  /* 0x0004809800007388 */ /* 0x000fe80000000c00 */
[----:B------:R-:W2:Y:S04]  /*264a0*/  LDL.LU R168, [R1+0x808] ;  /* 0x0008080001a87983 */ /* 0x000ea80000300800 */
[----:B------:R-:W-:Y:S06]  /*264b0*/  BAR.SYNC.DEFER_BLOCKING 0x0 ;  /* 0x0000000000007b1d */ /* 0x000fec0000010000 */
[----:B------:R-:W2:Y:S04]  /*264c0*/  LDL.LU R169, [R1+0x80c] ;  /* 0x00080c0001a97983 */ /* 0x000ea80000300800 */
[----:B------:R-:W2:Y:S04]  /*264d0*/  LDL.LU R170, [R1+0x7f8] ;  /* 0x0007f80001aa7983 */ /* 0x000ea80000300800 */
[----:B------:R-:W2:Y:S04]  /*264e0*/  LDL.LU R171, [R1+0x7fc] ;  /* 0x0007fc0001ab7983 */ /* 0x000ea80000300800 */
[----:B------:R-:W1:Y:S04]  /*264f0*/  LDS.128 R164, [R2] ;  /* 0x0000000002a47984 */ /* 0x000e680000000c00 */
[----:B------:R-:W1:Y:S04]  /*26500*/  LDS.128 R156, [R227] ;  /* 0x00000000e39c7984 */ /* 0x000e680000000c00 */
[----:B------:R-:W1:Y:S04]  /*26510*/  LDS.128 R160, [R226] ;  /* 0x00000000e2a07984 */ /* 0x000e680000000c00 */
[----:B------:R-:W1:Y:S04]  /*26520*/  LDS.128 R152, [R252] ;  /* 0x00000000fc987984 */ /* 0x000e680000000c00 */
        /* <DEDUP_REMOVED lines=16> */
[----:B------:R-:W2:Y:S04]  /*26630*/  LDL.LU R184, [R1+0x6b8] ;  /* 0x0006b80001b87983 */ /* 0x000ea80000300800 */
[----:B------:R-:W-:Y:S04]  /*26640*/  STS.128 [R0+0x480], R168 ;  /* 0x000480a800007388 */ /* 0x000fe80000000c00 */
[----:B------:R-:W2:Y:S04]  /*26650*/  LDL.LU R185, [R1+0x6bc] ;  /* 0x0006bc0001b97983 */ /* 0x000ea80000300800 */
[----:B------:R-:W2:Y:S04]  /*26660*/  LDL.LU R186, [R1+0x6a8] ;  /* 0x0006a80001ba7983 */ /* 0x000ea80000300800 */
[----:B------:R-:W-:Y:S06]  /*26670*/  BAR.SYNC.DEFER_BLOCKING 0x0 ;  /* 0x0000000000007b1d */ /* 0x000fec0000010000 */
        /* <DEDUP_REMOVED lines=9> */
[----:B----4-:R4:W-:Y:S04]  /*26710*/  STS.128 [R0+0x80], R8 ;  /* 0x0000800800007388 */ /* 0x0109e80000000c00 */
[----:B----4-:R-:W4:Y:S04]  /*26720*/  LDL.LU R10, [R1+0x628] ;  /* 0x00062800010a7983 */ /* 0x010f280000300800 */
[----:B------:R-:W4:Y:S04]  /*26730*/  LDL.LU R11, [R1+0x62c] ;  /* 0x00062c00010b7983 */ /* 0x000f280000300800 */
[----:B--2---:R2:W-:Y:S04]  /*26740*/  STS.128 [R0+0x400], R132 ;  /* 0x0004008400007388 */ /* 0x0045e80000000c00 */
[----:B--2---:R-:W2:Y:S04]  /*26750*/  LDL.LU R132, [R1+0x470] ;  /* 0x0004700001847983 */ /* 0x004ea80000300800 */
[----:B------:R-:W2:Y:S04]  /*26760*/  LDL.LU R133, [R1+0x474] ;  /* 0x0004740001857983 */ /* 0x000ea80000300800 */
[----:B------:R-:W2:Y:S04]  /*26770*/  LDL.LU R134, [R1+0x100] ;  /* 0x0001000001867983 */ /* 0x000ea80000300800 */
[----:B------:R-:W-:Y:S04]  /*26780*/  STS.128 [R0+0x480], R184 ;  /* 0x000480b800007388 */ /* 0x000fe80000000c00 */
[----:B------:R-:W-:Y:S06]  /*26790*/  BAR.SYNC.DEFER_BLOCKING 0x0 ;  /* 0x0000000000007b1d */ /* 0x000fec0000010000 */
        /* <DEDUP_REMOVED lines=9> */
[----:B------:R-:W-:Y:S01]  /*26830*/  BAR.SYNC.DEFER_BLOCKING 0x0 ;  /* 0x0000000000007b1d */ /* 0x000fe20000010000 */
[----:B------:R-:W-:-:S02]  /*26840*/  IMAD.MOV.U32 R4, RZ, RZ, R232 ;  /* 0x000000ffff047224 */ /* 0x000fc400078e00e8 */
[----:B------:R-:W-:Y:S02]  /*26850*/  IMAD.MOV.U32 R5, RZ, RZ, R233 ;  /* 0x000000ffff057224 */ /* 0x000fe400078e00e9 */
[----:B------:R-:W-:Y:S01]  /*26860*/  IMAD.MOV.U32 R8, RZ, RZ, R234 ;  /* 0x000000ffff087224 */ /* 0x000fe200078e00ea */
[----:B------:R-:W2:Y:S01]  /*26870*/  LDL.LU R225, [R1+0x934] ;  /* 0x0009340001e17983 */ /* 0x000ea20000300800 */
[----:B------:R-:W-:-:S03]  /*26880*/  IMAD.MOV.U32 R9, RZ, RZ, R235 ;  /* 0x000000ffff097224 */ /* 0x000fc600078e00eb */
        /* <DEDUP_REMOVED lines=13> */
[----:B------:R-:W4:Y:S01]  /*26960*/  LDL.LU R224, [R1+0x938] ;  /* 0x0009380001e07983 */ /* 0x000f220000300800 */
[----:B------:R-:W-:-:S03]  /*26970*/  IMAD.MOV.U32 R217, RZ, RZ, c[0x0][0x194] ;  /* 0x00006500ffd97624 */ /* 0x000fc600078e00ff */
[----:B------:R-:W4:Y:S04]  /*26980*/  LDL.LU R223, [R1+0x93c] ;  /* 0x00093c0001df7983 */ /* 0x000f280000300800 */
[----:B--2---:R2:W-:Y:S04]  /*26990*/  STS.128 [R0+0x400], R132 ;  /* 0x0004008400007388 */ /* 0x0045e80000000c00 */
[----:B------:R-:W4:Y:S04]  /*269a0*/  LDL.LU R222, [R1+0x944] ;  /* 0x0009440001de7983 */ /* 0x000f280000300800 */
[----:B------:R-:W4:Y:S04]  /*269b0*/  LDL.LU R221, [R1+0x940] ;  /* 0x0009400001dd7983 */ /* 0x000f280000300800 */
[----:B------:R-:W-:Y:S04]  /*269c0*/  STS.128 [R0+0x480], R200 ;  /* 0x000480c800007388 */ /* 0x000fe80000000c00 */
[----:B------:R-:W-:Y:S06]  /*269d0*/  BAR.SYNC.DEFER_BLOCKING 0x0 ;  /* 0x0000000000007b1d */ /* 0x000fec0000010000 */
[----:B--2---:R-:W2:Y:S04]  /*269e0*/  LDL.LU R132, [R1+0x280] ;  /* 0x0002800001847983 */ /* 0x004ea80000300800 */
        /* <DEDUP_REMOVED lines=9> */
[----:B----4-:R4:W-:Y:S01]  /*26a80*/  STS.128 [R0+0x80], R8 ;  /* 0x0000800800007388 */ /* 0x0109e20000000c00 */
[----:B------:R-:W-:-:S04]  /*26a90*/  IMAD R3, R224, c[0x0][0x194], RZ ;  /* 0x00006500e0037a24 */ /* 0x000fc800078e02ff */
[----:B---3--:R-:W-:Y:S01]  /*26aa0*/  IMAD R4, R217, 0x80, R3 ;  /* 0x00000080d9047824 */ /* 0x008fe200078e0203 */
[----:B----4-:R-:W-:-:S04]  /*26ab0*/  LEA R10, P2, R3, c[0x0][0x170], 0x2 ;  /* 0x00005c00030a7a11 */ /* 0x010fc800078410ff */
[C---:B------:R-:W-:Y:S02]  /*26ac0*/  LEA R8, P3, R4.reuse, c[0x0][0x170], 0x2 ;  /* 0x00005c0004087a11 */ /* 0x040fe400078610ff */
[----:B------:R-:W-:Y:S01]  /*26ad0*/  LEA.HI.X.SX32 R11, R3, c[0x0][0x174], 0x2, P2 ;  /* 0x00005d00030b7a11 */ /* 0x000fe200010f16ff */
[----:B------:R-:W-:Y:S01]  /*26ae0*/  IMAD R3, R217, 0x80, R4 ;  /* 0x00000080d9037824 */ /* 0x000fe200078e0204 */
[----:B------:R-:W-:Y:S02]  /*26af0*/  LEA.HI.X.SX32 R9, R4, c[0x0][0x174], 0x2, P3 ;  /* 0x00005d0004097a11 */ /* 0x000fe400018f16ff */
        /* <DEDUP_REMOVED lines=8> */
[----:B--2---:R2:W-:Y:S01]  /*26b80*/  STS.128 [R0+0x400], R132 ;  /* 0x0004008400007388 */ /* 0x0045e20000000c00 */
[----:B------:R-:W-:Y:S01]  /*26b90*/  ISETP.GE.AND P0, PT, R224, c[0x0][0x178], PT ;  /* 0x00005e00e0007a0c */ /* 0x000fe20003f06270 */
[C---:B------:R-:W-:Y:S01]  /*26ba0*/  IMAD R216, R225.reuse, c[0x0][0x198], RZ ;  /* 0x00006600e1d87a24 */ /* 0x040fe200078e02ff */
[C---:B------:R-:W-:Y:S01]  /*26bb0*/  ISETP.GE.AND P4, PT, R225.reuse, c[0x0][0x17c], PT ;  /* 0x00005f00e1007a0c */ /* 0x040fe20003f86270 */
[----:B------:R-:W4:Y:S01]  /*26bc0*/  LDL.LU R230, [R1+0x24] ;  /* 0x0000240001e67983 */ /* 0x000f220000300800 */
[----:B------:R-:W-:-:S02]  /*26bd0*/  ISETP.LT.AND P0, PT, R225, c[0x0][0x17c], !P0 ;  /* 0x00005f00e1007a0c */ /* 0x000fc40004701270 */
[C---:B------:R-:W-:Y:S01]  /*26be0*/  ISETP.LT.AND P5, PT, R223.reuse, c[0x0][0x178], !P4 ;  /* 0x00005e00df007a0c */ /* 0x040fe200067a1270 */
[----:B------:R-:W4:Y:S01]  /*26bf0*/  LDL.LU R250, [R1+0xc0] ;  /* 0x0000c00001fa7983 */ /* 0x000f220000300800 */
[----:B------:R-:W-:Y:S02]  /*26c00*/  ISETP.LT.AND P6, PT, R223, c[0x0][0x178], !P1 ;  /* 0x00005e00df007a0c */ /* 0x000fe40004fc1270 */
[----:B------:R-:W-:Y:S01]  /*26c10*/  ISETP.LT.AND P3, PT, R222, c[0x0][0x178], !P1 ;  /* 0x00005e00de007a0c */ /* 0x000fe20004f61270 */
[----:B------:R-:W4:Y:S01]  /*26c20*/  LDL.LU R233, [R1+0x50] ;  /* 0x0000500001e97983 */ /* 0x000f220000300800 */
[----:B--2---:R-:W-:-:S03]  /*26c30*/  IMAD.WIDE R134, R216, 0x4, R10 ;  /* 0x00000004d8867825 */ /* 0x004fc600078e020a */
[----:B------:R-:W2:Y:S01]  /*26c40*/  LDL.LU R232, [R1+0x40] ;  /* 0x0000400001e87983 */ /* 0x000ea20000300800 */
[----:B------:R-:W-:-:S03]  /*26c50*/  IMAD.WIDE R132, R216, 0x4, R8 ;  /* 0x00000004d8847825 */ /* 0x000fc600078e0208 */
[----:B---3--:R3:W-:Y:S04]  /*26c60*/  STS.128 [R0+0x480], R4 ;  /* 0x0004800400007388 */ /* 0x0087e80000000c00 */
[----:B------:R-:W-:Y:S01]  /*26c70*/  BAR.SYNC.DEFER_BLOCKING 0x0 ;  /* 0x0000000000007b1d */ /* 0x000fe20000010000 */
[----:B---3--:R-:W-:Y:S01]  /*26c80*/  LEA R6, P2, R3, c[0x0][0x170], 0x2 ;  /* 0x00005c0003067a11 */ /* 0x008fe200078410ff */
[----:B------:R-:W-:-:S03]  /*26c90*/  IMAD R0, R217, 0x80, R3 ;  /* 0x00000080d9007824 */ /* 0x000fc600078e0203 */
[----:B------:R-:W-:Y:S02]  /*26ca0*/  LEA.HI.X.SX32 R7, R3, c[0x0][0x174], 0x2, P2 ;  /* 0x00005d0003077a11 */ /* 0x000fe400010f16ff */
[----:B------:R-:W-:Y:S01]  /*26cb0*/  LEA R4, P2, R0, c[0x0][0x170], 0x2 ;  /* 0x00005c0000047a11 */ /* 0x000fe200078410ff */
[----:B------:R-:W-:Y:S01]  /*26cc0*/  @P0 STG.E [R134.64], R228 ;  /* 0x000000e486000986 */ /* 0x000fe2000c101904 */
[----:B------:R-:W-:Y:S02]  /*26cd0*/  ISETP.LT.AND P0, PT, R222, c[0x0][0x178], !P4 ;  /* 0x00005e00de007a0c */ /* 0x000fe40006701270 */
[----:B------:R-:W-:Y:S01]  /*26ce0*/  ISETP.LT.AND P4, PT, R221, c[0x0][0x178], !P4 ;  /* 0x00005e00dd007a0c */ /* 0x000fe20006781270 */
[----:B------:R3:W-:Y:S01]  /*26cf0*/  @P5 STG.E [R132.64], R218 ;  /* 0x000000da84005986 */ /* 0x0007e2000c101904 */
[----:B------:R-:W-:Y:S02]  /*26d00*/  LEA.HI.X.SX32 R5, R0, c[0x0][0x174], 0x2, P2 ;  /* 0x00005d0000057a11 */ /* 0x000fe400010f16ff */
[----:B------:R-:W-:Y:S01]  /*26d10*/  ISETP.LT.AND P5, PT, R224, c[0x0][0x178], !P1 ;  /* 0x00005e00e0007a0c */ /* 0x000fe20004fa1270 */
[C---:B---3--:R-:W-:Y:S01]  /*26d20*/  IMAD.WIDE R132, R216.reuse, 0x4, R6 ;  /* 0x00000004d8847825 */ /* 0x048fe200078e0206 */
[----:B------:R-:W-:-:S05]  /*26d30*/  IADD3 R218, R216, c[0x0][0x198], RZ ;  /* 0x00006600d8da7a10 */ /* 0x000fca0007ffe0ff */
[----:B------:R3:W-:Y:S01]  /*26d40*/  @P0 STG.E [R132.64], R229 ;  /* 0x000000e584000986 */ /* 0x0007e2000c101904 */
[----:B------:R-:W-:Y:S01]  /*26d50*/  IADD3 R0, R225, 0x3, RZ ;  /* 0x00000003e1007810 */ /* 0x000fe20007ffe0ff */
[----:B------:R-:W-:-:S03]  /*26d60*/  IMAD.WIDE R134, R218, 0x4, R10 ;  /* 0x00000004da867825 */ /* 0x000fc600078e020a */
[----:B------:R-:W-:Y:S01]  /*26d70*/  ISETP.GE.AND P0, PT, R0, c[0x0][0x17c], PT ;  /* 0x00005f0000007a0c */ /* 0x000fe20003f06270 */
[----:B---3--:R-:W-:Y:S01]  /*26d80*/  IMAD.WIDE R132, R216, 0x4, R4 ;  /* 0x00000004d8847825 */ /* 0x008fe200078e0204 */
[----:B------:R-:W-:-:S03]  /*26d90*/  IADD3 R0, R225, 0x4, RZ ;  /* 0x00000004e1007810 */ /* 0x000fc60007ffe0ff */
[C---:B------:R-:W-:Y:S01]  /*26da0*/  IMAD.WIDE R216, R218.reuse, 0x4, R8 ;  /* 0x00000004dad87825 */ /* 0x040fe200078e0208 */
[----:B----4-:R3:W-:Y:S04]  /*26db0*/  @P4 STG.E [R132.64], R231 ;  /* 0x000000e784004986 */ /* 0x0107e8000c101904 */
[----:B------:R4:W-:Y:S04]  /*26dc0*/  @P5 STG.E [R134.64], R220 ;  /* 0x000000dc86005986 */ /* 0x0009e8000c101904 */
[----:B------:R-:W-:Y:S01]  /*26dd0*/  @P6 STG.E [R216.64], R219 ;  /* 0x000000dbd8006986 */ /* 0x000fe2000c101904 */
[----:B---3--:R-:W-:-:S03]  /*26de0*/  IMAD.WIDE R132, R218, 0x4, R6 ;  /* 0x00000004da847825 */ /* 0x008fc600078e0206 */
[----:B------:R-:W3:Y:S04]  /*26df0*/  LDL.LU R231, [R1+0xc4] ;  /* 0x0000c40001e77983 */ /* 0x000ee80000300800 */
[----:B------:R-:W2:Y:S04]  /*26e00*/  LDL.LU R228, [R1+0x94] ;  /* 0x0000940001e47983 */ /* 0x000ea80000300800 */
[----:B------:R1:W-:Y:S01]  /*26e10*/  @P3 STG.E [R132.64], R251 ;  /* 0x000000fb84003986 */ /* 0x0003e2000c101904 */
[----:B------:R-:W-:-:S03]  /*26e20*/  ISETP.GE.AND P3, PT, R0, c[0x0][0x17c], PT ;  /* 0x00005f0000007a0c */ /* 0x000fc60003f66270 */
[----:B----4-:R-:W4:Y:S04]  /*26e30*/  LDL.LU R220, [R1+0x54] ;  /* 0x0000540001dc7983 */ /* 0x010f280000300800 */
[----:B-1----:R-:W2:Y:S04]  /*26e40*/  LDL.LU R251, [R1+0x44] ;  /* 0x0000440001fb7983 */ /* 0x002ea80000300800 */
[----:B------:R-:W2:Y:S01]  /*26e50*/  LDL.LU R0, [R1+0x90] ;  /* 0x0000900001007983 */ /* 0x000ea20000300800 */
[----:B------:R-:W-:Y:S02]  /*26e60*/  IADD3 R3, R225, 0x2, RZ ;  /* 0x00000002e1037810 */ /* 0x000fe40007ffe0ff */
[----:B------:R-:W-:Y:S01]  /*26e70*/  ISETP.LT.AND P1, PT, R221, c[0x0][0x178], !P1 ;  /* 0x00005e00dd007a0c */ /* 0x000fe20004f21270 */
[----:B------:R-:W3:Y:S01]  /*26e80*/  LDL.LU R235, [R1+0xd0] ;  /* 0x0000d00001eb7983 */ /* 0x000ee20000300800 */
[----:B------:R-:W-:-:S03]  /*26e90*/  ISETP.GE.AND P2, PT, R3, c[0x0][0x17c], PT ;  /* 0x00005f0003007a0c */ /* 0x000fc60003f46270 */
[----:B------:R-:W3:Y:S01]  /*26ea0*/  LDL.LU R234, [R1+0xa0] ;  /* 0x0000a00001ea7983 */ /* 0x000ee20000300800 */
[----:B------:R-:W-:Y:S02]  /*26eb0*/  ISETP.LT.AND P4, PT, R224, c[0x0][0x178], !P2 ;  /* 0x00005e00e0007a0c */ /* 0x000fe40005781270 */
[----:B------:R-:W-:Y:S01]  /*26ec0*/  ISETP.LT.AND P5, PT, R223, c[0x0][0x178], !P2 ;  /* 0x00005e00df007a0c */ /* 0x000fe200057a1270 */
[----:B------:R-:W3:Y:S01]  /*26ed0*/  LDL.LU R229, [R1+0x70] ;  /* 0x0000700001e57983 */ /* 0x000ee20000300800 */
[----:B------:R-:W-:Y:S02]  /*26ee0*/  ISETP.LT.AND P6, PT, R222, c[0x0][0x178], !P2 ;  /* 0x00005e00de007a0c */ /* 0x000fe400057c1270 */
[C---:B------:R-:W-:Y:S02]  /*26ef0*/  IADD3 R3, R218.reuse, c[0x0][0x198], RZ ;  /* 0x00006600da037a10 */ /* 0x040fe40007ffe0ff */
[----:B------:R-:W-:Y:S01]  /*26f00*/  ISETP.LT.AND P2, PT, R221, c[0x0][0x178], !P2 ;  /* 0x00005e00dd007a0c */ /* 0x000fe20005741270 */
[----:B------:R-:W-:-:S04]  /*26f10*/  IMAD.WIDE R218, R218, 0x4, R4 ;  /* 0x00000004dada7825 */ /* 0x000fc800078e0204 */
[C---:B------:R-:W-:Y:S01]  /*26f20*/  IMAD.WIDE R132, R3.reuse, 0x4, R10 ;  /* 0x0000000403847825 */ /* 0x040fe200078e020a */
[----:B------:R1:W-:Y:S03]  /*26f30*/  @P1 STG.E [R218.64], R230 ;  /* 0x000000e6da001986 */ /* 0x0003e6000c101904 */
[C---:B------:R-:W-:Y:S01]  /*26f40*/  IMAD.WIDE R134, R3.reuse, 0x4, R8 ;  /* 0x0000000403867825 */ /* 0x040fe200078e0208 */
[----:B------:R1:W-:Y:S03]  /*26f50*/  @P4 STG.E [R132.64], R250 ;  /* 0x000000fa84004986 */ /* 0x0003e6000c101904 */
[----:B------:R-:W-:-:S04]  /*26f60*/  IMAD.WIDE R216, R3, 0x4, R6 ;  /* 0x0000000403d87825 */ /* 0x000fc800078e0206 */
[C---:B-1----:R-:W-:Y:S01]  /*26f70*/  IMAD.WIDE R218, R3.reuse, 0x4, R4 ;  /* 0x0000000403da7825 */ /* 0x042fe200078e0204 */
[----:B------:R-:W4:Y:S04]  /*26f80*/  LDL.LU R230, [R1+0x124] ;  /* 0x0001240001e67983 */ /* 0x000f280000300800 */
[----:B------:R-:W4:Y:S01]  /*26f90*/  LDL.LU R250, [R1+0xe90] ;  /* 0x000e900001fa7983 */ /* 0x000f220000300800 */
[----:B------:R-:W-:Y:S02]  /*26fa0*/  ISETP.LT.AND P4, PT, R224, c[0x0][0x178], !P0 ;  /* 0x00005e00e0007a0c */ /* 0x000fe40004781270 */
[----:B------:R-:W-:Y:S02]  /*26fb0*/  IADD3 R3, R3, c[0x0][0x198], RZ ;  /* 0x0000660003037a10 */ /* 0x000fe40007ffe0ff */
[----:B------:R-:W-:-:S03]  /*26fc0*/  ISETP.LT.AND P1, PT, R221, c[0x0][0x178], !P0 ;  /* 0x00005e00dd007a0c */ /* 0x000fc60004721270 */
[----:B------:R-:W-:Y:S01]  /*26fd0*/  IMAD.WIDE R132, R3, 0x4, R8 ;  /* 0x0000000403847825 */ /* 0x000fe200078e0208 */
[----:B--2---:R-:W-:Y:S04]  /*26fe0*/  @P5 STG.E [R134.64], R0 ;  /* 0x0000000086005986 */ /* 0x004fe8000c101904 */
[----:B------:R-:W-:Y:S04]  /*26ff0*/  @P6 STG.E [R216.64], R233 ;  /* 0x000000e9d8006986 */ /* 0x000fe8000c101904 */
[----:B------:R1:W-:Y:S01]  /*27000*/  @P2 STG.E [R218.64], R232 ;  /* 0x000000e8da002986 */ /* 0x0003e2000c101904 */
[----:B------:R-:W-:-:S03]  /*27010*/  ISETP.LT.AND P5, PT, R223, c[0x0][0x178], !P0 ;  /* 0x00005e00df007a0c */ /* 0x000fc600047a1270 */
[----:B-1----:R-:W2:Y:S01]  /*27020*/  LDL.LU R219, [R1+0x120] ;  /* 0x0001200001db7983 */ /* 0x002ea20000300800 */
[----:B------:R-:W-:Y:S01]  /*27030*/  ISETP.LT.AND P2, PT, R222, c[0x0][0x178], !P0 ;  /* 0x00005e00de007a0c */ /* 0x000fe20004741270 */
[----:B------:R-:W-:-:S04]  /*27040*/  IMAD.WIDE R216, R3, 0x4, R10 ;  /* 0x0000000403d87825 */ /* 0x000fc800078e020a */
[C---:B------:R-:W-:Y:S01]  /*27050*/  IMAD.WIDE R134, R3.reuse, 0x4, R6 ;  /* 0x0000000403867825 */ /* 0x040fe200078e0206 */
[----:B---3--:R1:W-:Y:S04]  /*27060*/  @P4 STG.E [R216.64], R231 ;  /* 0x000000e7d8004986 */ /* 0x0083e8000c101904 */
[----:B------:R-:W-:Y:S04]  /*27070*/  @P5 STG.E [R132.64], R228 ;  /* 0x000000e484005986 */ /* 0x000fe8000c101904 */
[----:B-1----:R-:W3:Y:S01]  /*27080*/  LDL.LU R231, [R1+0xd4] ;  /* 0x0000d40001e77983 */ /* 0x002ee20000300800 */
[----:B------:R-:W-:-:S03]  /*27090*/  IMAD.WIDE R216, R3, 0x4, R4 ;  /* 0x0000000403d87825 */ /* 0x000fc600078e0204 */
[----:B----4-:R1:W-:Y:S04]  /*270a0*/  @P2 STG.E [R134.64], R220 ;  /* 0x000000dc86002986 */ /* 0x0103e8000c101904 */
[----:B------:R4:W-:Y:S04]  /*270b0*/  @P1 STG.E [R216.64], R251 ;  /* 0x000000fbd8001986 */ /* 0x0009e8000c101904 */
[----:B-1----:R-:W3:Y:S04]  /*270c0*/  LDL.LU R220, [R1+0xa4] ;  /* 0x0000a40001dc7983 */ /* 0x002ee80000300800 */
[----:B----4-:R-:W4:Y:S01]  /*270d0*/  LDL.LU R251, [R1+0x74] ;  /* 0x0000740001fb7983 */ /* 0x010f220000300800 */
[----:B------:R-:W-:-:S02]  /*270e0*/  IADD3 R0, R225, 0x5, RZ ;  /* 0x00000005e1007810 */ /* 0x000fc40007ffe0ff */
[----:B------:R-:W-:Y:S01]  /*270f0*/  ISETP.LT.AND P6, PT, R224, c[0x0][0x178], !P3 ;  /* 0x00005e00e0007a0c */ /* 0x000fe20005fc1270 */
[----:B------:R-:W4:Y:S01]  /*27100*/  LDL.LU R233, [R1+0x130] ;  /* 0x0001300001e97983 */ /* 0x000f220000300800 */
[----:B------:R-:W-:Y:S02]  /*27110*/  ISETP.GE.AND P0, PT, R0, c[0x0][0x17c], PT ;  /* 0x00005f0000007a0c */ /* 0x000fe40003f06270 */
[----:B------:R-:W-:Y:S01]  /*27120*/  IADD3 R0, R3, c[0x0][0x198], RZ ;  /* 0x0000660003007a10 */ /* 0x000fe20007ffe0ff */
[----:B------:R-:W4:Y:S01]  /*27130*/  LDL.LU R232, [R1+0x110] ;  /* 0x0001100001e87983 */ /* 0x000f220000300800 */
[----:B------:R-:W-:-:S03]  /*27140*/  ISETP.LT.AND P4, PT, R223, c[0x0][0x178], !P3 ;  /* 0x00005e00df007a0c */ /* 0x000fc60005f81270 */
[----:B------:R-:W-:Y:S01]  /*27150*/  IMAD.WIDE R132, R0, 0x4, R10 ;  /* 0x0000000400847825 */ /* 0x000fe200078e020a */
[----:B------:R-:W-:Y:S01]  /*27160*/  ISETP.LT.AND P1, PT, R222, c[0x0][0x178], !P3 ;  /* 0x00005e00de007a0c */ /* 0x000fe20005f21270 */
[----:B------:R-:W4:Y:S01]  /*27170*/  LDL.LU R228, [R1+0xe0] ;  /* 0x0000e00001e47983 */ /* 0x000f220000300800 */
[----:B------:R-:W-:Y:S02]  /*27180*/  ISETP.LT.AND P5, PT, R221, c[0x0][0x178], !P3 ;  /* 0x00005e00dd007a0c */ /* 0x000fe40005fa1270 */
[----:B------:R-:W-:Y:S01]  /*27190*/  IADD3 R216, R225, 0x6, RZ ;  /* 0x00000006e1d87810 */ /* 0x000fe20007ffe0ff */
[C---:B------:R-:W-:Y:S01]  /*271a0*/  IMAD.WIDE R134, R0.reuse, 0x4, R8 ;  /* 0x0000000400867825 */ /* 0x040fe200078e0208 */
[----:B------:R-:W-:Y:S02]  /*271b0*/  IADD3 R3, R0, c[0x0][0x198], RZ ;  /* 0x0000660000037a10 */ /* 0x000fe40007ffe0ff */
[----:B------:R-:W-:Y:S01]  /*271c0*/  ISETP.GE.AND P2, PT, R216, c[0x0][0x17c], PT ;  /* 0x00005f00d8007a0c */ /* 0x000fe20003f46270 */
[----:B------:R-:W-:Y:S01]  /*271d0*/  IMAD.WIDE R216, R0, 0x4, R4 ;  /* 0x0000000400d87825 */ /* 0x000fe200078e0204 */
[----:B------:R-:W-:Y:S01]  /*271e0*/  ISETP.LT.AND P3, PT, R223, c[0x0][0x178], !P0 ;  /* 0x00005e00df007a0c */ /* 0x000fe20004761270 */
[----:B--2---:R1:W-:Y:S01]  /*271f0*/  @P6 STG.E [R132.64], R219 ;  /* 0x000000db84006986 */ /* 0x0043e2000c101904 */
[----:B------:R-:W-:-:S03]  /*27200*/  ISETP.LT.AND P6, PT, R224, c[0x0][0x178], !P0 ;  /* 0x00005e00e0007a0c */ /* 0x000fc600047c1270 */
[----:B------:R2:W-:Y:S01]  /*27210*/  @P4 STG.E [R134.64], R235 ;  /* 0x000000eb86004986 */ /* 0x0005e2000c101904 */
[----:B-1----:R-:W-:-:S04]  /*27220*/  IMAD.WIDE R132, R0, 0x4, R6 ;  /* 0x0000000400847825 */ /* 0x002fc800078e0206 */
[----:B--2---:R-:W-:Y:S01]  /*27230*/  IMAD.WIDE R134, R3, 0x4, R10 ;  /* 0x0000000403867825 */ /* 0x004fe200078e020a */
[----:B------:R1:W-:Y:S04]  /*27240*/  @P1 STG.E [R132.64], R234 ;  /* 0x000000ea84001986 */ /* 0x0003e8000c101904 */
[----:B------:R2:W-:Y:S01]  /*27250*/  @P5 STG.E [R216.64], R229 ;  /* 0x000000e5d8005986 */ /* 0x0005e2000c101904 */
[----:B------:R-:W-:Y:S02]  /*27260*/  ISETP.LT.AND P5, PT, R222, c[0x0][0x178], !P0 ;  /* 0x00005e00de007a0c */ /* 0x000fe400047a1270 */
[----:B------:R-:W-:Y:S01]  /*27270*/  ISETP.LT.AND P0, PT, R221, c[0x0][0x178], !P0 ;  /* 0x00005e00dd007a0c */ /* 0x000fe20004701270 */
[----:B------:R3:W-:Y:S01]  /*27280*/  @P6 STG.E [R134.64], R230 ;  /* 0x000000e686006986 */ /* 0x0007e2000c101904 */
[----:B-1----:R-:W-:-:S03]  /*27290*/  IMAD.WIDE R132, R3, 0x4, R8 ;  /* 0x0000000403847825 */ /* 0x002fc600078e0208 */
[----:B--2---:R-:W2:Y:S04]  /*272a0*/  LDL.LU R229, [R1+0xb0] ;  /* 0x0000b00001e57983 */ /* 0x004ea80000300800 */
[----:B---3--:R-:W3:Y:S01]  /*272b0*/  LDL.LU R230, [R1+0x134] ;  /* 0x0001340001e67983 */ /* 0x008ee20000300800 */
[----:B------:R-:W-:-:S03]  /*272c0*/  IMAD.WIDE R134, R3, 0x4, R4 ;  /* 0x0000000403867825 */ /* 0x000fc600078e0204 */
[----:B------:R1:W-:Y:S02]  /*272d0*/  @P3 STG.E [R132.64], R231 ;  /* 0x000000e784003986 */ /* 0x0003e4000c101904 */
[----:B-1----:R-:W-:Y:S02]  /*272e0*/  IMAD.WIDE R132, R3, 0x4, R6 ;  /* 0x0000000403847825 */ /* 0x002fe400078e0206 */
[----:B------:R-:W3:Y:S04]  /*272f0*/  LDL.LU R231, [R1+0x114] ;  /* 0x0001140001e77983 */ /* 0x000ee80000300800 */
[----:B------:R1:W-:Y:S04]  /*27300*/  @P5 STG.E [R132.64], R220 ;  /* 0x000000dc84005986 */ /* 0x0003e8000c101904 */
[----:B----4-:R4:W-:Y:S04]  /*27310*/  @P0 STG.E [R134.64], R251 ;  /* 0x000000fb86000986 */ /* 0x0109e8000c101904 */
[----:B-1----:R-:W3:Y:S04]  /*27320*/  LDL.LU R220, [R1+0xe4] ;  /* 0x0000e40001dc7983 */ /* 0x002ee80000300800 */
[----:B----4-:R-:W4:Y:S01]  /*27330*/  LDL.LU R251, [R1+0xb4] ;  /* 0x0000b40001fb7983 */ /* 0x010f220000300800 */
[----:B------:R-:W-:-:S02]  /*27340*/  ISETP.LT.AND P1, PT, R224, c[0x0][0x178], !P2 ;  /* 0x00005e00e0007a0c */ /* 0x000fc40005721270 */
[----:B------:R-:W-:Y:S01]  /*27350*/  IADD3 R216, R225, 0x7, RZ ;  /* 0x00000007e1d87810 */ /* 0x000fe20007ffe0ff */
[----:B------:R-:W4:Y:S01]  /*27360*/  LDL.LU R235, [R1+0x88] ;  /* 0x0000880001eb7983 */ /* 0x000f220000300800 */
[----:B------:R-:W-:Y:S02]  /*27370*/  ISETP.LT.AND P3, PT, R223, c[0x0][0x178], !P2 ;  /* 0x00005e00df007a0c */ /* 0x000fe40005761270 */
[----:B------:R-:W-:Y:S02]  /*27380*/  IADD3 R0, R3, c[0x0][0x198], RZ ;  /* 0x0000660003007a10 */ /* 0x000fe40007ffe0ff */
[----:B------:R-:W-:Y:S02]  /*27390*/  ISETP.LT.AND P6, PT, R222, c[0x0][0x178], !P2 ;  /* 0x00005e00de007a0c */ /* 0x000fe400057c1270 */
[----:B------:R-:W-:Y:S02]  /*273a0*/  ISETP.GE.AND P4, PT, R216, c[0x0][0x17c], PT ;  /* 0x00005f00d8007a0c */ /* 0x000fe40003f86270 */
[----:B------:R-:W-:Y:S01]  /*273b0*/  ISETP.LT.AND P2, PT, R221, c[0x0][0x178], !P2 ;  /* 0x00005e00dd007a0c */ /* 0x000fe20005741270 */
[----:B------:R-:W-:Y:S01]  /*273c0*/  IMAD.WIDE R132, R0, 0x4, R10 ;  /* 0x0000000400847825 */ /* 0x000fe200078e020a */
[----:B------:R-:W-:-:S02]  /*273d0*/  IADD3 R217, R225, 0x8, RZ ;  /* 0x00000008e1d97810 */ /* 0x000fc40007ffe0ff */
[----:B------:R-:W-:Y:S01]  /*273e0*/  ISETP.LT.AND P0, PT, R224, c[0x0][0x178], !P4 ;  /* 0x00005e00e0007a0c */ /* 0x000fe20006701270 */
[C---:B------:R-:W-:Y:S01]  /*273f0*/  IMAD.WIDE R134, R0.reuse, 0x4, R8 ;  /* 0x0000000400867825 */ /* 0x040fe200078e0208 */
[----:B------:R-:W-:Y:S01]  /*27400*/  ISETP.GE.AND P5, PT, R217, c[0x0][0x17c], PT ;  /* 0x00005f00d9007a0c */ /* 0x000fe20003fa6270 */
[----:B------:R1:W-:Y:S01]  /*27410*/  @P1 STG.E [R132.64], R233 ;  /* 0x000000e984001986 */ /* 0x0003e2000c101904 */
[C---:B------:R-:W-:Y:S01]  /*27420*/  IADD3 R3, R0.reuse, c[0x0][0x198], RZ ;  /* 0x0000660000037a10 */ /* 0x040fe20007ffe0ff */
[C---:B------:R-:W-:Y:S01]  /*27430*/  IMAD.WIDE R216, R0.reuse, 0x4, R6 ;  /* 0x0000000400d87825 */ /* 0x040fe200078e0206 */
[----:B------:R-:W-:Y:S01]  /*27440*/  ISETP.LT.AND P1, PT, R223, c[0x0][0x178], !P4 ;  /* 0x00005e00df007a0c */ /* 0x000fe20006721270 */
[----:B------:R1:W-:Y:S04]  /*27450*/  @P3 STG.E [R134.64], R232 ;  /* 0x000000e886003986 */ /* 0x0003e8000c101904 */
[----:B------:R1:W-:Y:S02]  /*27460*/  @P6 STG.E [R216.64], R228 ;  /* 0x000000e4d8006986 */ /* 0x0003e4000c101904 */
[----:B-1----:R-:W-:-:S02]  /*27470*/  IMAD.WIDE R132, R0, 0x4, R4 ;  /* 0x0000000400847825 */ /* 0x002fc400078e0204 */
[----:B------:R-:W4:Y:S02]  /*27480*/  LDL.LU R232, [R1+0x68] ;  /* 0x0000680001e87983 */ /* 0x000f240000300800 */
[----:B------:R-:W-:Y:S01]  /*27490*/  IMAD.WIDE R134, R3, 0x4, R10 ;  /* 0x0000000403867825 */ /* 0x000fe200078e020a */
[----:B------:R-:W-:Y:S01]  /*274a0*/  ISETP.LT.AND P6, PT, R222, c[0x0][0x178], !P4 ;  /* 0x00005e00de007a0c */ /* 0x000fe200067c1270 */
[----:B------:R-:W4:Y:S01]  /*274b0*/  LDL.LU R228, [R1+0x38] ;  /* 0x0000380001e47983 */ /* 0x000f220000300800 */
[----:B------:R-:W-:Y:S02]  /*274c0*/  ISETP.LT.AND P4, PT, R221, c[0x0][0x178], !P4 ;  /* 0x00005e00dd007a0c */ /* 0x000fe40006781270 */
[----:B------:R-:W-:-:S04]  /*274d0*/  IADD3 R216, R225, 0x9, RZ ;  /* 0x00000009e1d87810 */ /* 0x000fc80007ffe0ff */
[----:B------:R-:W-:Y:S01]  /*274e0*/  ISETP.GE.AND P3, PT, R216, c[0x0][0x17c], PT ;  /* 0x00005f00d8007a0c */ /* 0x000fe20003f66270 */
[C---:B------:R-:W-:Y:S01]  /*274f0*/  IMAD.WIDE R216, R3.reuse, 0x4, R4 ;  /* 0x0000000403d87825 */ /* 0x040fe200078e0204 */
[----:B--2---:R1:W-:Y:S04]  /*27500*/  @P2 STG.E [R132.64], R229 ;  /* 0x000000e584002986 */ /* 0x0043e8000c101904 */
[----:B---3--:R2:W-:Y:S04]  /*27510*/  @P0 STG.E [R134.64], R230 ;  /* 0x000000e686000986 */ /* 0x0085e8000c101904 */
[----:B-1----:R-:W3:Y:S01]  /*27520*/  LDL.LU R229, [R1+0x28] ;  /* 0x0000280001e57983 */ /* 0x002ee20000300800 */
[----:B------:R-:W-:-:S03]  /*27530*/  IMAD.WIDE R132, R3, 0x4, R8 ;  /* 0x0000000403847825 */ /* 0x000fc600078e0208 */
[----:B--2---:R-:W2:Y:S01]  /*27540*/  LDL.LU R230, [R1+0x8c] ;  /* 0x00008c0001e67983 */ /* 0x004ea20000300800 */
[----:B------:R-:W-:-:S03]  /*27550*/  IMAD.WIDE R134, R3, 0x4, R6 ;  /* 0x0000000403867825 */ /* 0x000fc600078e0206 */
[----:B------:R1:W-:Y:S04]  /*27560*/  @P1 STG.E [R132.64], R231 ;  /* 0x000000e784001986 */ /* 0x0003e8000c101904 */
[----:B-1----:R-:W2:Y:S04]  /*27570*/  LDL.LU R231, [R1+0x6c] ;  /* 0x00006c0001e77983 */ /* 0x002ea80000300800 */
[----:B------:R-:W-:Y:S04]  /*27580*/  @P6 STG.E [R134.64], R220 ;  /* 0x000000dc86006986 */ /* 0x000fe8000c101904 */
[----:B----4-:R1:W-:Y:S04]  /*27590*/  @P4 STG.E [R216.64], R251 ;  /* 0x000000fbd8004986 */ /* 0x0103e8000c101904 */
[----:B------:R-:W4:Y:S04]  /*275a0*/  LDL.LU R234, [R1+0x3c] ;  /* 0x00003c0001ea7983 */ /* 0x000f280000300800 */
[----:B-1----:R-:W4:Y:S01]  /*275b0*/  LDL.LU R251, [R1+0x2c] ;  /* 0x00002c0001fb7983 */ /* 0x002f220000300800 */
[----:B------:R-:W-:-:S02]  /*275c0*/  IADD3 R0, R225, 0xa, RZ ;  /* 0x0000000ae1007810 */ /* 0x000fc40007ffe0ff */
[----:B------:R-:W-:Y:S01]  /*275d0*/  ISETP.LT.AND P0, PT, R224, c[0x0][0x178], !P5 ;  /* 0x00005e00e0007a0c */ /* 0x000fe20006f01270 */
[----:B------:R-:W4:Y:S01]  /*275e0*/  LDL.LU R233, [R1+0xc8] ;  /* 0x0000c80001e97983 */ /* 0x000f220000300800 */
[----:B------:R-:W-:Y:S02]  /*275f0*/  ISETP.GE.AND P2, PT, R0, c[0x0][0x17c], PT ;  /* 0x00005f0000007a0c */ /* 0x000fe40003f46270 */
[----:B------:R-:W-:Y:S01]  /*27600*/  IADD3 R0, R3, c[0x0][0x198], RZ ;  /* 0x0000660003007a10 */ /* 0x000fe20007ffe0ff */
[----:B------:R-:W4:Y:S01]  /*27610*/  LDL.LU R220, [R1+0x98] ;  /* 0x0000980001dc7983 */ /* 0x000f220000300800 */
[----:B------:R-:W-:Y:S02]  /*27620*/  ISETP.LT.AND P1, PT, R223, c[0x0][0x178], !P5 ;  /* 0x00005e00df007a0c */ /* 0x000fe40006f21270 */
[----:B------:R-:W-:Y:S01]  /*27630*/  ISETP.LT.AND P6, PT, R222, c[0x0][0x178], !P5 ;  /* 0x00005e00de007a0c */ /* 0x000fe20006fc1270 */
[----:B------:R-:W-:Y:S01]  /*27640*/  IMAD.WIDE R132, R0, 0x4, R10 ;  /* 0x0000000400847825 */ /* 0x000fe200078e020a */
[----:B------:R-:W-:-:S02]  /*27650*/  ISETP.LT.AND P5, PT, R221, c[0x0][0x178], !P5 ;  /* 0x00005e00dd007a0c */ /* 0x000fc40006fa1270 */
[----:B------:R-:W-:Y:S01]  /*27660*/  IADD3 R3, R225, 0xb, RZ ;  /* 0x0000000be1037810 */ /* 0x000fe20007ffe0ff */
[----:B------:R-:W-:Y:S01]  /*27670*/  IMAD.WIDE R134, R0, 0x4, R8 ;  /* 0x0000000400867825 */ /* 0x000fe200078e0208 */
[----:B------:R-:W-:Y:S01]  /*27680*/  ISETP.LT.AND P4, PT, R224, c[0x0][0x178], !P3 ;  /* 0x00005e00e0007a0c */ /* 0x000fe20005f81270 */
[----:B------:R1:W-:Y:S01]  /*27690*/  @P0 STG.E [R132.64], R235 ;  /* 0x000000eb84000986 */ /* 0x0003e2000c101904 */
[----:B------:R-:W-:Y:S02]  /*276a0*/  ISETP.GE.AND P0, PT, R3, c[0x0][0x17c], PT ;  /* 0x00005f0003007a0c */ /* 0x000fe40003f06270 */
[C---:B------:R-:W-:Y:S01]  /*276b0*/  IADD3 R3, R0.reuse, c[0x0][0x198], RZ ;  /* 0x0000660000037a10 */ /* 0x040fe20007ffe0ff */
[C---:B------:R-:W-:Y:S01]  /*276c0*/  IMAD.WIDE R216, R0.reuse, 0x4, R4 ;  /* 0x0000000400d87825 */ /* 0x040fe200078e0204 */
[----:B------:R1:W-:Y:S01]  /*276d0*/  @P1 STG.E [R134.64], R232 ;  /* 0x000000e886001986 */ /* 0x0003e2000c101904 */
[----:B------:R-:W-:Y:S02]  /*276e0*/  ISETP.LT.AND P1, PT, R223, c[0x0][0x178], !P3 ;  /* 0x00005e00df007a0c */ /* 0x000fe40005f21270 */
[----:B-1----:R-:W-:-:S05]  /*276f0*/  IMAD.WIDE R132, R0, 0x4, R6 ;  /* 0x0000000400847825 */ /* 0x002fca00078e0206 */
[----:B------:R1:W-:Y:S01]  /*27700*/  @P6 STG.E [R132.64], R228 ;  /* 0x000000e484006986 */ /* 0x0003e2000c101904 */
[----:B------:R-:W-:-:S03]  /*27710*/  IMAD.WIDE R134, R3, 0x4, R10 ;  /* 0x0000000403867825 */ /* 0x000fc600078e020a */
[----:B------:R-:W4:Y:S04]  /*27720*/  LDL.LU R232, [R1+0x58] ;  /* 0x0000580001e87983 */ /* 0x000f280000300800 */
[----:B-1----:R-:W4:Y:S01]  /*27730*/  LDL.LU R228, [R1+0x48] ;  /* 0x0000480001e47983 */ /* 0x002f220000300800 */
[----:B------:R-:W-:-:S03]  /*27740*/  IMAD.WIDE R132, R3, 0x4, R6 ;  /* 0x0000000403847825 */ /* 0x000fc600078e0206 */
[----:B---3--:R1:W-:Y:S01]  /*27750*/  @P5 STG.E [R216.64], R229 ;  /* 0x000000e5d8005986 */ /* 0x0083e2000c101904 */
[----:B------:R-:W-:Y:S02]  /*27760*/  ISETP.LT.AND P5, PT, R222, c[0x0][0x178], !P3 ;  /* 0x00005e00de007a0c */ /* 0x000fe40005fa1270 */
[----:B------:R-:W-:Y:S01]  /*27770*/  ISETP.LT.AND P3, PT, R221, c[0x0][0x178], !P3 ;  /* 0x00005e00dd007a0c */ /* 0x000fe20005f61270 */
[----:B--2---:R2:W-:Y:S04]  /*27780*/  @P4 STG.E [R134.64], R230 ;  /* 0x000000e686004986 */ /* 0x0045e8000c101904 */
[----:B-1----:R-:W3:Y:S01]  /*27790*/  LDL.LU R229, [R1+0xcc] ;  /* 0x0000cc0001e57983 */ /* 0x002ee20000300800 */
[----:B--2---:R-:W-:-:S03]  /*277a0*/  IMAD.WIDE R134, R3, 0x4, R8 ;  /* 0x0000000403867825 */ /* 0x004fc600078e0208 */
[----:B------:R-:W2:Y:S01]  /*277b0*/  LDL.LU R230, [R1+0x9c] ;  /* 0x00009c0001e67983 */ /* 0x000ea20000300800 */
[----:B------:R-:W-:-:S03]  /*277c0*/  IMAD.WIDE R216, R3, 0x4, R4 ;  /* 0x0000000403d87825 */ /* 0x000fc600078e0204 */
[----:B------:R1:W-:Y:S04]  /*277d0*/  @P1 STG.E [R134.64], R231 ;  /* 0x000000e786001986 */ /* 0x0003e8000c101904 */
[----:B-1----:R-:W2:Y:S04]  /*277e0*/  LDL.LU R231, [R1+0x5c] ;  /* 0x00005c0001e77983 */ /* 0x002ea80000300800 */
[----:B----4-:R-:W-:Y:S04]  /*277f0*/  @P5 STG.E [R132.64], R234 ;  /* 0x000000ea84005986 */ /* 0x010fe8000c101904 */
[----:B------:R1:W-:Y:S04]  /*27800*/  @P3 STG.E [R216.64], R251 ;  /* 0x000000fbd8003986 */ /* 0x0003e8000c101904 */
[----:B-1----:R-:W4:Y:S01]  /*27810*/  LDL.LU R251, [R1+0x4c] ;  /* 0x00004c0001fb7983 */ /* 0x002f220000300800 */
[----:B------:R-:W-:-:S02]  /*27820*/  ISETP.LT.AND P6, PT, R224, c[0x0][0x178], !P2 ;  /* 0x00005e00e0007a0c */ /* 0x000fc400057c1270 */
[----:B------:R-:W-:Y:S01]  /*27830*/  ISETP.LT.AND P4, PT, R223, c[0x0][0x178], !P2 ;  /* 0x00005e00df007a0c */ /* 0x000fe20005781270 */
[----:B------:R-:W4:Y:S01]  /*27840*/  LDL.LU R234, [R1+0xdc] ;  /* 0x0000dc0001ea7983 */ /* 0x000f220000300800 */
[----:B------:R-:W-:Y:S02]  /*27850*/  IADD3 R0, R3, c[0x0][0x198], RZ ;  /* 0x0000660003007a10 */ /* 0x000fe40007ffe0ff */
[----:B------:R-:W-:-:S03]  /*27860*/  ISETP.LT.AND P3, PT, R222, c[0x0][0x178], !P2 ;  /* 0x00005e00de007a0c */ /* 0x000fc60005761270 */
[----:B------:R-:W-:Y:S01]  /*27870*/  IMAD.WIDE R134, R0, 0x4, R10 ;  /* 0x0000000400867825 */ /* 0x000fe200078e020a */
[----:B------:R-:W-:-:S03]  /*27880*/  ISETP.LT.AND P2, PT, R221, c[0x0][0x178], !P2 ;  /* 0x00005e00dd007a0c */ /* 0x000fc60005741270 */
[----:B------:R-:W-:Y:S01]  /*27890*/  IMAD.WIDE R132, R0, 0x4, R8 ;  /* 0x0000000400847825 */ /* 0x000fe200078e0208 */
[----:B------:R1:W-:Y:S01]  /*278a0*/  @P6 STG.E [R134.64], R233 ;  /* 0x000000e986006986 */ /* 0x0003e2000c101904 */
[----:B------:R-:W-:Y:S02]  /*278b0*/  ISETP.LT.AND P6, PT, R224, c[0x0][0x178], !P0 ;  /* 0x00005e00e0007a0c */ /* 0x000fe400047c1270 */
[----:B------:R-:W-:Y:S01]  /*278c0*/  ISETP.LT.AND P5, PT, R223, c[0x0][0x178], !P0 ;  /* 0x00005e00df007a0c */ /* 0x000fe200047a1270 */
[----:B------:R1:W-:Y:S01]  /*278d0*/  @P4 STG.E [R132.64], R220 ;  /* 0x000000dc84004986 */ /* 0x0003e2000c101904 */
[----:B------:R-:W-:Y:S02]  /*278e0*/  ISETP.LT.AND P4, PT, R222, c[0x0][0x178], !P0 ;  /* 0x00005e00de007a0c */ /* 0x000fe40004781270 */
[----:B------:R-:W-:Y:S02]  /*278f0*/  IADD3 R3, R0, c[0x0][0x198], RZ ;  /* 0x0000660000037a10 */ /* 0x000fe40007ffe0ff */
[----:B------:R-:W-:-:S02]  /*27900*/  IADD3 R218, R225, 0xc, RZ ;  /* 0x0000000ce1da7810 */ /* 0x000fc40007ffe0ff */
[----:B------:R-:W-:Y:S01]  /*27910*/  ISETP.LT.AND P0, PT, R221, c[0x0][0x178], !P0 ;  /* 0x00005e00dd007a0c */ /* 0x000fe20004701270 */
[----:B-1----:R-:W-:-:S04]  /*27920*/  IMAD.WIDE R134, R0, 0x4, R4 ;  /* 0x0000000400867825 */ /* 0x002fc800078e0204 */
[----:B------:R-:W-:Y:S01]  /*27930*/  IMAD.WIDE R132, R0, 0x4, R6 ;  /* 0x0000000400847825 */ /* 0x000fe200078e0206 */
[----:B------:R-:W-:-:S03]  /*27940*/  ISETP.GE.AND P1, PT, R218, c[0x0][0x17c], PT ;  /* 0x00005f00da007a0c */ /* 0x000fc60003f26270 */
[----:B------:R-:W-:Y:S01]  /*27950*/  IMAD.WIDE R216, R3, 0x4, R10 ;  /* 0x0000000403d87825 */ /* 0x000fe200078e020a */
[----:B------:R1:W-:Y:S01]  /*27960*/  @P3 STG.E [R132.64], R232 ;  /* 0x000000e884003986 */ /* 0x0003e2000c101904 */
[----:B------:R-:W-:Y:S02]  /*27970*/  IADD3 R220, R225, 0xd, RZ ;  /* 0x0000000de1dc7810 */ /* 0x000fe40007ffe0ff */
[----:B------:R-:W-:Y:S01]  /*27980*/  IMAD.WIDE R218, R3, 0x4, R8 ;  /* 0x0000000403da7825 */ /* 0x000fe200078e0208 */
[----:B------:R-:W-:Y:S01]  /*27990*/  @P2 STG.E [R134.64], R228 ;  /* 0x000000e486002986 */ /* 0x000fe2000c101904 */
[----:B------:R-:W-:Y:S02]  /*279a0*/  ISETP.GE.AND P3, PT, R220, c[0x0][0x17c], PT ;  /* 0x00005f00dc007a0c */ /* 0x000fe40003f66270 */
[----:B------:R-:W-:Y:S01]  /*279b0*/  IADD3 R220, R225, 0xe, RZ ;  /* 0x0000000ee1dc7810 */ /* 0x000fe20007ffe0ff */
[----:B-1----:R-:W-:Y:S01]  /*279c0*/  IMAD.WIDE R132, R3, 0x4, R6 ;  /* 0x0000000403847825 */ /* 0x002fe200078e0206 */
[----:B------:R-:W-:-:S02]  /*279d0*/  ISETP.LT.AND P2, PT, R222, c[0x0][0x178], !P1 ;  /* 0x00005e00de007a0c */ /* 0x000fc40004f41270 */
[----:B------:R-:W-:Y:S01]  /*279e0*/  IADD3 R0, R3, c[0x0][0x198], RZ ;  /* 0x0000660003007a10 */ /* 0x000fe20007ffe0ff */
[----:B---3--:R1:W-:Y:S04]  /*279f0*/  @P6 STG.E [R216.64], R229 ;  /* 0x000000e5d8006986 */ /* 0x0083e8000c101904 */
[----:B--2---:R2:W-:Y:S01]  /*27a00*/  @P5 STG.E [R218.64], R230 ;  /* 0x000000e6da005986 */ /* 0x0045e2000c101904 */
[----:B------:R-:W-:Y:S02]  /*27a10*/  ISETP.LT.AND P6, PT, R224, c[0x0][0x178], !P1 ;  /* 0x00005e00e0007a0c */ /* 0x000fe40004fc1270 */
[----:B------:R-:W-:Y:S01]  /*27a20*/  ISETP.LT.AND P5, PT, R223, c[0x0][0x178], !P1 ;  /* 0x00005e00df007a0c */ /* 0x000fe20004fa1270 */
[----:B-1----:R-:W3:Y:S04]  /*27a30*/  LDL.LU R229, [R1+0xac] ;  /* 0x0000ac0001e57983 */ /* 0x002ee80000300800 */
[----:B--2---:R-:W2:Y:S04]  /*27a40*/  LDL.LU R230, [R1+0x7c] ;  /* 0x00007c0001e67983 */ /* 0x004ea80000300800 */
[----:B------:R1:W-:Y:S01]  /*27a50*/  @P4 STG.E [R132.64], R231 ;  /* 0x000000e784004986 */ /* 0x0003e2000c101904 */
[----:B------:R-:W-:-:S02]  /*27a60*/  ISETP.LT.AND P4, PT, R221, c[0x0][0x178], !P1 ;  /* 0x00005e00dd007a0c */ /* 0x000fc40004f81270 */
[----:B------:R-:W-:Y:S01]  /*27a70*/  ISETP.GE.AND P1, PT, R220, c[0x0][0x17c], PT ;  /* 0x00005f00dc007a0c */ /* 0x000fe20003f26270 */
[----:B-1----:R-:W-:Y:S02]  /*27a80*/  IMAD.WIDE R132, R3, 0x4, R4 ;  /* 0x0000000403847825 */ /* 0x002fe400078e0204 */
[----:B------:R-:W2:Y:S04]  /*27a90*/  LDL.LU R3, [R1+0xa8] ;  /* 0x0000a80001037983 */ /* 0x000ea80000300800 */
[----:B------:R-:W2:Y:S04]  /*27aa0*/  LDL.LU R220, [R1+0x12c] ;  /* 0x00012c0001dc7983 */ /* 0x000ea80000300800 */
[----:B----4-:R1:W-:Y:S04]  /*27ab0*/  @P0 STG.E [R132.64], R251 ;  /* 0x000000fb84000986 */ /* 0x0103e8000c101904 */
[----:B-1----:R-:W4:Y:S04]  /*27ac0*/  LDL.LU R132, [R1+0x128] ;  /* 0x0001280001847983 */ /* 0x002f280000300800 */
[----:B------:R-:W2:Y:S01]  /*27ad0*/  LDL.LU R133, [R1+0xd8] ;  /* 0x0000d80001857983 */ /* 0x000ea20000300800 */
[----:B------:R-:W-:-:S03]  /*27ae0*/  IMAD.WIDE R134, R0, 0x4, R10 ;  /* 0x0000000400867825 */ /* 0x000fc600078e020a */
[----:B------:R-:W2:Y:S04]  /*27af0*/  LDL.LU R235, [R1+0x138] ;  /* 0x0001380001eb7983 */ /* 0x000ea80000300800 */
[----:B------:R-:W2:Y:S04]  /*27b00*/  LDL.LU R233, [R1+0x118] ;  /* 0x0001180001e97983 */ /* 0x000ea80000300800 */
[----:B------:R-:W2:Y:S04]  /*27b10*/  LDL.LU R232, [R1+0xe8] ;  /* 0x0000e80001e87983 */ /* 0x000ea80000300800 */
[----:B------:R-:W3:Y:S04]  /*27b20*/  LDL.LU R228, [R1+0xb8] ;  /* 0x0000b80001e47983 */ /* 0x000ee80000300800 */
[----:B------:R-:W3:Y:S04]  /*27b30*/  LDL.LU R231, [R1+0x13c] ;  /* 0x00013c0001e77983 */ /* 0x000ee80000300800 */
[----:B------:R-:W3:Y:S04]  /*27b40*/  LDL.LU R251, [R1+0x11c] ;  /* 0x00011c0001fb7983 */ /* 0x000ee80000300800 */
[----:B----4-:R1:W-:Y:S04]  /*27b50*/  @P6 STG.E [R134.64], R132 ;  /* 0x0000008486006986 */ /* 0x0103e8000c101904 */
[----:B-1----:R-:W4:Y:S01]  /*27b60*/  LDL.LU R135, [R1+0x78] ;  /* 0x0000780001877983 */ /* 0x002f220000300800 */
[----:B------:R-:W-:-:S04]  /*27b70*/  IMAD.WIDE R216, R0, 0x4, R8 ;  /* 0x0000000400d87825 */ /* 0x000fc800078e0208 */
[----:B------:R-:W-:Y:S01]  /*27b80*/  IMAD.WIDE R218, R0, 0x4, R6 ;  /* 0x0000000400da7825 */ /* 0x000fe200078e0206 */
[----:B--2---:R1:W-:Y:S01]  /*27b90*/  @P5 STG.E [R216.64], R133 ;  /* 0x00000085d8005986 */ /* 0x0043e2000c101904 */
[----:B------:R-:W-:Y:S02]  /*27ba0*/  ISETP.LT.AND P5, PT, R224, c[0x0][0x178], !P3 ;  /* 0x00005e00e0007a0c */ /* 0x000fe40005fa1270 */
[----:B------:R-:W-:Y:S01]  /*27bb0*/  ISETP.LT.AND P0, PT, R223, c[0x0][0x178], !P3 ;  /* 0x00005e00df007a0c */ /* 0x000fe20005f01270 */
[----:B------:R2:W-:Y:S01]  /*27bc0*/  @P2 STG.E [R218.64], R3 ;  /* 0x00000003da002986 */ /* 0x0005e2000c101904 */
[----:B------:R-:W-:Y:S02]  /*27bd0*/  ISETP.LT.AND P6, PT, R222, c[0x0][0x178], !P3 ;  /* 0x00005e00de007a0c */ /* 0x000fe40005fc1270 */
[----:B------:R-:W-:Y:S01]  /*27be0*/  IADD3 R134, R225, 0xf, RZ ;  /* 0x0000000fe1867810 */ /* 0x000fe20007ffe0ff */
[C---:B-1----:R-:W-:Y:S01]  /*27bf0*/  IMAD.WIDE R132, R0.reuse, 0x4, R4 ;  /* 0x0000000400847825 */ /* 0x042fe200078e0204 */
[----:B--2---:R-:W-:-:S02]  /*27c00*/  IADD3 R3, R0, c[0x0][0x198], RZ ;  /* 0x0000660000037a10 */ /* 0x004fc40007ffe0ff */
[----:B------:R-:W-:Y:S02]  /*27c10*/  ISETP.LT.AND P3, PT, R221, c[0x0][0x178], !P3 ;  /* 0x00005e00dd007a0c */ /* 0x000fe40005f61270 */
[----:B------:R-:W-:Y:S01]  /*27c20*/  ISETP.GE.AND P2, PT, R134, c[0x0][0x17c], PT ;  /* 0x00005f0086007a0c */ /* 0x000fe20003f46270 */
[----:B------:R-:W-:-:S04]  /*27c30*/  IMAD.WIDE R218, R3, 0x4, R10 ;  /* 0x0000000403da7825 */ /* 0x000fc800078e020a */
[C---:B------:R-:W-:Y:S01]  /*27c40*/  IMAD.WIDE R216, R3.reuse, 0x4, R8 ;  /* 0x0000000403d87825 */ /* 0x040fe200078e0208 */
[C---:B------:R-:W-:Y:S01]  /*27c50*/  IADD3 R0, R3.reuse, c[0x0][0x198], RZ ;  /* 0x0000660003007a10 */ /* 0x040fe20007ffe0ff */
[----:B----4-:R1:W-:Y:S04]  /*27c60*/  @P4 STG.E [R132.64], R135 ;  /* 0x0000008784004986 */ /* 0x0103e8000c101904 */
[----:B------:R-:W-:Y:S04]  /*27c70*/  @P5 STG.E [R218.64], R220 ;  /* 0x000000dcda005986 */ /* 0x000fe8000c101904 */
[----:B------:R-:W-:Y:S01]  /*27c80*/  @P0 STG.E [R216.64], R234 ;  /* 0x000000ead8000986 */ /* 0x000fe2000c101904 */
[----:B-1----:R-:W-:-:S05]  /*27c90*/  IMAD.WIDE R134, R3, 0x4, R6 ;  /* 0x0000000403867825 */ /* 0x002fca00078e0206 */
[----:B---3--:R1:W-:Y:S01]  /*27ca0*/  @P6 STG.E [R134.64], R229 ;  /* 0x000000e586006986 */ /* 0x0083e2000c101904 */
[----:B------:R-:W-:-:S05]  /*27cb0*/  IMAD.WIDE R132, R3, 0x4, R4 ;  /* 0x0000000403847825 */ /* 0x000fca00078e0204 */
[----:B------:R2:W-:Y:S04]  /*27cc0*/  @P3 STG.E [R132.64], R230 ;  /* 0x000000e684003986 */ /* 0x0005e8000c101904 */
[----:B-1----:R-:W3:Y:S04]  /*27cd0*/  LDL.LU R229, [R1+0xec] ;  /* 0x0000ec0001e57983 */ /* 0x002ee80000300800 */
[----:B--2---:R-:W2:Y:S01]  /*27ce0*/  LDL.LU R230, [R1+0xbc] ;  /* 0x0000bc0001e67983 */ /* 0x004ea20000300800 */
[----:B------:R-:W-:Y:S01]  /*27cf0*/  ISETP.LT.AND P4, PT, R224, c[0x0][0x178], !P1 ;  /* 0x00005e00e0007a0c */ /* 0x000fe20004f81270 */
[C---:B------:R-:W-:Y:S01]  /*27d00*/  IMAD.WIDE R218, R0.reuse, 0x4, R10 ;  /* 0x0000000400da7825 */ /* 0x040fe200078e020a */
[----:B------:R-:W-:Y:S01]  /*27d10*/  ISETP.LT.AND P3, PT, R223, c[0x0][0x178], !P1 ;  /* 0x00005e00df007a0c */ /* 0x000fe20004f61270 */
[----:B------:R-:W4:Y:S01]  /*27d20*/  LDL.LU R234, [R1+0x1c0] ;  /* 0x0001c00001ea7983 */ /* 0x000f220000300800 */
[----:B------:R-:W-:Y:S01]  /*27d30*/  IADD3 R132, R225, 0x10, RZ ;  /* 0x00000010e1847810 */ /* 0x000fe20007ffe0ff */
[----:B------:R-:W-:Y:S01]  /*27d40*/  IMAD.WIDE R134, R0, 0x4, R8 ;  /* 0x0000000400867825 */ /* 0x000fe200078e0208 */
[----:B------:R-:W-:-:S07]  /*27d50*/  ISETP.LT.AND P0, PT, R221, c[0x0][0x178], !P1 ;  /* 0x00005e00dd007a0c */ /* 0x000fce0004f01270 */
[----:B------:R-:W-:Y:S01]  /*27d60*/  @P4 STG.E [R218.64], R235 ;  /* 0x000000ebda004986 */ /* 0x000fe2000c101904 */
[----:B------:R-:W-:Y:S02]  /*27d70*/  ISETP.LT.AND P4, PT, R222, c[0x0][0x178], !P1 ;  /* 0x00005e00de007a0c */ /* 0x000fe40004f81270 */
[----:B------:R-:W-:Y:S01]  /*27d80*/  ISETP.GE.AND P1, PT, R132, c[0x0][0x17c], PT ;  /* 0x00005f0084007a0c */ /* 0x000fe20003f26270 */
[----:B------:R-:W-:Y:S01]  /*27d90*/  IMAD.WIDE R132, R0, 0x4, R6 ;  /* 0x0000000400847825 */ /* 0x000fe200078e0206 */
[----:B------:R-:W-:Y:S01]  /*27da0*/  ISETP.LT.AND P6, PT, R224, c[0x0][0x178], !P2 ;  /* 0x00005e00e0007a0c */ /* 0x000fe200057c1270 */
[----:B------:R1:W-:Y:S01]  /*27db0*/  @P3 STG.E [R134.64], R233 ;  /* 0x000000e986003986 */ /* 0x0003e2000c101904 */
[----:B------:R-:W-:Y:S02]  /*27dc0*/  IADD3 R3, R0, c[0x0][0x198], RZ ;  /* 0x0000660000037a10 */ /* 0x000fe40007ffe0ff */
[----:B------:R-:W-:-:S05]  /*27dd0*/  ISETP.LT.AND P5, PT, R223, c[0x0][0x178], !P2 ;  /* 0x00005e00df007a0c */ /* 0x000fca00057a1270 */
[----:B------:R1:W-:Y:S04]  /*27de0*/  @P4 STG.E [R132.64], R232 ;  /* 0x000000e884004986 */ /* 0x0003e8000c101904 */
[----:B-1----:R-:W4:Y:S01]  /*27df0*/  LDL.LU R233, [R1+0x180] ;  /* 0x0001800001e97983 */ /* 0x002f220000300800 */
[----:B------:R-:W-:Y:S01]  /*27e00*/  ISETP.LT.AND P3, PT, R222, c[0x0][0x178], !P2 ;  /* 0x00005e00de007a0c */ /* 0x000fe20005761270 */
[----:B------:R-:W-:Y:S02]  /*27e10*/  IMAD.WIDE R216, R0, 0x4, R4 ;  /* 0x0000000400d87825 */ /* 0x000fe400078e0204 */
[----:B------:R-:W4:Y:S02]  /*27e20*/  LDL.LU R232, [R1+0x150] ;  /* 0x0001500001e87983 */ /* 0x000f240000300800 */
[----:B------:R-:W-:Y:S01]  /*27e30*/  IMAD.WIDE R218, R3, 0x4, R10 ;  /* 0x0000000403da7825 */ /* 0x000fe200078e020a */
[----:B------:R-:W-:Y:S01]  /*27e40*/  ISETP.LT.AND P2, PT, R221, c[0x0][0x178], !P2 ;  /* 0x00005e00dd007a0c */ /* 0x000fe20005741270 */
[----:B------:R1:W-:Y:S02]  /*27e50*/  @P0 STG.E [R216.64], R228 ;  /* 0x000000e4d8000986 */ /* 0x0003e4000c101904 */
[----:B------:R-:W-:-:S02]  /*27e60*/  IMAD.WIDE R134, R3, 0x4, R8 ;  /* 0x0000000403867825 */ /* 0x000fc400078e0208 */
[----:B------:R1:W-:Y:S02]  /*27e70*/  @P6 STG.E [R218.64], R231 ;  /* 0x000000e7da006986 */ /* 0x0003e4000c101904 */
[C---:B------:R-:W-:Y:S02]  /*27e80*/  IMAD.WIDE R132, R3.reuse, 0x4, R6 ;  /* 0x0000000403847825 */ /* 0x040fe400078e0206 */
[----:B------:R1:W-:Y:S04]  /*27e90*/  @P5 STG.E [R134.64], R251 ;  /* 0x000000fb86005986 */ /* 0x0003e8000c101904 */
[----:B-1----:R-:W4:Y:S04]  /*27ea0*/  LDL.LU R228, [R1+0xf0] ;  /* 0x0000f00001e47983 */ /* 0x002f280000300800 */
[----:B------:R-:W4:Y:S04]  /*27eb0*/  LDL.LU R231, [R1+0x1c4] ;  /* 0x0001c40001e77983 */ /* 0x000f280000300800 */
[----:B------:R-:W4:Y:S01]  /*27ec0*/  LDL.LU R251, [R1+0x184] ;  /* 0x0001840001fb7983 */ /* 0x000f220000300800 */
[----:B------:R-:W-:-:S03]  /*27ed0*/  IMAD.WIDE R134, R3, 0x4, R4 ;  /* 0x0000000403867825 */ /* 0x000fc600078e0204 */
[----:B---3--:R1:W-:Y:S04]  /*27ee0*/  @P3 STG.E [R132.64], R229 ;  /* 0x000000e584003986 */ /* 0x0083e8000c101904 */
[----:B--2---:R2:W-:Y:S04]  /*27ef0*/  @P2 STG.E [R134.64], R230 ;  /* 0x000000e686002986 */ /* 0x0045e8000c101904 */
[----:B-1----:R-:W3:Y:S04]  /*27f00*/  LDL.LU R229, [R1+0x154] ;  /* 0x0001540001e57983 */ /* 0x002ee80000300800 */
[----:B--2---:R-:W2:Y:S01]  /*27f10*/  LDL.LU R230, [R1+0xf4] ;  /* 0x0000f40001e67983 */ /* 0x004ea20000300800 */
[----:B------:R-:W-:-:S02]  /*27f20*/  ISETP.LT.AND P5, PT, R224, c[0x0][0x178], !P1 ;  /* 0x00005e00e0007a0c */ /* 0x000fc40004fa1270 */
[----:B------:R-:W-:Y:S02]  /*27f30*/  ISETP.LT.AND P0, PT, R223, c[0x0][0x178], !P1 ;  /* 0x00005e00df007a0c */ /* 0x000fe40004f01270 */
[----:B------:R-:W-:Y:S02]  /*27f40*/  ISETP.LT.AND P4, PT, R222, c[0x0][0x178], !P1 ;  /* 0x00005e00de007a0c */ /* 0x000fe40004f81270 */
[----:B------:R-:W-:Y:S02]  /*27f50*/  IADD3 R218, R3, c[0x0][0x198], RZ ;  /* 0x0000660003da7a10 */ /* 0x000fe40007ffe0ff */
[C---:B------:R-:W-:Y:S02]  /*27f60*/  IADD3 R0, R225.reuse, 0x11, RZ ;  /* 0x00000011e1007810 */ /* 0x040fe40007ffe0ff */
[----:B------:R-:W-:Y:S01]  /*27f70*/  IADD3 R219, R225, 0x12, RZ ;  /* 0x00000012e1db7810 */ /* 0x000fe20007ffe0ff */
[----:B------:R-:W-:Y:S01]  /*27f80*/  IMAD.WIDE R216, R218, 0x4, R10 ;  /* 0x00000004dad87825 */ /* 0x000fe200078e020a */
[----:B------:R-:W-:-:S03]  /*27f90*/  ISETP.GE.AND P6, PT, R0, c[0x0][0x17c], PT ;  /* 0x00005f0000007a0c */ /* 0x000fc60003fc6270 */
[----:B------:R-:W-:Y:S01]  /*27fa0*/  IMAD.WIDE R134, R218, 0x4, R8 ;  /* 0x00000004da867825 */ /* 0x000fe200078e0208 */
[----:B------:R-:W-:-:S03]  /*27fb0*/  ISETP.LT.AND P1, PT, R221, c[0x0][0x178], !P1 ;  /* 0x00005e00dd007a0c */ /* 0x000fc60004f21270 */
[----:B------:R-:W-:Y:S01]  /*27fc0*/  IMAD.WIDE R132, R218, 0x4, R6 ;  /* 0x00000004da847825 */ /* 0x000fe200078e0206 */
[----:B----4-:R-:W-:Y:S01]  /*27fd0*/  @P5 STG.E [R216.64], R234 ;  /* 0x000000ead8005986 */ /* 0x010fe2000c101904 */
[----:B------:R-:W-:Y:S02]  /*27fe0*/  ISETP.LT.AND P2, PT, R224, c[0x0][0x178], !P6 ;  /* 0x00005e00e0007a0c */ /* 0x000fe40007741270 */
[----:B------:R-:W-:Y:S01]  /*27ff0*/  ISETP.GE.AND P3, PT, R219, c[0x0][0x17c], PT ;  /* 0x00005f00db007a0c */ /* 0x000fe20003f66270 */
[----:B------:R1:W-:Y:S01]  /*28000*/  @P0 STG.E [R134.64], R233 ;  /* 0x000000e986000986 */ /* 0x0003e2000c101904 */
[----:B------:R-:W-:-:S03]  /*28010*/  IADD3 R0, R218, c[0x0][0x198], RZ ;  /* 0x00006600da007a10 */ /* 0x000fc60007ffe0ff */
[----:B------:R-:W4:Y:S01]  /*28020*/  LDL.LU R219, [R1+0x1d0] ;  /* 0x0001d00001db7983 */ /* 0x000f220000300800 */
[----:B------:R-:W-:-:S03]  /*28030*/  ISETP.LT.AND P5, PT, R223, c[0x0][0x178], !P6 ;  /* 0x00005e00df007a0c */ /* 0x000fc600077a1270 */
[----:B------:R1:W-:Y:S01]  /*28040*/  @P4 STG.E [R132.64], R232 ;  /* 0x000000e884004986 */ /* 0x0003e2000c101904 */
[----:B------:R-:W-:-:S03]  /*28050*/  ISETP.LT.AND P4, PT, R222, c[0x0][0x178], !P6 ;  /* 0x00005e00de007a0c */ /* 0x000fc60007781270 */
[----:B------:R-:W4:Y:S01]  /*28060*/  LDL.LU R220, [R1+0x1b0] ;  /* 0x0001b00001dc7983 */ /* 0x000f220000300800 */
[----:B-1----:R-:W-:-:S04]  /*28070*/  IMAD.WIDE R134, R0, 0x4, R10 ;  /* 0x0000000400867825 */ /* 0x002fc800078e020a */
[----:B------:R-:W-:Y:S02]  /*28080*/  IMAD.WIDE R132, R218, 0x4, R4 ;  /* 0x00000004da847825 */ /* 0x000fe400078e0204 */
[----:B------:R-:W4:Y:S01]  /*28090*/  LDL.LU R218, [R1+0x2a0] ;  /* 0x0002a00001da7983 */ /* 0x000f220000300800 */
[----:B------:R-:W-:Y:S01]  /*280a0*/  ISETP.LT.AND P6, PT, R221, c[0x0][0x178], !P6 ;  /* 0x00005e00dd007a0c */ /* 0x000fe200077c1270 */
[C---:B------:R-:W-:Y:S02]  /*280b0*/  IMAD.WIDE R216, R0.reuse, 0x4, R8 ;  /* 0x0000000400d87825 */ /* 0x040fe400078e0208 */
[----:B------:R1:W-:Y:S04]  /*280c0*/  @P1 STG.E [R132.64], R228 ;  /* 0x000000e484001986 */ /* 0x0003e8000c101904 */
[----:B------:R1:W-:Y:S04]  /*280d0*/  @P2 STG.E [R134.64], R231 ;  /* 0x000000e786002986 */ /* 0x0003e8000c101904 */
[----:B------:R-:W4:Y:S01]  /*280e0*/  LDL.LU R235, [R1+0x160] ;  /* 0x0001600001eb7983 */ /* 0x000f220000300800 */
[----:B-1----:R-:W-:-:S03]  /*280f0*/  IMAD.WIDE R132, R0, 0x4, R6 ;  /* 0x0000000400847825 */ /* 0x002fc600078e0206 */
[----:B------:R1:W-:Y:S04]  /*28100*/  @P5 STG.E [R216.64], R251 ;  /* 0x000000fbd8005986 */ /* 0x0003e8000c101904 */
[----:B------:R-:W4:Y:S01]  /*28110*/  LDL.LU R231, [R1+0x2a4] ;  /* 0x0002a40001e77983 */ /* 0x000f220000300800 */
[----:B------:R-:W-:-:S03]  /*28120*/  IMAD.WIDE R134, R0, 0x4, R4 ;  /* 0x0000000400867825 */ /* 0x000fc600078e0204 */
[----:B-1----:R-:W4:Y:S04]  /*28130*/  LDL.LU R251, [R1+0x1d4] ;  /* 0x0001d40001fb7983 */ /* 0x002f280000300800 */
[----:B---3--:R1:W-:Y:S04]  /*28140*/  @P4 STG.E [R132.64], R229 ;  /* 0x000000e584004986 */ /* 0x0083e8000c101904 */
[----:B--2---:R2:W-:Y:S04]  /*28150*/  @P6 STG.E [R134.64], R230 ;  /* 0x000000e686006986 */ /* 0x0045e8000c101904 */
[----:B-1----:R-:W3:Y:S04]  /*28160*/  LDL.LU R229, [R1+0x1b4] ;  /* 0x0001b40001e57983 */ /* 0x002ee80000300800 */
[----:B--2---:R-:W2:Y:S01]  /*28170*/  LDL.LU R230, [R1+0x164] ;  /* 0x0001640001e67983 */ /* 0x004ea20000300800 */
[----:B------:R-:W-:-:S02]  /*28180*/  ISETP.LT.AND P5, PT, R224, c[0x0][0x178], !P3 ;  /* 0x00005e00e0007a0c */ /* 0x000fc40005fa1270 */
[----:B------:R-:W-:Y:S01]  /*28190*/  IADD3 R3, R225, 0x13, RZ ;  /* 0x00000013e1037810 */ /* 0x000fe20007ffe0ff */
[----:B------:R-:W2:Y:S01]  /*281a0*/  LDL.LU R234, [R1+0x310] ;  /* 0x0003100001ea7983 */ /* 0x000ea20000300800 */
[----:B------:R-:W-:Y:S02]  /*281b0*/  ISETP.LT.AND P1, PT, R223, c[0x0][0x178], !P3 ;  /* 0x00005e00df007a0c */ /* 0x000fe40005f21270 */
[----:B------:R-:W-:Y:S01]  /*281c0*/  IADD3 R0, R0, c[0x0][0x198], RZ ;  /* 0x0000660000007a10 */ /* 0x000fe20007ffe0ff */
[----:B------:R-:W2:Y:S01]  /*281d0*/  LDL.LU R233, [R1+0x300] ;  /* 0x0003000001e97983 */ /* 0x000ea20000300800 */
[----:B------:R-:W-:Y:S02]  /*281e0*/  ISETP.LT.AND P2, PT, R222, c[0x0][0x178], !P3 ;  /* 0x00005e00de007a0c */ /* 0x000fe40005f41270 */
[----:B------:R-:W-:Y:S01]  /*281f0*/  ISETP.GE.AND P0, PT, R3, c[0x0][0x17c], PT ;  /* 0x00005f0003007a0c */ /* 0x000fe20003f06270 */
[C---:B------:R-:W-:Y:S01]  /*28200*/  IMAD.WIDE R216, R0.reuse, 0x4, R10 ;  /* 0x0000000400d87825 */ /* 0x040fe200078e020a */
[----:B------:R-:W-:Y:S01]  /*28210*/  IADD3 R3, R225, 0x14, RZ ;  /* 0x00000014e1037810 */ /* 0x000fe20007ffe0ff */
[----:B------:R-:W2:Y:S01]  /*28220*/  LDL.LU R232, [R1+0x270] ;  /* 0x0002700001e87983 */ /* 0x000ea20000300800 */
[----:B------:R-:W-:Y:S01]  /*28230*/  ISETP.LT.AND P3, PT, R221, c[0x0][0x178], !P3 ;  /* 0x00005e00dd007a0c */ /* 0x000fe20005f61270 */
[----:B------:R-:W-:Y:S01]  /*28240*/  IMAD.WIDE R132, R0, 0x4, R8 ;  /* 0x0000000400847825 */ /* 0x000fe200078e0208 */
[----:B------:R-:W-:Y:S01]  /*28250*/  ISETP.LT.AND P6, PT, R224, c[0x0][0x178], !P0 ;  /* 0x00005e00e0007a0c */ /* 0x000fe200047c1270 */
[----:B------:R-:W2:Y:S01]  /*28260*/  LDL.LU R228, [R1+0x170] ;  /* 0x0001700001e47983 */ /* 0x000ea20000300800 */
[----:B------:R-:W-:Y:S01]  /*28270*/  ISETP.GE.AND P4, PT, R3, c[0x0][0x17c], PT ;  /* 0x00005f0003007a0c */ /* 0x000fe20003f86270 */
[C---:B------:R-:W-:Y:S01]  /*28280*/  IMAD.WIDE R134, R0.reuse, 0x4, R6 ;  /* 0x0000000400867825 */ /* 0x040fe200078e0206 */
[----:B------:R-:W-:Y:S01]  /*28290*/  IADD3 R3, R0, c[0x0][0x198], RZ ;  /* 0x0000660000037a10 */ /* 0x000fe20007ffe0ff */
[----:B----4-:R-:W-:Y:S01]  /*282a0*/  @P5 STG.E [R216.64], R218 ;  /* 0x000000dad8005986 */ /* 0x010fe2000c101904 */
[----:B------:R-:W-:-:S03]  /*282b0*/  ISETP.LT.AND P5, PT, R223, c[0x0][0x178], !P0 ;  /* 0x00005e00df007a0c */ /* 0x000fc600047a1270 */
[----:B------:R1:W-:Y:S01]  /*282c0*/  @P1 STG.E [R132.64], R219 ;  /* 0x000000db84001986 */ /* 0x0003e2000c101904 */
[----:B------:R-:W-:-:S03]  /*282d0*/  ISETP.LT.AND P1, PT, R222, c[0x0][0x178], !P0 ;  /* 0x00005e00de007a0c */ /* 0x000fc60004721270 */
[----:B------:R4:W-:Y:S01]  /*282e0*/  @P2 STG.E [R134.64], R220 ;  /* 0x000000dc86002986 */ /* 0x0009e2000c101904 */
[----:B------:R-:W-:Y:S01]  /*282f0*/  ISETP.LT.AND P0, PT, R221, c[0x0][0x178], !P0 ;  /* 0x00005e00dd007a0c */ /* 0x000fe20004701270 */
[----:B-1----:R-:W-:-:S04]  /*28300*/  IMAD.WIDE R132, R0, 0x4, R4 ;  /* 0x0000000400847825 */ /* 0x002fc800078e0204 */
[C---:B----4-:R-:W-:Y:S01]  /*28310*/  IMAD.WIDE R134, R3.reuse, 0x4, R10 ;  /* 0x0000000403867825 */ /* 0x050fe200078e020a */
[----:B------:R-:W-:Y:S03]  /*28320*/  @P3 STG.E [R132.64], R235 ;  /* 0x000000eb84003986 */ /* 0x000fe6000c101904 */
[C---:B------:R-:W-:Y:S01]  /*28330*/  IMAD.WIDE R216, R3.reuse, 0x4, R8 ;  /* 0x0000000403d87825 */ /* 0x040fe200078e0208 */
[----:B------:R1:W-:Y:S04]  /*28340*/  @P6 STG.E [R134.64], R231 ;  /* 0x000000e786006986 */ /* 0x0003e8000c101904 */
[----:B------:R4:W-:Y:S04]  /*28350*/  @P5 STG.E [R216.64], R251 ;  /* 0x000000fbd8005986 */ /* 0x0009e8000c101904 */
[----:B-1----:R-:W2:Y:S01]  /*28360*/  LDL.LU R231, [R1+0x314] ;  /* 0x0003140001e77983 */ /* 0x002ea20000300800 */
[----:B------:R-:W-:-:S03]  /*28370*/  IMAD.WIDE R134, R3, 0x4, R6 ;  /* 0x0000000403867825 */ /* 0x000fc600078e0206 */
[----:B----4-:R-:W4:Y:S01]  /*28380*/  LDL.LU R251, [R1+0x304] ;  /* 0x0003040001fb7983 */ /* 0x010f220000300800 */
[----:B------:R-:W-:-:S03]  /*28390*/  IMAD.WIDE R132, R3, 0x4, R4 ;  /* 0x0000000403847825 */ /* 0x000fc600078e0204 */
[----:B---3--:R1:W-:Y:S04]  /*283a0*/  @P1 STG.E [R134.64], R229 ;  /* 0x000000e586001986 */ /* 0x0083e8000c101904 */
[----:B--2---:R2:W-:Y:S04]  /*283b0*/  @P0 STG.E [R132.64], R230 ;  /* 0x000000e684000986 */ /* 0x0045e8000c101904 */
[----:B-1----:R-:W3:Y:S04]  /*283c0*/  LDL.LU R229, [R1+0x274] ;  /* 0x0002740001e57983 */ /* 0x002ee80000300800 */
[----:B--2---:R-:W2:Y:S01]  /*283d0*/  LDL.LU R230, [R1+0x174] ;  /* 0x0001740001e67983 */ /* 0x004ea20000300800 */
[----:B------:R-:W-:-:S02]  /*283e0*/  ISETP.LT.AND P6, PT, R224, c[0x0][0x178], !P4 ;  /* 0x00005e00e0007a0c */ /* 0x000fc400067c1270 */
[----:B------:R-:W-:Y:S01]  /*283f0*/  ISETP.LT.AND P3, PT, R223, c[0x0][0x178], !P4 ;  /* 0x00005e00df007a0c */ /* 0x000fe20006761270 */
[----:B------:R-:W2:Y:S01]  /*28400*/  LDL.LU R220, [R1+0x1e0] ;  /* 0x0001e00001dc7983 */ /* 0x000ea20000300800 */
[----:B------:R-:W-:Y:S02]  /*28410*/  IADD3 R218, R225, 0x15, RZ ;  /* 0x00000015e1da7810 */ /* 0x000fe40007ffe0ff */
[----:B------:R-:W-:Y:S01]  /*28420*/  IADD3 R0, R3, c[0x0][0x198], RZ ;  /* 0x0000660003007a10 */ /* 0x000fe20007ffe0ff */
[----:B------:R-:W2:Y:S01]  /*28430*/  LDL.LU R235, [R1+0x354] ;  /* 0x0003540001eb7983 */ /* 0x000ea20000300800 */
[----:B------:R-:W-:Y:S02]  /*28440*/  ISETP.LT.AND P5, PT, R222, c[0x0][0x178], !P4 ;  /* 0x00005e00de007a0c */ /* 0x000fe400067a1270 */
[----:B------:R-:W-:Y:S01]  /*28450*/  ISETP.GE.AND P2, PT, R218, c[0x0][0x17c], PT ;  /* 0x00005f00da007a0c */ /* 0x000fe20003f46270 */
[----:B------:R-:W-:Y:S01]  /*28460*/  IMAD.WIDE R216, R0, 0x4, R10 ;  /* 0x0000000400d87825 */ /* 0x000fe200078e020a */
[----:B------:R-:W-:-:S03]  /*28470*/  ISETP.LT.AND P4, PT, R221, c[0x0][0x178], !P4 ;  /* 0x00005e00dd007a0c */ /* 0x000fc60006781270 */
[----:B------:R-:W-:Y:S01]  /*28480*/  IMAD.WIDE R134, R0, 0x4, R8 ;  /* 0x0000000400867825 */ /* 0x000fe200078e0208 */
[----:B------:R-:W-:Y:S01]  /*28490*/  ISETP.LT.AND P0, PT, R224, c[0x0][0x178], !P2 ;  /* 0x00005e00e0007a0c */ /* 0x000fe20005701270 */
[----:B------:R1:W-:Y:S01]  /*284a0*/  @P6 STG.E [R216.64], R234 ;  /* 0x000000ead8006986 */ /* 0x0003e2000c101904 */
[C---:B------:R-:W-:Y:S01]  /*284b0*/  IADD3 R3, R0.reuse, c[0x0][0x198], RZ ;  /* 0x0000660000037a10 */ /* 0x040fe20007ffe0ff */
[----:B------:R-:W-:Y:S02]  /*284c0*/  IMAD.WIDE R132, R0, 0x4, R6 ;  /* 0x0000000400847825 */ /* 0x000fe400078e0206 */
[----:B------:R1:W-:Y:S01]  /*284d0*/  @P3 STG.E [R134.64], R233 ;  /* 0x000000e986003986 */ /* 0x0003e2000c101904 */
[----:B------:R-:W-:Y:S02]  /*284e0*/  ISETP.LT.AND P3, PT, R223, c[0x0][0x178], !P2 ;  /* 0x00005e00df007a0c */ /* 0x000fe40005761270 */
[----:B------:R-:W-:Y:S01]  /*284f0*/  ISETP.LT.AND P6, PT, R222, c[0x0][0x178], !P2 ;  /* 0x00005e00de007a0c */ /* 0x000fe200057c1270 */
[----:B------:R1:W-:Y:S02]  /*28500*/  @P5 STG.E [R132.64], R232 ;  /* 0x000000e884005986 */ /* 0x0003e4000c101904 */
[----:B-1----:R-:W-:Y:S01]  /*28510*/  IMAD.WIDE R216, R0, 0x4, R4 ;  /* 0x0000000400d87825 */ /* 0x002fe200078e0204 */
[----:B------:R-:W-:-:S03]  /*28520*/  ISETP.LT.AND P2, PT, R221, c[0x0][0x178], !P2 ;  /* 0x00005e00dd007a0c */ /* 0x000fc60005741270 */
[----:B------:R-:W-:-:S04]  /*28530*/  IMAD.WIDE R134, R3, 0x4, R8 ;  /* 0x0000000403867825 */ /* 0x000fc800078e0208 */
[C---:B------:R-:W-:Y:S01]  /*28540*/  IMAD.WIDE R132, R3.reuse, 0x4, R10 ;  /* 0x0000000403847825 */ /* 0x040fe200078e020a */
[----:B------:R-:W-:Y:S01]  /*28550*/  @P4 STG.E [R216.64], R228 ;  /* 0x000000e4d8004986 */ /* 0x000fe2000c101904 */
[----:B------:R-:W-:-:S03]  /*28560*/  IADD3 R0, R3, c[0x0][0x198], RZ ;  /* 0x0000660003007a10 */ /* 0x000fc60007ffe0ff */
[----:B------:R1:W-:Y:S04]  /*28570*/  @P0 STG.E [R132.64], R231 ;  /* 0x000000e784000986 */ /* 0x0003e8000c101904 */
[----:B----4-:R4:W-:Y:S01]  /*28580*/  @P3 STG.E [R134.64], R251 ;  /* 0x000000fb86003986 */ /* 0x0109e2000c101904 */
[----:B-1----:R-:W-:-:S03]  /*28590*/  IMAD.WIDE R132, R3, 0x4, R6 ;  /* 0x0000000403847825 */ /* 0x002fc600078e0206 */
[----:B------:R-:W2:Y:S01]  /*285a0*/  LDL.LU R231, [R1+0x344] ;  /* 0x0003440001e77983 */ /* 0x000ea20000300800 */
[----:B----4-:R-:W-:-:S03]  /*285b0*/  IMAD.WIDE R134, R3, 0x4, R4 ;  /* 0x0000000403867825 */ /* 0x010fc600078e0204 */
[----:B------:R-:W4:Y:S04]  /*285c0*/  LDL.LU R251, [R1+0x2f4] ;  /* 0x0002f40001fb7983 */ /* 0x000f280000300800 */
[----:B------:R-:W4:Y:S04]  /*285d0*/  LDL.LU R3, [R1+0x340] ;  /* 0x0003400001037983 */ /* 0x000f280000300800 */
[----:B---3--:R1:W-:Y:S04]  /*285e0*/  @P6 STG.E [R132.64], R229 ;  /* 0x000000e584006986 */ /* 0x0083e8000c101904 */
[----:B--2---:R2:W-:Y:S04]  /*285f0*/  @P2 STG.E [R134.64], R230 ;  /* 0x000000e686002986 */ /* 0x0045e8000c101904 */
[----:B-1----:R-:W3:Y:S04]  /*28600*/  LDL.LU R133, [R1+0x350] ;  /* 0x0003500001857983 */ /* 0x002ee80000300800 */
[----:B--2---:R-:W2:Y:S01]  /*28610*/  LDL.LU R135, [R1+0x2f0] ;  /* 0x0002f00001877983 */ /* 0x004ea20000300800 */
[----:B------:R-:W-:-:S02]  /*28620*/  IADD3 R218, R225, 0x16, RZ ;  /* 0x00000016e1da7810 */ /* 0x000fc40007ffe0ff */
[----:B------:R-:W-:Y:S01]  /*28630*/  IADD3 R216, R225, 0x17, RZ ;  /* 0x00000017e1d87810 */ /* 0x000fe20007ffe0ff */
[----:B------:R-:W2:Y:S01]  /*28640*/  LDL.LU R229, [R1+0x1e4] ;  /* 0x0001e40001e57983 */ /* 0x000ea20000300800 */
[----:B------:R-:W-:Y:S02]  /*28650*/  ISETP.GE.AND P1, PT, R218, c[0x0][0x17c], PT ;  /* 0x00005f00da007a0c */ /* 0x000fe40003f26270 */
[----:B------:R-:W-:Y:S01]  /*28660*/  ISETP.GE.AND P0, PT, R216, c[0x0][0x17c], PT ;  /* 0x00005f00d8007a0c */ /* 0x000fe20003f06270 */
[----:B------:R-:W2:Y:S01]  /*28670*/  LDL.LU R234, [R1+0x1c8] ;  /* 0x0001c80001ea7983 */ /* 0x000ea20000300800 */
[----:B------:R-:W-:Y:S02]  /*28680*/  ISETP.LT.AND P4, PT, R224, c[0x0][0x178], !P1 ;  /* 0x00005e00e0007a0c */ /* 0x000fe40004f81270 */
[----:B------:R-:W-:Y:S01]  /*28690*/  ISETP.LT.AND P5, PT, R223, c[0x0][0x178], !P1 ;  /* 0x00005e00df007a0c */ /* 0x000fe20004fa1270 */
[----:B------:R-:W-:Y:S01]  /*286a0*/  IMAD.WIDE R216, R0, 0x4, R10 ;  /* 0x0000000400d87825 */ /* 0x000fe200078e020a */
[----:B------:R-:W-:Y:S01]  /*286b0*/  ISETP.LT.AND P3, PT, R222, c[0x0][0x178], !P1 ;  /* 0x00005e00de007a0c */ /* 0x000fe20004f61270 */
[----:B------:R-:W2:Y:S02]  /*286c0*/  LDL.LU R233, [R1+0x188] ;  /* 0x0001880001e97983 */ /* 0x000ea40000300800 */
[----:B------:R-:W-:Y:S01]  /*286d0*/  IMAD.WIDE R218, R0, 0x4, R8 ;  /* 0x0000000400da7825 */ /* 0x000fe200078e0208 */
[----:B------:R-:W-:Y:S01]  /*286e0*/  ISETP.LT.AND P2, PT, R221, c[0x0][0x178], !P1 ;  /* 0x00005e00dd007a0c */ /* 0x000fe20004f41270 */
[----:B------:R-:W2:Y:S01]  /*286f0*/  LDL.LU R232, [R1+0x158] ;  /* 0x0001580001e87983 */ /* 0x000ea20000300800 */
[----:B------:R-:W-:-:S02]  /*28700*/  ISETP.LT.AND P6, PT, R222, c[0x0][0x178], !P0 ;  /* 0x00005e00de007a0c */ /* 0x000fc400047c1270 */
[----:B------:R-:W-:Y:S01]  /*28710*/  IADD3 R134, R225, 0x18, RZ ;  /* 0x00000018e1867810 */ /* 0x000fe20007ffe0ff */
[----:B------:R-:W2:Y:S03]  /*28720*/  LDL.LU R228, [R1+0xf8] ;  /* 0x0000f80001e47983 */ /* 0x000ea60000300800 */
[----:B------:R-:W-:Y:S01]  /*28730*/  ISETP.GE.AND P1, PT, R134, c[0x0][0x17c], PT ;  /* 0x00005f0086007a0c */ /* 0x000fe20003f26270 */
[----:B------:R-:W2:Y:S04]  /*28740*/  LDL.LU R230, [R1+0x1cc] ;  /* 0x0001cc0001e67983 */ /* 0x000ea80000300800 */
[----:B---3--:R1:W-:Y:S01]  /*28750*/  @P4 STG.E [R216.64], R133 ;  /* 0x00000085d8004986 */ /* 0x0083e2000c101904 */
[----:B------:R-:W-:-:S03]  /*28760*/  ISETP.LT.AND P4, PT, R224, c[0x0][0x178], !P0 ;  /* 0x00005e00e0007a0c */ /* 0x000fc60004781270 */
[----:B----4-:R3:W-:Y:S01]  /*28770*/  @P5 STG.E [R218.64], R3 ;  /* 0x00000003da005986 */ /* 0x0107e2000c101904 */
[----:B------:R-:W-:Y:S01]  /*28780*/  ISETP.LT.AND P5, PT, R223, c[0x0][0x178], !P0 ;  /* 0x00005e00df007a0c */ /* 0x000fe200047a1270 */
[C---:B-1----:R-:W-:Y:S01]  /*28790*/  IMAD.WIDE R132, R0.reuse, 0x4, R6 ;  /* 0x0000000400847825 */ /* 0x042fe200078e0206 */
[----:B------:R-:W-:Y:S02]  /*287a0*/  IADD3 R216, R225, 0x19, RZ ;  /* 0x00000019e1d87810 */ /* 0x000fe40007ffe0ff */
[----:B---3--:R-:W-:Y:S02]  /*287b0*/  IADD3 R3, R0, c[0x0][0x198], RZ ;  /* 0x0000660000037a10 */ /* 0x008fe40007ffe0ff */
[----:B--2---:R1:W-:Y:S01]  /*287c0*/  @P3 STG.E [R132.64], R135 ;  /* 0x0000008784003986 */ /* 0x0043e2000c101904 */
[----:B------:R-:W-:Y:S02]  /*287d0*/  ISETP.GE.AND P3, PT, R216, c[0x0][0x17c], PT ;  /* 0x00005f00d8007a0c */ /* 0x000fe40003f66270 */
[----:B------:R-:W-:-:S04]  /*287e0*/  IMAD.WIDE R216, R3, 0x4, R8 ;  /* 0x0000000403d87825 */ /* 0x000fc800078e0208 */
[----:B------:R-:W-:-:S04]  /*287f0*/  IMAD.WIDE R218, R3, 0x4, R6 ;  /* 0x0000000403da7825 */ /* 0x000fc800078e0206 */
[----:B-1----:R-:W-:-:S04]  /*28800*/  IMAD.WIDE R132, R0, 0x4, R4 ;  /* 0x0000000400847825 */ /* 0x002fc800078e0204 */
[----:B------:R-:W-:Y:S01]  /*28810*/  IMAD.WIDE R134, R3, 0x4, R10 ;  /* 0x0000000403867825 */ /* 0x000fe200078e020a */
[----:B------:R-:W-:Y:S04]  /*28820*/  @P2 STG.E [R132.64], R220 ;  /* 0x000000dc84002986 */ /* 0x000fe8000c101904 */
[----:B------:R-:W-:Y:S04]  /*28830*/  @P4 STG.E [R134.64], R235 ;  /* 0x000000eb86004986 */ /* 0x000fe8000c101904 */
[----:B------:R1:W-:Y:S04]  /*28840*/  @P5 STG.E [R216.64], R231 ;  /* 0x000000e7d8005986 */ /* 0x0003e8000c101904 */
[----:B------:R2:W-:Y:S04]  /*28850*/  @P6 STG.E [R218.64], R251 ;  /* 0x000000fbda006986 */ /* 0x0005e8000c101904 */
[----:B-1----:R-:W3:Y:S04]  /*28860*/  LDL.LU R231, [R1+0x18c] ;  /* 0x00018c0001e77983 */ /* 0x002ee80000300800 */
[----:B--2---:R-:W2:Y:S01]  /*28870*/  LDL.LU R251, [R1+0x15c] ;  /* 0x00015c0001fb7983 */ /* 0x004ea20000300800 */
[----:B------:R-:W-:-:S02]  /*28880*/  ISETP.LT.AND P0, PT, R221, c[0x0][0x178], !P0 ;  /* 0x00005e00dd007a0c */ /* 0x000fc40004701270 */
[----:B------:R-:W-:Y:S02]  /*28890*/  ISETP.LT.AND P4, PT, R224, c[0x0][0x178], !P1 ;  /* 0x00005e00e0007a0c */ /* 0x000fe40004f81270 */
[----:B------:R-:W-:Y:S02]  /*288a0*/  ISETP.LT.AND P6, PT, R223, c[0x0][0x178], !P1 ;  /* 0x00005e00df007a0c */ /* 0x000fe40004fc1270 */
[C---:B------:R-:W-:Y:S01]  /*288b0*/  IADD3 R218, R3.reuse, c[0x0][0x198], RZ ;  /* 0x0000660003da7a10 */ /* 0x040fe20007ffe0ff */
[----:B------:R-:W-:Y:S01]  /*288c0*/  IMAD.WIDE R216, R3, 0x4, R4 ;  /* 0x0000000403d87825 */ /* 0x000fe200078e0204 */
[----:B------:R-:W-:-:S03]  /*288d0*/  ISETP.LT.AND P2, PT, R222, c[0x0][0x178], !P1 ;  /* 0x00005e00de007a0c */ /* 0x000fc60004f41270 */
[----:B------:R-:W-:Y:S01]  /*288e0*/  IMAD.WIDE R132, R218, 0x4, R10 ;  /* 0x00000004da847825 */ /* 0x000fe200078e020a */
[----:B------:R-:W-:-:S03]  /*288f0*/  ISETP.LT.AND P1, PT, R221, c[0x0][0x178], !P1 ;  /* 0x00005e00dd007a0c */ /* 0x000fc60004f21270 */
[----:B------:R-:W-:Y:S01]  /*28900*/  IMAD.WIDE R134, R218, 0x4, R8 ;  /* 0x00000004da867825 */ /* 0x000fe200078e0208 */
[----:B------:R-:W-:Y:S01]  /*28910*/  IADD3 R0, R225, 0x1a, RZ ;  /* 0x0000001ae1007810 */ /* 0x000fe20007ffe0ff */
[----:B------:R1:W-:Y:S01]  /*28920*/  @P0 STG.E [R216.64], R229 ;  /* 0x000000e5d8000986 */ /* 0x0003e2000c101904 */
[----:B------:R-:W-:-:S03]  /*28930*/  ISETP.LT.AND P5, PT, R224, c[0x0][0x178], !P3 ;  /* 0x00005e00e0007a0c */ /* 0x000fc60005fa1270 */
[----:B------:R4:W-:Y:S01]  /*28940*/  @P4 STG.E [R132.64], R234 ;  /* 0x000000ea84004986 */ /* 0x0009e2000c101904 */
[----:B------:R-:W-:-:S03]  /*28950*/  ISETP.GE.AND P0, PT, R0, c[0x0][0x17c], PT ;  /* 0x00005f0000007a0c */ /* 0x000fc60003f06270 */
[----:B------:R4:W-:Y:S01]  /*28960*/  @P6 STG.E [R134.64], R233 ;  /* 0x000000e986006986 */ /* 0x0009e2000c101904 */
[----:B------:R-:W-:Y:S02]  /*28970*/  ISETP.LT.AND P6, PT, R223, c[0x0][0x178], !P3 ;  /* 0x00005e00df007a0c */ /* 0x000fe40005fc1270 */
[----:B------:R-:W-:Y:S01]  /*28980*/  ISETP.LT.AND P4, PT, R222, c[0x0][0x178], !P3 ;  /* 0x00005e00de007a0c */ /* 0x000fe20005f81270 */
[----:B-1----:R-:W2:Y:S01]  /*28990*/  LDL.LU R229, [R1+0xfc] ;  /* 0x0000fc0001e57983 */ /* 0x002ea20000300800 */
[C---:B------:R-:W-:Y:S01]  /*289a0*/  IADD3 R0, R218.reuse, c[0x0][0x198], RZ ;  /* 0x00006600da007a10 */ /* 0x040fe20007ffe0ff */
[C---:B----4-:R-:W-:Y:S02]  /*289b0*/  IMAD.WIDE R132, R218.reuse, 0x4, R6 ;  /* 0x00000004da847825 */ /* 0x050fe400078e0206 */
[----:B------:R-:W4:Y:S02]  /*289c0*/  LDL.LU R219, [R1+0x1b8] ;  /* 0x0001b80001db7983 */ /* 0x000f240000300800 */
[----:B------:R-:W-:-:S02]  /*289d0*/  IMAD.WIDE R134, R218, 0x4, R4 ;  /* 0x00000004da867825 */ /* 0x000fc400078e0204 */
[----:B------:R1:W-:Y:S02]  /*289e0*/  @P2 STG.E [R132.64], R232 ;  /* 0x000000e884002986 */ /* 0x0003e4000c101904 */
[C---:B------:R-:W-:Y:S02]  /*289f0*/  IMAD.WIDE R216, R0.reuse, 0x4, R10 ;  /* 0x0000000400d87825 */ /* 0x040fe400078e020a */
[----:B------:R1:W-:Y:S01]  /*28a00*/  @P1 STG.E [R134.64], R228 ;  /* 0x000000e486001986 */ /* 0x0003e2000c101904 */
[C---:B------:R-:W-:Y:S02]  /*28a10*/  IADD3 R3, R225.reuse, 0x1b, RZ ;  /* 0x0000001be1037810 */ /* 0x040fe40007ffe0ff */
[----:B------:R-:W-:Y:S01]  /*28a20*/  IADD3 R218, R225, 0x1c, RZ ;  /* 0x0000001ce1da7810 */ /* 0x000fe20007ffe0ff */
[----:B------:R-:W4:Y:S01]  /*28a30*/  LDL.LU R234, [R1+0x168] ;  /* 0x0001680001ea7983 */ /* 0x000f220000300800 */
[----:B-1----:R-:W-:-:S03]  /*28a40*/  IMAD.WIDE R132, R0, 0x4, R8 ;  /* 0x0000000400847825 */ /* 0x002fc600078e0208 */
[----:B------:R1:W-:Y:S01]  /*28a50*/  @P5 STG.E [R216.64], R230 ;  /* 0x000000e6d8005986 */ /* 0x0003e2000c101904 */
[----:B------:R-:W-:-:S03]  /*28a60*/  IMAD.WIDE R134, R0, 0x4, R6 ;  /* 0x0000000400867825 */ /* 0x000fc600078e0206 */
[----:B------:R-:W4:Y:S01]  /*28a70*/  LDL.LU R233, [R1+0x2ac] ;  /* 0x0002ac0001e97983 */ /* 0x000f220000300800 */
[----:B------:R-:W-:Y:S02]  /*28a80*/  ISETP.GE.AND P1, PT, R3, c[0x0][0x17c], PT ;  /* 0x00005f0003007a0c */ /* 0x000fe40003f26270 */
[----:B------:R-:W-:Y:S01]  /*28a90*/  IADD3 R3, R0, c[0x0][0x198], RZ ;  /* 0x0000660000037a10 */ /* 0x000fe20007ffe0ff */
[----:B-1----:R-:W4:Y:S04]  /*28aa0*/  LDL.LU R230, [R1+0x1dc] ;  /* 0x0001dc0001e67983 */ /* 0x002f280000300800 */
[----:B---3--:R1:W-:Y:S04]  /*28ab0*/  @P6 STG.E [R132.64], R231 ;  /* 0x000000e784006986 */ /* 0x0083e8000c101904 */
[----:B--2---:R2:W-:Y:S01]  /*28ac0*/  @P4 STG.E [R134.64], R251 ;  /* 0x000000fb86004986 */ /* 0x0045e2000c101904 */
[----:B------:R-:W-:-:S03]  /*28ad0*/  ISETP.GE.AND P4, PT, R218, c[0x0][0x17c], PT ;  /* 0x00005f00da007a0c */ /* 0x000fc60003f86270 */
[----:B-1----:R-:W3:Y:S01]  /*28ae0*/  LDL.LU R231, [R1+0x1bc] ;  /* 0x0001bc0001e77983 */ /* 0x002ee20000300800 */
[----:B------:R-:W-:-:S03]  /*28af0*/  IMAD.WIDE R132, R0, 0x4, R4 ;  /* 0x0000000400847825 */ /* 0x000fc600078e0204 */
[----:B--2---:R-:W2:Y:S04]  /*28b00*/  LDL.LU R251, [R1+0x16c] ;  /* 0x00016c0001fb7983 */ /* 0x004ea80000300800 */
[----:B------:R-:W2:Y:S04]  /*28b10*/  LDL.LU R0, [R1+0x1d8] ;  /* 0x0001d80001007983 */ /* 0x000ea80000300800 */
[----:B------:R-:W2:Y:S01]  /*28b20*/  LDL.LU R218, [R1+0x2a8] ;  /* 0x0002a80001da7983 */ /* 0x000ea20000300800 */
[----:B------:R-:W-:Y:S02]  /*28b30*/  ISETP.LT.AND P3, PT, R221, c[0x0][0x178], !P3 ;  /* 0x00005e00dd007a0c */ /* 0x000fe40005f61270 */
[----:B------:R-:W-:-:S02]  /*28b40*/  ISETP.LT.AND P2, PT, R224, c[0x0][0x178], !P0 ;  /* 0x00005e00e0007a0c */ /* 0x000fc40004741270 */
[----:B------:R-:W-:Y:S01]  /*28b50*/  ISETP.LT.AND P5, PT, R223, c[0x0][0x178], !P0 ;  /* 0x00005e00df007a0c */ /* 0x000fe200047a1270 */
[C---:B------:R-:W-:Y:S01]  /*28b60*/  IMAD.WIDE R134, R3.reuse, 0x4, R10 ;  /* 0x0000000403867825 */ /* 0x040fe200078e020a */
[----:B------:R-:W-:Y:S01]  /*28b70*/  ISETP.LT.AND P6, PT, R222, c[0x0][0x178], !P0 ;  /* 0x00005e00de007a0c */ /* 0x000fe200047c1270 */
[----:B------:R-:W3:Y:S02]  /*28b80*/  LDL.LU R220, [R1+0x318] ;  /* 0x0003180001dc7983 */ /* 0x000ee40000300800 */
[----:B------:R-:W-:Y:S01]  /*28b90*/  IMAD.WIDE R216, R3, 0x4, R8 ;  /* 0x0000000403d87825 */ /* 0x000fe200078e0208 */
[----:B------:R-:W-:Y:S01]  /*28ba0*/  ISETP.LT.AND P0, PT, R221, c[0x0][0x178], !P0 ;  /* 0x00005e00dd007a0c */ /* 0x000fe20004701270 */
[----:B------:R-:W3:Y:S04]  /*28bb0*/  LDL.LU R235, [R1+0x308] ;  /* 0x0003080001eb7983 */ /* 0x000ee80000300800 */
[----:B------:R1:W-:Y:S01]  /*28bc0*/  @P3 STG.E [R132.64], R229 ;  /* 0x000000e584003986 */ /* 0x0003e2000c101904 */
[----:B------:R-:W-:-:S03]  /*28bd0*/  ISETP.LT.AND P3, PT, R223, c[0x0][0x178], !P1 ;  /* 0x00005e00df007a0c */ /* 0x000fc60004f61270 */
[----:B------:R-:W3:Y:S04]  /*28be0*/  LDL.LU R232, [R1+0x278] ;  /* 0x0002780001e87983 */ /* 0x000ee80000300800 */
[----:B------:R-:W3:Y:S01]  /*28bf0*/  LDL.LU R228, [R1+0x178] ;  /* 0x0001780001e47983 */ /* 0x000ee20000300800 */
[----:B-1----:R-:W-:-:S03]  /*28c00*/  IMAD.WIDE R132, R3, 0x4, R6 ;  /* 0x0000000403847825 */ /* 0x002fc600078e0206 */
[----:B------:R-:W3:Y:S04]  /*28c10*/  LDL.LU R229, [R1+0x31c] ;  /* 0x00031c0001e57983 */ /* 0x000ee80000300800 */
[----:B--2---:R1:W-:Y:S01]  /*28c20*/  @P2 STG.E [R134.64], R218 ;  /* 0x000000da86002986 */ /* 0x0043e2000c101904 */
[----:B------:R-:W-:-:S03]  /*28c30*/  ISETP.LT.AND P2, PT, R222, c[0x0][0x178], !P1 ;  /* 0x00005e00de007a0c */ /* 0x000fc60004f41270 */
[----:B------:R2:W-:Y:S01]  /*28c40*/  @P5 STG.E [R216.64], R0 ;  /* 0x00000000d8005986 */ /* 0x0005e2000c101904 */
[----:B------:R-:W-:-:S03]  /*28c50*/  ISETP.LT.AND P5, PT, R224, c[0x0][0x178], !P1 ;  /* 0x00005e00e0007a0c */ /* 0x000fc60004fa1270 */
[----:B----4-:R4:W-:Y:S01]  /*28c60*/  @P6 STG.E [R132.64], R219 ;  /* 0x000000db84006986 */ /* 0x0109e2000c101904 */
[----:B-1----:R-:W-:Y:S02]  /*28c70*/  IADD3 R134, R225, 0x1d, RZ ;  /* 0x0000001de1867810 */ /* 0x002fe40007ffe0ff */
[C---:B--2---:R-:W-:Y:S02]  /*28c80*/  IADD3 R0, R3.reuse, c[0x0][0x198], RZ ;  /* 0x0000660003007a10 */ /* 0x044fe40007ffe0ff */
[----:B------:R-:W-:Y:S01]  /*28c90*/  ISETP.GE.AND P6, PT, R134, c[0x0][0x17c], PT ;  /* 0x00005f0086007a0c */ /* 0x000fe20003fc6270 */
[----:B----4-:R-:W-:-:S04]  /*28ca0*/  IMAD.WIDE R218, R3, 0x4, R4 ;  /* 0x0000000403da7825 */ /* 0x010fc800078e0204 */
[C---:B------:R-:W-:Y:S01]  /*28cb0*/  IMAD.WIDE R132, R0.reuse, 0x4, R10 ;  /* 0x0000000400847825 */ /* 0x040fe200078e020a */
[----:B------:R-:W-:Y:S03]  /*28cc0*/  @P0 STG.E [R218.64], R234 ;  /* 0x000000eada000986 */ /* 0x000fe6000c101904 */
[C---:B------:R-:W-:Y:S01]  /*28cd0*/  IMAD.WIDE R134, R0.reuse, 0x4, R8 ;  /* 0x0000000400867825 */ /* 0x040fe200078e0208 */
[----:B------:R-:W-:Y:S03]  /*28ce0*/  @P5 STG.E [R132.64], R233 ;  /* 0x000000e984005986 */ /* 0x000fe6000c101904 */
[C---:B------:R-:W-:Y:S01]  /*28cf0*/  IMAD.WIDE R216, R0.reuse, 0x4, R6 ;  /* 0x0000000400d87825 */ /* 0x040fe200078e0206 */
[----:B------:R1:W-:Y:S04]  /*28d00*/  @P3 STG.E [R134.64], R230 ;  /* 0x000000e686003986 */ /* 0x0003e8000c101904 */
[----:B---3--:R2:W-:Y:S04]  /*28d10*/  @P2 STG.E [R216.64], R231 ;  /* 0x000000e7d8002986 */ /* 0x0085e8000c101904 */
[----:B-1----:R-:W3:Y:S04]  /*28d20*/  LDL.LU R230, [R1+0x30c] ;  /* 0x00030c0001e67983 */ /* 0x002ee80000300800 */
[----:B--2---:R-:W2:Y:S01]  /*28d30*/  LDL.LU R231, [R1+0x27c] ;  /* 0x00027c0001e77983 */ /* 0x004ea20000300800 */
[----:B------:R-:W-:Y:S01]  /*28d40*/  ISETP.LT.AND P1, PT, R221, c[0x0][0x178], !P1 ;  /* 0x00005e00dd007a0c */ /* 0x000fe20004f21270 */
[----:B------:R-:W-:Y:S01]  /*28d50*/  IMAD.WIDE R218, R0, 0x4, R4 ;  /* 0x0000000400da7825 */ /* 0x000fe200078e0204 */
[----:B------:R-:W-:-:S02]  /*28d60*/  ISETP.LT.AND P2, PT, R224, c[0x0][0x178], !P4 ;  /* 0x00005e00e0007a0c */ /* 0x000fc40006741270 */
[----:B------:R-:W-:Y:S02]  /*28d70*/  ISETP.LT.AND P3, PT, R223, c[0x0][0x178], !P4 ;  /* 0x00005e00df007a0c */ /* 0x000fe40006761270 */
[----:B------:R-:W-:-:S07]  /*28d80*/  IADD3 R3, R0, c[0x0][0x198], RZ ;  /* 0x0000660000037a10 */ /* 0x000fce0007ffe0ff */
[----:B------:R1:W-:Y:S01]  /*28d90*/  @P1 STG.E [R218.64], R251 ;  /* 0x000000fbda001986 */ /* 0x0003e2000c101904 */
[----:B------:R-:W-:Y:S01]  /*28da0*/  ISETP.LT.AND P1, PT, R222, c[0x0][0x178], !P4 ;  /* 0x00005e00de007a0c */ /* 0x000fe20006721270 */
[----:B------:R-:W-:Y:S01]  /*28db0*/  IMAD.WIDE R216, R3, 0x4, R10 ;  /* 0x0000000403d87825 */ /* 0x000fe200078e020a */
[----:B------:R-:W-:Y:S02]  /*28dc0*/  IADD3 R0, R225, 0x1e, RZ ;  /* 0x0000001ee1007810 */ /* 0x000fe40007ffe0ff */
[----:B------:R-:W-:Y:S01]  /*28dd0*/  ISETP.LT.AND P4, PT, R221, c[0x0][0x178], !P4 ;  /* 0x00005e00dd007a0c */ /* 0x000fe20006781270 */
[----:B------:R-:W-:Y:S01]  /*28de0*/  IMAD.WIDE R132, R3, 0x4, R8 ;  /* 0x0000000403847825 */ /* 0x000fe200078e0208 */
[----:B------:R-:W-:-:S03]  /*28df0*/  ISETP.LT.AND P5, PT, R224, c[0x0][0x178], !P6 ;  /* 0x00005e00e0007a0c */ /* 0x000fc600077a1270 */
[C---:B------:R-:W-:Y:S01]  /*28e00*/  IMAD.WIDE R134, R3.reuse, 0x4, R6 ;  /* 0x0000000403867825 */ /* 0x040fe200078e0206 */
[----:B-1----:R-:W4:Y:S01]  /*28e10*/  LDL.LU R251, [R1+0x17c] ;  /* 0x00017c0001fb7983 */ /* 0x002f220000300800 */
[----:B------:R-:W-:Y:S02]  /*28e20*/  ISETP.GE.AND P0, PT, R0, c[0x0][0x17c], PT ;  /* 0x00005f0000007a0c */ /* 0x000fe40003f06270 */
[----:B------:R-:W-:Y:S01]  /*28e30*/  IADD3 R0, R3, c[0x0][0x198], RZ ;  /* 0x0000660003007a10 */ /* 0x000fe20007ffe0ff */
[----:B------:R1:W-:Y:S04]  /*28e40*/  @P2 STG.E [R216.64], R220 ;  /* 0x000000dcd8002986 */ /* 0x0003e8000c101904 */
[----:B------:R1:W-:Y:S01]  /*28e50*/  @P3 STG.E [R132.64], R235 ;  /* 0x000000eb84003986 */ /* 0x0003e2000c101904 */
[----:B------:R-:W-:-:S03]  /*28e60*/  ISETP.LT.AND P3, PT, R222, c[0x0][0x178], !P6 ;  /* 0x00005e00de007a0c */ /* 0x000fc60007761270 */
[----:B------:R1:W-:Y:S01]  /*28e70*/  @P1 STG.E [R134.64], R232 ;  /* 0x000000e886001986 */ /* 0x0003e2000c101904 */
[----:B------:R-:W-:-:S03]  /*28e80*/  ISETP.LT.AND P1, PT, R223, c[0x0][0x178], !P6 ;  /* 0x00005e00df007a0c */ /* 0x000fc60007721270 */
[----:B------:R-:W4:Y:S01]  /*28e90*/  LDL.LU R234, [R1+0x358] ;  /* 0x0003580001ea7983 */ /* 0x000f220000300800 */
[----:B-1----:R-:W-:-:S03]  /*28ea0*/  IMAD.WIDE R216, R3, 0x4, R4 ;  /* 0x0000000403d87825 */ /* 0x002fc600078e0204 */
[----:B------:R-:W4:Y:S01]  /*28eb0*/  LDL.LU R233, [R1+0x348] ;  /* 0x0003480001e97983 */ /* 0x000f220000300800 */
[----:B------:R-:W-:-:S03]  /*28ec0*/  IMAD.WIDE R132, R0, 0x4, R10 ;  /* 0x0000000400847825 */ /* 0x000fc600078e020a */
[----:B------:R1:W-:Y:S01]  /*28ed0*/  @P4 STG.E [R216.64], R228 ;  /* 0x000000e4d8004986 */ /* 0x0003e2000c101904 */
[----:B------:R-:W-:-:S03]  /*28ee0*/  IMAD.WIDE R134, R0, 0x4, R8 ;  /* 0x0000000400867825 */ /* 0x000fc600078e0208 */
[----:B------:R-:W4:Y:S04]  /*28ef0*/  LDL.LU R232, [R1+0x2f8] ;  /* 0x0002f80001e87983 */ /* 0x000f280000300800 */
[----:B------:R1:W-:Y:S04]  /*28f00*/  @P5 STG.E [R132.64], R229 ;  /* 0x000000e584005986 */ /* 0x0003e8000c101904 */
[----:B-1----:R-:W4:Y:S01]  /*28f10*/  LDL.LU R228, [R1+0x1e8] ;  /* 0x0001e80001e47983 */ /* 0x002f220000300800 */
[----:B------:R-:W-:-:S03]  /*28f20*/  IMAD.WIDE R132, R0, 0x4, R6 ;  /* 0x0000000400847825 */ /* 0x000fc600078e0206 */
[----:B------:R-:W4:Y:S04]  /*28f30*/  LDL.LU R229, [R1+0x35c] ;  /* 0x00035c0001e57983 */ /* 0x000f280000300800 */
[----:B---3--:R1:W-:Y:S04]  /*28f40*/  @P1 STG.E [R134.64], R230 ;  /* 0x000000e686001986 */ /* 0x0083e8000c101904 */
[----:B--2---:R2:W-:Y:S04]  /*28f50*/  @P3 STG.E [R132.64], R231 ;  /* 0x000000e784003986 */ /* 0x0045e8000c101904 */
[----:B-1----:R-:W3:Y:S04]  /*28f60*/  LDL.LU R230, [R1+0x34c] ;  /* 0x00034c0001e67983 */ /* 0x002ee80000300800 */
[----:B--2---:R-:W2:Y:S01]  /*28f70*/  LDL.LU R231, [R1+0x2fc] ;  /* 0x0002fc0001e77983 */ /* 0x004ea20000300800 */
[----:B------:R-:W-:-:S02]  /*28f80*/  ISETP.LT.AND P5, PT, R221, c[0x0][0x178], !P6 ;  /* 0x00005e00dd007a0c */ /* 0x000fc400077a1270 */
[----:B------:R-:W-:Y:S02]  /*28f90*/  IADD3 R216, R225, 0x1f, RZ ;  /* 0x0000001fe1d87810 */ /* 0x000fe40007ffe0ff */
[----:B------:R-:W-:Y:S02]  /*28fa0*/  ISETP.LT.AND P6, PT, R224, c[0x0][0x178], !P0 ;  /* 0x00005e00e0007a0c */ /* 0x000fe400047c1270 */
[----:B------:R-:W-:Y:S01]  /*28fb0*/  ISETP.GE.AND P2, PT, R216, c[0x0][0x17c], PT ;  /* 0x00005f00d8007a0c */ /* 0x000fe20003f46270 */
[C---:B------:R-:W-:Y:S01]  /*28fc0*/  IMAD.WIDE R216, R0.reuse, 0x4, R4 ;  /* 0x0000000400d87825 */ /* 0x040fe200078e0204 */
[----:B------:R-:W-:Y:S02]  /*28fd0*/  ISETP.LT.AND P4, PT, R223, c[0x0][0x178], !P0 ;  /* 0x00005e00df007a0c */ /* 0x000fe40004781270 */
[----:B------:R-:W-:-:S03]  /*28fe0*/  IADD3 R3, R0, c[0x0][0x198], RZ ;  /* 0x0000660000037a10 */ /* 0x000fc60007ffe0ff */
[----:B----4-:R1:W-:Y:S01]  /*28ff0*/  @P5 STG.E [R216.64], R251 ;  /* 0x000000fbd8005986 */ /* 0x0103e2000c101904 */
[----:B------:R-:W-:Y:S01]  /*29000*/  ISETP.LT.AND P5, PT, R222, c[0x0][0x178], !P0 ;  /* 0x00005e00de007a0c */ /* 0x000fe200047a1270 */
[----:B------:R-:W-:Y:S01]  /*29010*/  IMAD.WIDE R134, R3, 0x4, R10 ;  /* 0x0000000403867825 */ /* 0x000fe200078e020a */
[----:B------:R-:W-:-:S03]  /*29020*/  ISETP.LT.AND P0, PT, R221, c[0x0][0x178], !P0 ;  /* 0x00005e00dd007a0c */ /* 0x000fc60004701270 */
[----:B------:R-:W-:Y:S01]  /*29030*/  IMAD.WIDE R132, R3, 0x4, R8 ;  /* 0x0000000403847825 */ /* 0x000fe200078e0208 */
[----:B-1----:R-:W4:Y:S01]  /*29040*/  LDL.LU R251, [R1+0x1ec] ;  /* 0x0001ec0001fb7983 */ /* 0x002f220000300800 */
[----:B------:R-:W-:Y:S02]  /*29050*/  ISETP.LT.AND P1, PT, R224, c[0x0][0x178], !P2 ;  /* 0x00005e00e0007a0c */ /* 0x000fe40005721270 */
[----:B------:R-:W-:Y:S01]  /*29060*/  ISETP.LT.AND P3, PT, R223, c[0x0][0x178], !P2 ;  /* 0x00005e00df007a0c */ /* 0x000fe20005761270 */
[----:B------:R1:W-:Y:S01]  /*29070*/  @P6 STG.E [R134.64], R234 ;  /* 0x000000ea86006986 */ /* 0x0003e2000c101904 */
[----:B------:R-:W-:-:S03]  /*29080*/  ISETP.LT.AND P6, PT, R222, c[0x0][0x178], !P2 ;  /* 0x00005e00de007a0c */ /* 0x000fc600057c1270 */
[----:B------:R-:W4:Y:S04]  /*29090*/  LDL.LU R218, [R1+0x3c0] ;  /* 0x0003c00001da7983 */ /* 0x000f280000300800 */
[----:B------:R1:W-:Y:S01]  /*290a0*/  @P4 STG.E [R132.64], R233 ;  /* 0x000000e984004986 */ /* 0x0003e2000c101904 */
[----:B------:R-:W-:Y:S01]  /*290b0*/  IADD3 R216, R225, 0x21, RZ ;  /* 0x00000021e1d87810 */ /* 0x000fe20007ffe0ff */
[C---:B-1----:R-:W-:Y:S02]  /*290c0*/  IMAD.WIDE R134, R3.reuse, 0x4, R4 ;  /* 0x0000000403867825 */ /* 0x042fe400078e0204 */
[----:B------:R-:W4:Y:S04]  /*290d0*/  LDL.LU R219, [R1+0x380] ;  /* 0x0003800001db7983 */ /* 0x000f280000300800 */
[----:B------:R-:W4:Y:S01]  /*290e0*/  LDL.LU R220, [R1+0x360] ;  /* 0x0003600001dc7983 */ /* 0x000f220000300800 */
[C---:B------:R-:W-:Y:S01]  /*290f0*/  IMAD.WIDE R132, R3.reuse, 0x4, R6 ;  /* 0x0000000403847825 */ /* 0x040fe200078e0206 */
[----:B------:R-:W-:-:S04]  /*29100*/  IADD3 R3, R3, c[0x0][0x198], RZ ;  /* 0x0000660003037a10 */ /* 0x000fc80007ffe0ff */
[----:B------:R1:W-:Y:S01]  /*29110*/  @P5 STG.E [R132.64], R232 ;  /* 0x000000e884005986 */ /* 0x0003e2000c101904 */
[----:B------:R-:W-:Y:S01]  /*29120*/  ISETP.GE.AND P5, PT, R216, c[0x0][0x17c], PT ;  /* 0x00005f00d8007a0c */ /* 0x000fe20003fa6270 */
[C---:B------:R-:W-:Y:S02]  /*29130*/  IMAD.WIDE R216, R3.reuse, 0x4, R6 ;  /* 0x0000000403d87825 */ /* 0x040fe400078e0206 */
[----:B------:R1:W-:Y:S02]  /*29140*/  @P0 STG.E [R134.64], R228 ;  /* 0x000000e486000986 */ /* 0x0003e4000c101904 */
[----:B-1----:R-:W-:-:S04]  /*29150*/  IMAD.WIDE R132, R3, 0x4, R10 ;  /* 0x0000000403847825 */ /* 0x002fc800078e020a */
[----:B------:R-:W-:Y:S01]  /*29160*/  IMAD.WIDE R134, R3, 0x4, R8 ;  /* 0x0000000403867825 */ /* 0x000fe200078e0208 */
[----:B------:R-:W-:Y:S04]  /*29170*/  @P1 STG.E [R132.64], R229 ;  /* 0x000000e584001986 */ /* 0x000fe8000c101904 */
[----:B---3--:R1:W-:Y:S04]  /*29180*/  @P3 STG.E [R134.64], R230 ;  /* 0x000000e686003986 */ /* 0x0083e8000c101904 */
[----:B--2---:R2:W-:Y:S04]  /*29190*/  @P6 STG.E [R216.64], R231 ;  /* 0x000000e7d8006986 */ /* 0x0045e8000c101904 */
[----:B-1----:R-:W3:Y:S04]  /*291a0*/  LDL.LU R230, [R1+0x320] ;  /* 0x0003200001e67983 */ /* 0x002ee80000300800 */
[----:B--2---:R-:W2:Y:S04]  /*291b0*/  LDL.LU R231, [R1+0x3c4] ;  /* 0x0003c40001e77983 */ /* 0x004ea80000300800 */
[----:B------:R-:W2:Y:S04]  /*291c0*/  LDL.LU R235, [R1+0x384] ;  /* 0x0003840001eb7983 */ /* 0x000ea80000300800 */
[----:B------:R-:W2:Y:S01]  /*291d0*/  LDL.LU R229, [R1+0x364] ;  /* 0x0003640001e57983 */ /* 0x000ea20000300800 */
[----:B------:R-:W-:-:S02]  /*291e0*/  IADD3 R0, R225, 0x20, RZ ;  /* 0x00000020e1007810 */ /* 0x000fc40007ffe0ff */
[----:B------:R-:W-:Y:S02]  /*291f0*/  ISETP.LT.AND P2, PT, R221, c[0x0][0x178], !P2 ;  /* 0x00005e00dd007a0c */ /* 0x000fe40005741270 */
[----:B------:R-:W-:Y:S01]  /*29200*/  ISETP.GE.AND P4, PT, R0, c[0x0][0x17c], PT ;  /* 0x00005f0000007a0c */ /* 0x000fe20003f86270 */
[----:B------:R-:W-:-:S03]  /*29210*/  IMAD.WIDE R132, R3, 0x4, R4 ;  /* 0x0000000403847825 */ /* 0x000fc600078e0204 */
[----:B------:R-:W-:Y:S02]  /*29220*/  ISETP.LT.AND P0, PT, R224, c[0x0][0x178], !P4 ;  /* 0x00005e00e0007a0c */ /* 0x000fe40006701270 */
[----:B------:R-:W-:Y:S02]  /*29230*/  IADD3 R0, R3, c[0x0][0x198], RZ ;  /* 0x0000660003007a10 */ /* 0x000fe40007ffe0ff */
[----:B------:R-:W-:-:S03]  /*29240*/  ISETP.LT.AND P1, PT, R223, c[0x0][0x178], !P4 ;  /* 0x00005e00df007a0c */ /* 0x000fc60006721270 */
[----:B----4-:R1:W-:Y:S01]  /*29250*/  @P2 STG.E [R132.64], R251 ;  /* 0x000000fb84002986 */ /* 0x0103e2000c101904 */
[----:B------:R-:W-:Y:S01]  /*29260*/  ISETP.LT.AND P6, PT, R222, c[0x0][0x178], !P4 ;  /* 0x00005e00de007a0c */ /* 0x000fe200067c1270 */
[C---:B------:R-:W-:Y:S01]  /*29270*/  IMAD.WIDE R134, R0.reuse, 0x4, R10 ;  /* 0x0000000400867825 */ /* 0x040fe200078e020a */
[----:B------:R-:W-:Y:S01]  /*29280*/  IADD3 R3, R225, 0x23, RZ ;  /* 0x00000023e1037810 */ /* 0x000fe20007ffe0ff */
[----:B-1----:R-:W4:Y:S01]  /*29290*/  LDL.LU R251, [R1+0x324] ;  /* 0x0003240001fb7983 */ /* 0x002f220000300800 */
[----:B------:R-:W-:Y:S01]  /*292a0*/  ISETP.LT.AND P4, PT, R221, c[0x0][0x178], !P4 ;  /* 0x00005e00dd007a0c */ /* 0x000fe20006781270 */
[----:B------:R-:W-:Y:S02]  /*292b0*/  IMAD.WIDE R132, R0, 0x4, R6 ;  /* 0x0000000400847825 */ /* 0x000fe400078e0206 */
[----:B------:R-:W4:Y:S04]  /*292c0*/  LDL.LU R234, [R1+0x3f0] ;  /* 0x0003f00001ea7983 */ /* 0x000f280000300800 */
[----:B------:R1:W-:Y:S01]  /*292d0*/  @P0 STG.E [R134.64], R218 ;  /* 0x000000da86000986 */ /* 0x0003e2000c101904 */
[----:B------:R-:W-:-:S02]  /*292e0*/  ISETP.LT.AND P0, PT, R224, c[0x0][0x178], !P5 ;  /* 0x00005e00e0007a0c */ /* 0x000fc40006f01270 */
[----:B------:R-:W-:Y:S01]  /*292f0*/  IADD3 R216, R225, 0x22, RZ ;  /* 0x00000022e1d87810 */ /* 0x000fe20007ffe0ff */
[----:B------:R-:W4:Y:S01]  /*29300*/  LDL.LU R233, [R1+0x3d0] ;  /* 0x0003d00001e97983 */ /* 0x000f220000300800 */
[----:B------:R-:W-:Y:S02]  /*29310*/  ISETP.GE.AND P2, PT, R3, c[0x0][0x17c], PT ;  /* 0x00005f0003007a0c */ /* 0x000fe40003f46270 */
[C---:B------:R-:W-:Y:S01]  /*29320*/  IADD3 R3, R0.reuse, c[0x0][0x198], RZ ;  /* 0x0000660000037a10 */ /* 0x040fe20007ffe0ff */
[----:B------:R-:W4:Y:S01]  /*29330*/  LDL.LU R232, [R1+0x3a0] ;  /* 0x0003a00001e87983 */ /* 0x000f220000300800 */
[----:B-1----:R-:W-:Y:S01]  /*29340*/  IMAD.WIDE R134, R0, 0x4, R8 ;  /* 0x0000000400867825 */ /* 0x002fe200078e0208 */
[----:B------:R-:W-:Y:S02]  /*29350*/  ISETP.GE.AND P3, PT, R216, c[0x0][0x17c], PT ;  /* 0x00005f00d8007a0c */ /* 0x000fe40003f66270 */
[----:B------:R-:W4:Y:S04]  /*29360*/  LDL.LU R228, [R1+0x370] ;  /* 0x0003700001e47983 */ /* 0x000f280000300800 */
[----:B------:R-:W-:Y:S01]  /*29370*/  @P1 STG.E [R134.64], R219 ;  /* 0x000000db86001986 */ /* 0x000fe2000c101904 */
[----:B------:R-:W-:Y:S01]  /*29380*/  ISETP.LT.AND P1, PT, R223, c[0x0][0x178], !P5 ;  /* 0x00005e00df007a0c */ /* 0x000fe20006f21270 */
[----:B------:R-:W-:-:S02]  /*29390*/  IMAD.WIDE R216, R0, 0x4, R4 ;  /* 0x0000000400d87825 */ /* 0x000fc400078e0204 */
[----:B------:R1:W-:Y:S01]  /*293a0*/  @P6 STG.E [R132.64], R220 ;  /* 0x000000dc84006986 */ /* 0x0003e2000c101904 */
[----:B------:R-:W-:Y:S01]  /*293b0*/  ISETP.LT.AND P6, PT, R222, c[0x0][0x178], !P5 ;  /* 0x00005e00de007a0c */ /* 0x000fe20006fc1270 */
[----:B-1----:R-:W-:-:S04]  /*293c0*/  IMAD.WIDE R132, R3, 0x4, R10 ;  /* 0x0000000403847825 */ /* 0x002fc800078e020a */
[C---:B------:R-:W-:Y:S01]  /*293d0*/  IMAD.WIDE R134, R3.reuse, 0x4, R8 ;  /* 0x0000000403867825 */ /* 0x040fe200078e0208 */
[----:B---3--:R1:W-:Y:S04]  /*293e0*/  @P4 STG.E [R216.64], R230 ;  /* 0x000000e6d8004986 */ /* 0x0083e8000c101904 */
[----:B--2---:R2:W-:Y:S04]  /*293f0*/  @P0 STG.E [R132.64], R231 ;  /* 0x000000e784000986 */ /* 0x0045e8000c101904 */
[----:B-1----:R-:W3:Y:S04]  /*29400*/  LDL.LU R230, [R1+0x3f4] ;  /* 0x0003f40001e67983 */ /* 0x002ee80000300800 */
[----:B--2---:R-:W2:Y:S01]  /*29410*/  LDL.LU R231, [R1+0x3d4] ;  /* 0x0003d40001e77983 */ /* 0x004ea20000300800 */
[----:B------:R-:W-:-:S03]  /*29420*/  IMAD.WIDE R132, R3, 0x4, R6 ;  /* 0x0000000403847825 */ /* 0x000fc600078e0206 */
[----:B------:R-:W-:Y:S04]  /*29430*/  @P1 STG.E [R134.64], R235 ;  /* 0x000000eb86001986 */ /* 0x000fe8000c101904 */
[----:B------:R1:W-:Y:S04]  /*29440*/  @P6 STG.E [R132.64], R229 ;  /* 0x000000e584006986 */ /* 0x0003e8000c101904 */
[----:B-1----:R-:W2:Y:S01]  /*29450*/  LDL.LU R229, [R1+0x3a4] ;  /* 0x0003a40001e57983 */ /* 0x002ea20000300800 */
[----:B------:R-:W-:Y:S02]  /*29460*/  ISETP.LT.AND P5, PT, R221, c[0x0][0x178], !P5 ;  /* 0x00005e00dd007a0c */ /* 0x000fe40006fa1270 */
[----:B------:R-:W-:Y:S01]  /*29470*/  IADD3 R0, R225, 0x24, RZ ;  /* 0x00000024e1007810 */ /* 0x000fe20007ffe0ff */
[----:B------:R-:W-:Y:S01]  /*29480*/  IMAD.WIDE R216, R3, 0x4, R4 ;  /* 0x0000000403d87825 */ /* 0x000fe200078e0204 */
[----:B------:R-:W-:-:S02]  /*29490*/  ISETP.LT.AND P4, PT, R224, c[0x0][0x178], !P3 ;  /* 0x00005e00e0007a0c */ /* 0x000fc40005f81270 */
[----:B------:R-:W-:Y:S02]  /*294a0*/  ISETP.GE.AND P0, PT, R0, c[0x0][0x17c], PT ;  /* 0x00005f0000007a0c */ /* 0x000fe40003f06270 */
[----:B------:R-:W-:Y:S02]  /*294b0*/  IADD3 R0, R3, c[0x0][0x198], RZ ;  /* 0x0000660003007a10 */ /* 0x000fe40007ffe0ff */
[----:B------:R-:W-:-:S03]  /*294c0*/  ISETP.LT.AND P1, PT, R223, c[0x0][0x178], !P3 ;  /* 0x00005e00df007a0c */ /* 0x000fc60005f21270 */
[----:B----4-:R1:W-:Y:S01]  /*294d0*/  @P5 STG.E [R216.64], R251 ;  /* 0x000000fbd8005986 */ /* 0x0103e2000c101904 */
[----:B------:R-:W-:Y:S01]  /*294e0*/  ISETP.LT.AND P5, PT, R222, c[0x0][0x178], !P3 ;  /* 0x00005e00de007a0c */ /* 0x000fe20005fa1270 */
[----:B------:R-:W-:Y:S01]  /*294f0*/  IMAD.WIDE R134, R0, 0x4, R10 ;  /* 0x0000000400867825 */ /* 0x000fe200078e020a */
[----:B------:R-:W-:Y:S02]  /*29500*/  ISETP.LT.AND P3, PT, R221, c[0x0][0x178], !P3 ;  /* 0x00005e00dd007a0c */ /* 0x000fe40005f61270 */
[----:B------:R-:W-:Y:S02]  /*29510*/  ISETP.LT.AND P6, PT, R224, c[0x0][0x178], !P2 ;  /* 0x00005e00e0007a0c */ /* 0x000fe400057c1270 */
[----:B------:R4:W-:Y:S01]  /*29520*/  @P4 STG.E [R134.64], R234 ;  /* 0x000000ea86004986 */ /* 0x0009e2000c101904 */
[----:B------:R-:W-:Y:S01]  /*29530*/  IMAD.WIDE R132, R0, 0x4, R6 ;  /* 0x0000000400847825 */ /* 0x000fe200078e0206 */
[----:B------:R-:W-:-:S03]  /*29540*/  ISETP.LT.AND P4, PT, R223, c[0x0][0x178], !P2 ;  /* 0x00005e00df007a0c */ /* 0x000fc60005781270 */
[C---:B-1----:R-:W-:Y:S01]  /*29550*/  IMAD.WIDE R216, R0.reuse, 0x4, R4 ;  /* 0x0000000400d87825 */ /* 0x042fe200078e0204 */
[C---:B------:R-:W-:Y:S01]  /*29560*/  IADD3 R3, R0.reuse, c[0x0][0x198], RZ ;  /* 0x0000660000037a10 */ /* 0x040fe20007ffe0ff */
[----:B------:R-:W2:Y:S04]  /*29570*/  LDL.LU R251, [R1+0x374] ;  /* 0x0003740001fb7983 */ /* 0x000ea80000300800 */
[----:B------:R-:W2:Y:S01]  /*29580*/  LDL.LU R235, [R1+0x3b0] ;  /* 0x0003b00001eb7983 */ /* 0x000ea20000300800 */
[----:B----4-:R-:W-:-:S05]  /*29590*/  IMAD.WIDE R134, R0, 0x4, R8 ;  /* 0x0000000400867825 */ /* 0x010fca00078e0208 */
[----:B------:R1:W-:Y:S04]  /*295a0*/  @P1 STG.E [R134.64], R233 ;  /* 0x000000e986001986 */ /* 0x0003e8000c101904 */
[----:B------:R4:W-:Y:S04]  /*295b0*/  @P5 STG.E [R132.64], R232 ;  /* 0x000000e884005986 */ /* 0x0009e8000c101904 */
[----:B------:R-:W-:Y:S01]  /*295c0*/  @P3 STG.E [R216.64], R228 ;  /* 0x000000e4d8003986 */ /* 0x000fe2000c101904 */
[----:B------:R-:W-:Y:S01]  /*295d0*/  ISETP.LT.AND P3, PT, R222, c[0x0][0x178], !P2 ;  /* 0x00005e00de007a0c */ /* 0x000fe20005761270 */
[----:B-1----:R-:W-:-:S02]  /*295e0*/  IMAD.WIDE R134, R3, 0x4, R10 ;  /* 0x0000000403867825 */ /* 0x002fc400078e020a */
[----:B------:R-:W2:Y:S02]  /*295f0*/  LDL.LU R233, [R1+0x444] ;  /* 0x0004440001e97983 */ /* 0x000ea40000300800 */
[C---:B----4-:R-:W-:Y:S01]  /*29600*/  IMAD.WIDE R132, R3.reuse, 0x4, R8 ;  /* 0x0000000403847825 */ /* 0x050fe200078e0208 */
[----:B------:R-:W-:Y:S02]  /*29610*/  IADD3 R0, R3, c[0x0][0x198], RZ ;  /* 0x0000660003007a10 */ /* 0x000fe40007ffe0ff */
[----:B------:R-:W-:Y:S01]  /*29620*/  IADD3 R220, R225, 0x26, RZ ;  /* 0x00000026e1dc7810 */ /* 0x000fe20007ffe0ff */
[----:B---3--:R1:W-:Y:S04]  /*29630*/  @P6 STG.E [R134.64], R230 ;  /* 0x000000e686006986 */ /* 0x0083e8000c101904 */
[----:B--2---:R2:W-:Y:S04]  /*29640*/  @P4 STG.E [R132.64], R231 ;  /* 0x000000e784004986 */ /* 0x0045e8000c101904 */
[----:B-1----:R-:W3:Y:S01]  /*29650*/  LDL.LU R230, [R1+0x424] ;  /* 0x0004240001e67983 */ /* 0x002ee20000300800 */
[----:B--2---:R-:W-:-:S03]  /*29660*/  IMAD.WIDE R132, R3, 0x4, R6 ;  /* 0x0000000403847825 */ /* 0x004fc600078e0206 */
[----:B------:R-:W2:Y:S01]  /*29670*/  LDL.LU R231, [R1+0x3e4] ;  /* 0x0003e40001e77983 */ /* 0x000ea20000300800 */
[----:B------:R-:W-:-:S03]  /*29680*/  IMAD.WIDE R134, R3, 0x4, R4 ;  /* 0x0000000403867825 */ /* 0x000fc600078e0204 */
[----:B------:R-:W4:Y:S04]  /*29690*/  LDL.LU R3, [R1+0x420] ;  /* 0x0004200001037983 */ /* 0x000f280000300800 */
[----:B------:R1:W-:Y:S01]  /*296a0*/  @P3 STG.E [R132.64], R229 ;  /* 0x000000e584003986 */ /* 0x0003e2000c101904 */
[----:B------:R-:W-:-:S03]  /*296b0*/  ISETP.GE.AND P3, PT, R220, c[0x0][0x17c], PT ;  /* 0x00005f00dc007a0c */ /* 0x000fc60003f66270 */
[----:B-1----:R-:W2:Y:S04]  /*296c0*/  LDL.LU R133, [R1+0x440] ;  /* 0x0004400001857983 */ /* 0x002ea80000300800 */
[----:B------:R-:W3:Y:S01]  /*296d0*/  LDL.LU R220, [R1+0x3e0] ;  /* 0x0003e00001dc7983 */ /* 0x000ee20000300800 */
[----:B------:R-:W-:Y:S02]  /*296e0*/  ISETP.LT.AND P2, PT, R221, c[0x0][0x178], !P2 ;  /* 0x00005e00dd007a0c */ /* 0x000fe40005741270 */
[----:B------:R-:W-:Y:S02]  /*296f0*/  ISETP.LT.AND P6, PT, R224, c[0x0][0x178], !P0 ;  /* 0x00005e00e0007a0c */ /* 0x000fe400047c1270 */
[----:B------:R-:W-:Y:S02]  /*29700*/  ISETP.LT.AND P5, PT, R223, c[0x0][0x178], !P0 ;  /* 0x00005e00df007a0c */ /* 0x000fe400047a1270 */
[----:B------:R-:W-:Y:S01]  /*29710*/  ISETP.LT.AND P4, PT, R222, c[0x0][0x178], !P0 ;  /* 0x00005e00de007a0c */ /* 0x000fe20004781270 */
[----:B------:R-:W-:Y:S01]  /*29720*/  IMAD.WIDE R216, R0, 0x4, R10 ;  /* 0x0000000400d87825 */ /* 0x000fe200078e020a */
[----:B------:R-:W-:-:S04]  /*29730*/  IADD3 R218, R225, 0x25, RZ ;  /* 0x00000025e1da7810 */ /* 0x000fc80007ffe0ff */
[----:B------:R-:W-:Y:S01]  /*29740*/  ISETP.GE.AND P1, PT, R218, c[0x0][0x17c], PT ;  /* 0x00005f00da007a0c */ /* 0x000fe20003f26270 */
[----:B------:R1:W-:Y:S01]  /*29750*/  @P2 STG.E [R134.64], R251 ;  /* 0x000000fb86002986 */ /* 0x0003e2000c101904 */
[----:B------:R-:W-:Y:S02]  /*29760*/  IMAD.WIDE R218, R0, 0x4, R8 ;  /* 0x0000000400da7825 */ /* 0x000fe400078e0208 */
[----:B------:R-:W-:Y:S01]  /*29770*/  ISETP.LT.AND P2, PT, R222, c[0x0][0x178], !P1 ;  /* 0x00005e00de007a0c */ /* 0x000fe20004f41270 */
[----:B-1----:R-:W3:Y:S04]  /*29780*/  LDL.LU R251, [R1+0x3b4] ;  /* 0x0003b40001fb7983 */ /* 0x002ee80000300800 */
[----:B------:R-:W3:Y:S04]  /*29790*/  LDL.LU R234, [R1+0x450] ;  /* 0x0004500001ea7983 */ /* 0x000ee80000300800 */
[----:B------:R-:W3:Y:S04]  /*297a0*/  LDL.LU R232, [R1+0x430] ;  /* 0x0004300001e87983 */ /* 0x000ee80000300800 */
[----:B------:R-:W3:Y:S01]  /*297b0*/  LDL.LU R228, [R1+0x410] ;  /* 0x0004100001e47983 */ /* 0x000ee20000300800 */
[----:B------:R-:W-:-:S03]  /*297c0*/  ISETP.LT.AND P0, PT, R221, c[0x0][0x178], !P0 ;  /* 0x00005e00dd007a0c */ /* 0x000fc60004701270 */
[----:B------:R-:W3:Y:S04]  /*297d0*/  LDL.LU R229, [R1+0x464] ;  /* 0x0004640001e57983 */ /* 0x000ee80000300800 */
[----:B--2---:R1:W-:Y:S04]  /*297e0*/  @P6 STG.E [R216.64], R133 ;  /* 0x00000085d8006986 */ /* 0x0043e8000c101904 */
[----:B----4-:R-:W-:Y:S01]  /*297f0*/  @P5 STG.E [R218.64], R3 ;  /* 0x00000003da005986 */ /* 0x010fe2000c101904 */
[----:B-1----:R-:W-:-:S05]  /*29800*/  IMAD.WIDE R132, R0, 0x4, R6 ;  /* 0x0000000400847825 */ /* 0x002fca00078e0206 */
[----:B---3--:R1:W-:Y:S01]  /*29810*/  @P4 STG.E [R132.64], R220 ;  /* 0x000000dc84004986 */ /* 0x0083e2000c101904 */
[----:B------:R-:W-:Y:S02]  /*29820*/  ISETP.LT.AND P6, PT, R224, c[0x0][0x178], !P1 ;  /* 0x00005e00e0007a0c */ /* 0x000fe40004fc1270 */
[----:B------:R-:W-:Y:S02]  /*29830*/  ISETP.LT.AND P5, PT, R223, c[0x0][0x178], !P1 ;  /* 0x00005e00df007a0c */ /* 0x000fe40004fa1270 */
[----:B------:R-:W-:Y:S02]  /*29840*/  ISETP.LT.AND P4, PT, R221, c[0x0][0x178], !P1 ;  /* 0x00005e00dd007a0c */ /* 0x000fe40004f81270 */
[----:B-1----:R-:W-:-:S04]  /*29850*/  IADD3 R220, R225, 0x27, RZ ;  /* 0x00000027e1dc7810 */ /* 0x002fc80007ffe0ff */
[----:B------:R-:W-:Y:S02]  /*29860*/  ISETP.GE.AND P1, PT, R220, c[0x0][0x17c], PT ;  /* 0x00005f00dc007a0c */ /* 0x000fe40003f26270 */
[----:B------:R-:W2:Y:S01]  /*29870*/  LDL.LU R220, [R1+0x460] ;  /* 0x0004600001dc7983 */ /* 0x000ea20000300800 */
[C---:B------:R-:W-:Y:S01]  /*29880*/  IADD3 R3, R0.reuse, c[0x0][0x198], RZ ;  /* 0x0000660000037a10 */ /* 0x040fe20007ffe0ff */
[----:B------:R-:W-:-:S04]  /*29890*/  IMAD.WIDE R132, R0, 0x4, R4 ;  /* 0x0000000400847825 */ /* 0x000fc800078e0204 */
[C---:B------:R-:W-:Y:S01]  /*298a0*/  IMAD.WIDE R134, R3.reuse, 0x4, R10 ;  /* 0x0000000403867825 */ /* 0x040fe200078e020a */
[----:B------:R-:W-:Y:S03]  /*298b0*/  @P0 STG.E [R132.64], R235 ;  /* 0x000000eb84000986 */ /* 0x000fe6000c101904 */
[C---:B------:R-:W-:Y:S01]  /*298c0*/  IMAD.WIDE R216, R3.reuse, 0x4, R8 ;  /* 0x0000000403d87825 */ /* 0x040fe200078e0208 */
[----:B------:R-:W-:Y:S03]  /*298d0*/  @P6 STG.E [R134.64], R233 ;  /* 0x000000e986006986 */ /* 0x000fe6000c101904 */
[C---:B------:R-:W-:Y:S01]  /*298e0*/  IMAD.WIDE R218, R3.reuse, 0x4, R6 ;  /* 0x0000000403da7825 */ /* 0x040fe200078e0206 */
[----:B------:R1:W-:Y:S04]  /*298f0*/  @P5 STG.E [R216.64], R230 ;  /* 0x000000e6d8005986 */ /* 0x0003e8000c101904 */
[----:B------:R3:W-:Y:S04]  /*29900*/  @P2 STG.E [R218.64], R231 ;  /* 0x000000e7da002986 */ /* 0x0007e8000c101904 */
[----:B-1----:R-:W4:Y:S04]  /*29910*/  LDL.LU R230, [R1+0x454] ;  /* 0x0004540001e67983 */ /* 0x002f280000300800 */
[----:B---3--:R-:W3:Y:S01]  /*29920*/  LDL.LU R231, [R1+0x434] ;  /* 0x0004340001e77983 */ /* 0x008ee20000300800 */
[----:B------:R-:W-:Y:S01]  /*29930*/  ISETP.LT.AND P5, PT, R224, c[0x0][0x178], !P3 ;  /* 0x00005e00e0007a0c */ /* 0x000fe20005fa1270 */
[----:B------:R-:W-:Y:S01]  /*29940*/  IMAD.WIDE R132, R3, 0x4, R4 ;  /* 0x0000000403847825 */ /* 0x000fe200078e0204 */
[----:B------:R-:W-:-:S02]  /*29950*/  ISETP.LT.AND P0, PT, R223, c[0x0][0x178], !P3 ;  /* 0x00005e00df007a0c */ /* 0x000fc40005f01270 */
[----:B------:R-:W-:Y:S02]  /*29960*/  ISETP.LT.AND P6, PT, R222, c[0x0][0x178], !P3 ;  /* 0x00005e00de007a0c */ /* 0x000fe40005fc1270 */
[----:B------:R-:W-:Y:S01]  /*29970*/  IADD3 R3, R3, c[0x0][0x198], RZ ;  /* 0x0000660003037a10 */ /* 0x000fe20007ffe0ff */
[----:B------:R1:W-:Y:S01]  /*29980*/  @P4 STG.E [R132.64], R251 ;  /* 0x000000fb84004986 */ /* 0x0003e2000c101904 */
[----:B------:R-:W-:Y:S02]  /*29990*/  IADD3 R0, R225, 0x28, RZ ;  /* 0x00000028e1007810 */ /* 0x000fe40007ffe0ff */
[----:B------:R-:W-:Y:S02]  /*299a0*/  ISETP.LT.AND P3, PT, R221, c[0x0][0x178], !P3 ;  /* 0x00005e00dd007a0c */ /* 0x000fe40005f61270 */
[----:B------:R-:W-:Y:S01]  /*299b0*/  ISETP.LT.AND P4, PT, R224, c[0x0][0x178], !P1 ;  /* 0x00005e00e0007a0c */ /* 0x000fe20004f81270 */
[----:B------:R-:W-:Y:S01]  /*299c0*/  IMAD.WIDE R218, R3, 0x4, R10 ;  /* 0x0000000403da7825 */ /* 0x000fe200078e020a */
[----:B------:R-:W-:-:S02]  /*299d0*/  ISETP.GE.AND P2, PT, R0, c[0x0][0x17c], PT ;  /* 0x00005f0000007a0c */ /* 0x000fc40003f46270 */
[C---:B------:R-:W-:Y:S01]  /*299e0*/  IADD3 R0, R3.reuse, c[0x0][0x198], RZ ;  /* 0x0000660003007a10 */ /* 0x040fe20007ffe0ff */
[C---:B------:R-:W-:Y:S01]  /*299f0*/  IMAD.WIDE R216, R3.reuse, 0x4, R8 ;  /* 0x0000000403d87825 */ /* 0x040fe200078e0208 */
[----:B-1----:R-:W3:Y:S03]  /*29a00*/  LDL.LU R251, [R1+0x414] ;  /* 0x0004140001fb7983 */ /* 0x002ee60000300800 */
[C---:B------:R-:W-:Y:S01]  /*29a10*/  IMAD.WIDE R134, R3.reuse, 0x4, R6 ;  /* 0x0000000403867825 */ /* 0x040fe200078e0206 */
[----:B------:R-:W3:Y:S03]  /*29a20*/  LDL.LU R235, [R1+0x3c8] ;  /* 0x0003c80001eb7983 */ /* 0x000ee60000300800 */
[----:B------:R-:W-:Y:S01]  /*29a30*/  IMAD.WIDE R132, R3, 0x4, R4 ;  /* 0x0000000403847825 */ /* 0x000fe200078e0204 */
[----:B------:R-:W3:Y:S04]  /*29a40*/  LDL.LU R233, [R1+0x388] ;  /* 0x0003880001e97983 */ /* 0x000ee80000300800 */
[----:B--2---:R1:W-:Y:S04]  /*29a50*/  @P5 STG.E [R218.64], R220 ;  /* 0x000000dcda005986 */ /* 0x0043e8000c101904 */
[----:B------:R-:W-:Y:S04]  /*29a60*/  @P0 STG.E [R216.64], R234 ;  /* 0x000000ead8000986 */ /* 0x000fe8000c101904 */
[----:B------:R2:W-:Y:S01]  /*29a70*/  @P6 STG.E [R134.64], R232 ;  /* 0x000000e886006986 */ /* 0x0005e2000c101904 */
[----:B-1----:R-:W-:-:S03]  /*29a80*/  IMAD.WIDE R218, R0, 0x4, R10 ;  /* 0x0000000400da7825 */ /* 0x002fc600078e020a */
[----:B------:R1:W-:Y:S01]  /*29a90*/  @P3 STG.E [R132.64], R228 ;  /* 0x000000e484003986 */ /* 0x0003e2000c101904 */
[----:B------:R-:W-:-:S03]  /*29aa0*/  ISETP.LT.AND P3, PT, R223, c[0x0][0x178], !P1 ;  /* 0x00005e00df007a0c */ /* 0x000fc60004f61270 */
[----:B------:R4:W-:Y:S01]  /*29ab0*/  @P4 STG.E [R218.64], R229 ;  /* 0x000000e5da004986 */ /* 0x0009e2000c101904 */
[----:B------:R-:W-:Y:S02]  /*29ac0*/  ISETP.LT.AND P4, PT, R222, c[0x0][0x178], !P1 ;  /* 0x00005e00de007a0c */ /* 0x000fe40004f81270 */
[----:B------:R-:W-:Y:S01]  /*29ad0*/  ISETP.LT.AND P0, PT, R221, c[0x0][0x178], !P1 ;  /* 0x00005e00dd007a0c */ /* 0x000fe20004f01270 */
[----:B--2---:R-:W2:Y:S01]  /*29ae0*/  LDL.LU R232, [R1+0x368] ;  /* 0x0003680001e87983 */ /* 0x004ea20000300800 */
[----:B------:R-:W-:Y:S01]  /*29af0*/  IMAD.WIDE R134, R0, 0x4, R8 ;  /* 0x0000000400867825 */ /* 0x000fe200078e0208 */
[----:B-1----:R-:W-:Y:S02]  /*29b00*/  IADD3 R132, R225, 0x29, RZ ;  /* 0x00000029e1847810 */ /* 0x002fe40007ffe0ff */
[----:B------:R-:W2:Y:S02]  /*29b10*/  LDL.LU R228, [R1+0x328] ;  /* 0x0003280001e47983 */ /* 0x000ea40000300800 */
[----:B------:R-:W-:-:S02]  /*29b20*/  ISETP.GE.AND P1, PT, R132, c[0x0][0x17c], PT ;  /* 0x00005f0084007a0c */ /* 0x000fc40003f26270 */
[----:B----4-:R-:W4:Y:S01]  /*29b30*/  LDL.LU R229, [R1+0x3cc] ;  /* 0x0003cc0001e57983 */ /* 0x010f220000300800 */
[----:B------:R-:W-:-:S03]  /*29b40*/  IMAD.WIDE R132, R0, 0x4, R6 ;  /* 0x0000000400847825 */ /* 0x000fc600078e0206 */
[----:B------:R1:W-:Y:S04]  /*29b50*/  @P3 STG.E [R134.64], R230 ;  /* 0x000000e686003986 */ /* 0x0003e8000c101904 */
[----:B---3--:R3:W-:Y:S04]  /*29b60*/  @P4 STG.E [R132.64], R231 ;  /* 0x000000e784004986 */ /* 0x0087e8000c101904 */
[----:B-1----:R-:W4:Y:S04]  /*29b70*/  LDL.LU R230, [R1+0x38c] ;  /* 0x00038c0001e67983 */ /* 0x002f280000300800 */
[----:B---3--:R-:W4:Y:S01]  /*29b80*/  LDL.LU R231, [R1+0x36c] ;  /* 0x00036c0001e77983 */ /* 0x008f220000300800 */
[----:B------:R-:W-:-:S02]  /*29b90*/  ISETP.LT.AND P6, PT, R224, c[0x0][0x178], !P2 ;  /* 0x00005e00e0007a0c */ /* 0x000fc400057c1270 */
[----:B------:R-:W-:Y:S02]  /*29ba0*/  ISETP.LT.AND P5, PT, R223, c[0x0][0x178], !P2 ;  /* 0x00005e00df007a0c */ /* 0x000fe400057a1270 */
[C---:B------:R-:W-:Y:S01]  /*29bb0*/  IADD3 R3, R0.reuse, c[0x0][0x198], RZ ;  /* 0x0000660000037a10 */ /* 0x040fe20007ffe0ff */
[----:B------:R-:W-:-:S04]  /*29bc0*/  IMAD.WIDE R216, R0, 0x4, R4 ;  /* 0x0000000400d87825 */ /* 0x000fc800078e0204 */
[C---:B------:R-:W-:Y:S01]  /*29bd0*/  IMAD.WIDE R218, R3.reuse, 0x4, R10 ;  /* 0x0000000403da7825 */ /* 0x040fe200078e020a */
[----:B------:R1:W-:Y:S03]  /*29be0*/  @P0 STG.E [R216.64], R251 ;  /* 0x000000fbd8000986 */ /* 0x0003e6000c101904 */
[----:B------:R-:W-:Y:S01]  /*29bf0*/  IMAD.WIDE R134, R3, 0x4, R8 ;  /* 0x0000000403867825 */ /* 0x000fe200078e0208 */
[----:B------:R-:W-:Y:S01]  /*29c00*/  @P6 STG.E [R218.64], R235 ;  /* 0x000000ebda006986 */ /* 0x000fe2000c101904 */
[----:B------:R-:W-:Y:S02]  /*29c10*/  ISETP.LT.AND P3, PT, R222, c[0x0][0x178], !P2 ;  /* 0x00005e00de007a0c */ /* 0x000fe40005761270 */
[----:B------:R-:W-:Y:S01]  /*29c20*/  ISETP.LT.AND P2, PT, R221, c[0x0][0x178], !P2 ;  /* 0x00005e00dd007a0c */ /* 0x000fe20005741270 */
[----:B------:R1:W-:Y:S01]  /*29c30*/  @P5 STG.E [R134.64], R233 ;  /* 0x000000e986005986 */ /* 0x0003e2000c101904 */
[----:B------:R-:W-:-:S03]  /*29c40*/  ISETP.LT.AND P5, PT, R224, c[0x0][0x178], !P1 ;  /* 0x00005e00e0007a0c */ /* 0x000fc60004fa1270 */
[----:B-1----:R-:W4:Y:S04]  /*29c50*/  LDL.LU R251, [R1+0x32c] ;  /* 0x00032c0001fb7983 */ /* 0x002f280000300800 */
[----:B------:R-:W4:Y:S01]  /*29c60*/  LDL.LU R220, [R1+0x3f8] ;  /* 0x0003f80001dc7983 */ /* 0x000f220000300800 */
[----:B------:R-:W-:-:S03]  /*29c70*/  IADD3 R0, R3, c[0x0][0x198], RZ ;  /* 0x0000660003007a10 */ /* 0x000fc60007ffe0ff */
[----:B------:R-:W4:Y:S01]  /*29c80*/  LDL.LU R234, [R1+0x3d8] ;  /* 0x0003d80001ea7983 */ /* 0x000f220000300800 */
[----:B------:R-:W-:Y:S01]  /*29c90*/  ISETP.LT.AND P0, PT, R223, c[0x0][0x178], !P1 ;  /* 0x00005e00df007a0c */ /* 0x000fe20004f01270 */
[C---:B------:R-:W-:Y:S01]  /*29ca0*/  IMAD.WIDE R132, R3.reuse, 0x4, R6 ;  /* 0x0000000403847825 */ /* 0x040fe200078e0206 */
[----:B------:R-:W-:Y:S01]  /*29cb0*/  ISETP.LT.AND P4, PT, R222, c[0x0][0x178], !P1 ;  /* 0x00005e00de007a0c */ /* 0x000fe20004f81270 */
[----:B------:R-:W4:Y:S02]  /*29cc0*/  LDL.LU R233, [R1+0x3a8] ;  /* 0x0003a80001e97983 */ /* 0x000f240000300800 */
[----:B------:R-:W-:-:S04]  /*29cd0*/  IMAD.WIDE R134, R3, 0x4, R4 ;  /* 0x0000000403867825 */ /* 0x000fc800078e0204 */
[C---:B------:R-:W-:Y:S01]  /*29ce0*/  IMAD.WIDE R216, R0.reuse, 0x4, R10 ;  /* 0x0000000400d87825 */ /* 0x040fe200078e020a */
[----:B--2---:R1:W-:Y:S04]  /*29cf0*/  @P3 STG.E [R132.64], R232 ;  /* 0x000000e884003986 */ /* 0x0043e8000c101904 */
[----:B------:R2:W-:Y:S04]  /*29d00*/  @P2 STG.E [R134.64], R228 ;  /* 0x000000e486002986 */ /* 0x0005e8000c101904 */
[----:B----4-:R4:W-:Y:S01]  /*29d10*/  @P5 STG.E [R216.64], R229 ;  /* 0x000000e5d8005986 */ /* 0x0109e2000c101904 */
[----:B-1----:R-:W-:-:S03]  /*29d20*/  IMAD.WIDE R132, R0, 0x4, R8 ;  /* 0x0000000400847825 */ /* 0x002fc600078e0208 */
[----:B------:R-:W3:Y:S01]  /*29d30*/  LDL.LU R232, [R1+0x378] ;  /* 0x0003780001e87983 */ /* 0x000ee20000300800 */
[----:B--2---:R-:W-:-:S03]  /*29d40*/  IMAD.WIDE R134, R0, 0x4, R6 ;  /* 0x0000000400867825 */ /* 0x004fc600078e0206 */
[----:B----4-:R-:W2:Y:S04]  /*29d50*/  LDL.LU R229, [R1+0x3fc] ;  /* 0x0003fc0001e57983 */ /* 0x010ea80000300800 */
[----:B------:R1:W-:Y:S04]  /*29d60*/  @P0 STG.E [R132.64], R230 ;  /* 0x000000e684000986 */ /* 0x0003e8000c101904 */
[----:B------:R4:W-:Y:S04]  /*29d70*/  @P4 STG.E [R134.64], R231 ;  /* 0x000000e786004986 */ /* 0x0009e8000c101904 */
[----:B-1----:R-:W2:Y:S04]  /*29d80*/  LDL.LU R230, [R1+0x3dc] ;  /* 0x0003dc0001e67983 */ /* 0x002ea80000300800 */
[----:B----4-:R-:W4:Y:S01]  /*29d90*/  LDL.LU R231, [R1+0x3ac] ;  /* 0x0003ac0001e77983 */ /* 0x010f220000300800 */
[----:B------:R-:W-:-:S04]  /*29da0*/  IADD3 R218, R225, 0x2a, RZ ;  /* 0x0000002ae1da7810 */ /* 0x000fc80007ffe0ff */
[----:B------:R-:W-:Y:S02]  /*29db0*/  ISETP.GE.AND P6, PT, R218, c[0x0][0x17c], PT ;  /* 0x00005f00da007a0c */ /* 0x000fe40003fc6270 */
[----:B------:R-:W-:Y:S02]  /*29dc0*/  ISETP.LT.AND P1, PT, R221, c[0x0][0x178], !P1 ;  /* 0x00005e00dd007a0c */ /* 0x000fe40004f21270 */
[----:B------:R-:W-:Y:S02]  /*29dd0*/  ISETP.LT.AND P2, PT, R224, c[0x0][0x178], !P6 ;  /* 0x00005e00e0007a0c */ /* 0x000fe40007741270 */
[----:B------:R-:W-:Y:S02]  /*29de0*/  ISETP.LT.AND P5, PT, R223, c[0x0][0x178], !P6 ;  /* 0x00005e00df007a0c */ /* 0x000fe400077a1270 */
[C---:B------:R-:W-:Y:S01]  /*29df0*/  IADD3 R3, R0.reuse, c[0x0][0x198], RZ ;  /* 0x0000660000037a10 */ /* 0x040fe20007ffe0ff */
[----:B------:R-:W-:Y:S01]  /*29e00*/  IMAD.WIDE R132, R0, 0x4, R4 ;  /* 0x0000000400847825 */ /* 0x000fe200078e0204 */
[----:B------:R-:W-:-:S02]  /*29e10*/  IADD3 R219, R225, 0x2b, RZ ;  /* 0x0000002be1db7810 */ /* 0x000fc40007ffe0ff */
[----:B------:R-:W-:Y:S01]  /*29e20*/  ISETP.LT.AND P4, PT, R222, c[0x0][0x178], !P6 ;  /* 0x00005e00de007a0c */ /* 0x000fe20007781270 */
[----:B------:R-:W-:Y:S01]  /*29e30*/  IMAD.WIDE R134, R3, 0x4, R10 ;  /* 0x0000000403867825 */ /* 0x000fe200078e020a */
[----:B------:R-:W-:-:S03]  /*29e40*/  ISETP.GE.AND P3, PT, R219, c[0x0][0x17c], PT ;  /* 0x00005f00db007a0c */ /* 0x000fc60003f66270 */
[----:B------:R-:W-:Y:S01]  /*29e50*/  IMAD.WIDE R216, R3, 0x4, R8 ;  /* 0x0000000403d87825 */ /* 0x000fe200078e0208 */
[----:B------:R1:W-:Y:S01]  /*29e60*/  @P1 STG.E [R132.64], R251 ;  /* 0x000000fb84001986 */ /* 0x0003e2000c101904 */
[----:B------:R-:W-:-:S03]  /*29e70*/  ISETP.LT.AND P6, PT, R221, c[0x0][0x178], !P6 ;  /* 0x00005e00dd007a0c */ /* 0x000fc600077c1270 */
[----:B------:R1:W-:Y:S04]  /*29e80*/  @P2 STG.E [R134.64], R220 ;  /* 0x000000dc86002986 */ /* 0x0003e8000c101904 */
[----:B------:R1:W-:Y:S01]  /*29e90*/  @P5 STG.E [R216.64], R234 ;  /* 0x000000ead8005986 */ /* 0x0003e2000c101904 */
[----:B------:R-:W-:-:S03]  /*29ea0*/  ISETP.LT.AND P5, PT, R224, c[0x0][0x178], !P3 ;  /* 0x00005e00e0007a0c */ /* 0x000fc60005fa1270 */
[----:B-1----:R-:W4:Y:S01]  /*29eb0*/  LDL.LU R251, [R1+0x37c] ;  /* 0x00037c0001fb7983 */ /* 0x002f220000300800 */
[----:B------:R-:W-:Y:S01]  /*29ec0*/  IMAD.WIDE R132, R3, 0x4, R6 ;  /* 0x0000000403847825 */ /* 0x000fe200078e0206 */
[----:B------:R-:W-:Y:S02]  /*29ed0*/  ISETP.LT.AND P1, PT, R223, c[0x0][0x178], !P3 ;  /* 0x00005e00df007a0c */ /* 0x000fe40005f21270 */
[----:B------:R-:W4:Y:S01]  /*29ee0*/  LDL.LU R219, [R1+0x448] ;  /* 0x0004480001db7983 */ /* 0x000f220000300800 */
[C---:B------:R-:W-:Y:S01]  /*29ef0*/  IMAD.WIDE R134, R3.reuse, 0x4, R4 ;  /* 0x0000000403867825 */ /* 0x040fe200078e0204 */
[----:B------:R-:W-:Y:S02]  /*29f00*/  IADD3 R3, R3, c[0x0][0x198], RZ ;  /* 0x0000660003037a10 */ /* 0x000fe40007ffe0ff */
[----:B------:R-:W4:Y:S01]  /*29f10*/  LDL.LU R235, [R1+0x428] ;  /* 0x0004280001eb7983 */ /* 0x000f220000300800 */
[----:B------:R-:W-:-:S03]  /*29f20*/  ISETP.LT.AND P2, PT, R222, c[0x0][0x178], !P3 ;  /* 0x00005e00de007a0c */ /* 0x000fc60005f41270 */
[----:B------:R1:W-:Y:S01]  /*29f30*/  @P4 STG.E [R132.64], R233 ;  /* 0x000000e984004986 */ /* 0x0003e2000c101904 */
[----:B------:R-:W-:-:S03]  /*29f40*/  IMAD.WIDE R216, R3, 0x4, R6 ;  /* 0x0000000403d87825 */ /* 0x000fc600078e0206 */
[----:B------:R-:W4:Y:S01]  /*29f50*/  LDL.LU R228, [R1+0x3e8] ;  /* 0x0003e80001e47983 */ /* 0x000f220000300800 */
[----:B-1----:R-:W-:-:S03]  /*29f60*/  IMAD.WIDE R132, R3, 0x4, R10 ;  /* 0x0000000403847825 */ /* 0x002fc600078e020a */
[----:B---3--:R1:W-:Y:S04]  /*29f70*/  @P6 STG.E [R134.64], R232 ;  /* 0x000000e886006986 */ /* 0x0083e8000c101904 */
[----:B--2---:R2:W-:Y:S01]  /*29f80*/  @P5 STG.E [R132.64], R229 ;  /* 0x000000e584005986 */ /* 0x0045e2000c101904 */
[----:B-1----:R-:W-:-:S03]  /*29f90*/  IMAD.WIDE R134, R3, 0x4, R8 ;  /* 0x0000000403867825 */ /* 0x002fc600078e0208 */
[----:B--2---:R-:W2:Y:S04]  /*29fa0*/  LDL.LU R229, [R1+0x3b8] ;  /* 0x0003b80001e57983 */ /* 0x004ea80000300800 */
[----:B------:R1:W-:Y:S04]  /*29fb0*/  @P1 STG.E [R134.64], R230 ;  /* 0x000000e686001986 */ /* 0x0003e8000c101904 */
[----:B----4-:R3:W-:Y:S04]  /*29fc0*/  @P2 STG.E [R216.64], R231 ;  /* 0x000000e7d8002986 */ /* 0x0107e8000c101904 */
[----:B-1----:R-:W4:Y:S04]  /*29fd0*/  LDL.LU R230, [R1+0x44c] ;  /* 0x00044c0001e67983 */ /* 0x002f280000300800 */
[----:B------:R-:W4:Y:S04]  /*29fe0*/  LDL.LU R232, [R1+0x42c] ;  /* 0x00042c0001e87983 */ /* 0x000f280000300800 */
[----:B---3--:R-:W3:Y:S01]  /*29ff0*/  LDL.LU R231, [R1+0x3ec] ;  /* 0x0003ec0001e77983 */ /* 0x008ee20000300800 */
[----:B------:R-:W-:-:S02]  /*2a000*/  IADD3 R218, R225, 0x2c, RZ ;  /* 0x0000002ce1da7810 */ /* 0x000fc40007ffe0ff */
[----:B------:R-:W-:Y:S02]  /*2a010*/  ISETP.LT.AND P3, PT, R221, c[0x0][0x178], !P3 ;  /* 0x00005e00dd007a0c */ /* 0x000fe40005f61270 */
[----:B------:R-:W-:Y:S02]  /*2a020*/  ISETP.GE.AND P0, PT, R218, c[0x0][0x17c], PT ;  /* 0x00005f00da007a0c */ /* 0x000fe40003f06270 */
[----:B------:R-:W-:Y:S02]  /*2a030*/  IADD3 R0, R225, 0x2d, RZ ;  /* 0x0000002de1007810 */ /* 0x000fe40007ffe0ff */
[----:B------:R-:W-:Y:S01]  /*2a040*/  ISETP.LT.AND P6, PT, R224, c[0x0][0x178], !P0 ;  /* 0x00005e00e0007a0c */ /* 0x000fe200047c1270 */
[----:B------:R-:W-:Y:S01]  /*2a050*/  IMAD.WIDE R132, R3, 0x4, R4 ;  /* 0x0000000403847825 */ /* 0x000fe200078e0204 */
[----:B------:R-:W-:Y:S02]  /*2a060*/  ISETP.GE.AND P4, PT, R0, c[0x0][0x17c], PT ;  /* 0x00005f0000007a0c */ /* 0x000fe40003f86270 */
[----:B------:R-:W-:-:S02]  /*2a070*/  ISETP.LT.AND P5, PT, R223, c[0x0][0x178], !P0 ;  /* 0x00005e00df007a0c */ /* 0x000fc400047a1270 */
[----:B------:R-:W-:Y:S02]  /*2a080*/  IADD3 R0, R3, c[0x0][0x198], RZ ;  /* 0x0000660003007a10 */ /* 0x000fe40007ffe0ff */
[----:B------:R-:W-:Y:S01]  /*2a090*/  ISETP.LT.AND P1, PT, R222, c[0x0][0x178], !P0 ;  /* 0x00005e00de007a0c */ /* 0x000fe20004721270 */
[----:B------:R1:W-:Y:S02]  /*2a0a0*/  @P3 STG.E [R132.64], R251 ;  /* 0x000000fb84003986 */ /* 0x0003e4000c101904 */
[----:B------:R-:W-:Y:S01]  /*2a0b0*/  IMAD.WIDE R134, R0, 0x4, R10 ;  /* 0x0000000400867825 */ /* 0x000fe200078e020a */
[----:B------:R-:W-:-:S03]  /*2a0c0*/  ISETP.LT.AND P0, PT, R221, c[0x0][0x178], !P0 ;  /* 0x00005e00dd007a0c */ /* 0x000fc60004701270 */
[----:B------:R-:W-:Y:S01]  /*2a0d0*/  IMAD.WIDE R216, R0, 0x4, R8 ;  /* 0x0000000400d87825 */ /* 0x000fe200078e0208 */
[----:B------:R1:W-:Y:S01]  /*2a0e0*/  @P6 STG.E [R134.64], R219 ;  /* 0x000000db86006986 */ /* 0x0003e2000c101904 */
[----:B------:R-:W-:-:S03]  /*2a0f0*/  ISETP.LT.AND P6, PT, R224, c[0x0][0x178], !P4 ;  /* 0x00005e00e0007a0c */ /* 0x000fc600067c1270 */
[----:B-1----:R-:W3:Y:S01]  /*2a100*/  LDL.LU R251, [R1+0x3bc] ;  /* 0x0003bc0001fb7983 */ /* 0x002ee20000300800 */
[----:B------:R-:W-:Y:S01]  /*2a110*/  ISETP.LT.AND P3, PT, R223, c[0x0][0x178], !P4 ;  /* 0x00005e00df007a0c */ /* 0x000fe20006761270 */
[C---:B------:R-:W-:Y:S02]  /*2a120*/  IMAD.WIDE R132, R0.reuse, 0x4, R6 ;  /* 0x0000000400847825 */ /* 0x040fe400078e0206 */
[----:B------:R-:W3:Y:S01]  /*2a130*/  LDL.LU R220, [R1+0x468] ;  /* 0x0004680001dc7983 */ /* 0x000ee20000300800 */
[----:B------:R-:W-:-:S03]  /*2a140*/  IADD3 R3, R0, c[0x0][0x198], RZ ;  /* 0x0000660000037a10 */ /* 0x000fc60007ffe0ff */
[----:B------:R1:W-:Y:S01]  /*2a150*/  @P5 STG.E [R216.64], R235 ;  /* 0x000000ebd8005986 */ /* 0x0003e2000c101904 */
[----:B------:R-:W-:Y:S01]  /*2a160*/  ISETP.LT.AND P5, PT, R222, c[0x0][0x178], !P4 ;  /* 0x00005e00de007a0c */ /* 0x000fe200067a1270 */
[----:B------:R-:W-:Y:S02]  /*2a170*/  IMAD.WIDE R134, R0, 0x4, R4 ;  /* 0x0000000400867825 */ /* 0x000fe400078e0204 */
[----:B------:R-:W3:Y:S04]  /*2a180*/  LDL.LU R234, [R1+0x458] ;  /* 0x0004580001ea7983 */ /* 0x000ee80000300800 */
[----:B------:R1:W-:Y:S02]  /*2a190*/  @P1 STG.E [R132.64], R228 ;  /* 0x000000e484001986 */ /* 0x0003e4000c101904 */
[----:B-1----:R-:W-:-:S02]  /*2a1a0*/  IADD3 R216, R225, 0x2f, RZ ;  /* 0x0000002fe1d87810 */ /* 0x002fc40007ffe0ff */
[----:B------:R-:W3:Y:S02]  /*2a1b0*/  LDL.LU R233, [R1+0x438] ;  /* 0x0004380001e97983 */ /* 0x000ee40000300800 */
[----:B------:R-:W-:Y:S01]  /*2a1c0*/  ISETP.GE.AND P1, PT, R216, c[0x0][0x17c], PT ;  /* 0x00005f00d8007a0c */ /* 0x000fe20003f26270 */
[C---:B------:R-:W-:Y:S01]  /*2a1d0*/  IMAD.WIDE R216, R3.reuse, 0x4, R8 ;  /* 0x0000000403d87825 */ /* 0x040fe200078e0208 */
[----:B------:R-:W3:Y:S03]  /*2a1e0*/  LDL.LU R228, [R1+0x418] ;  /* 0x0004180001e47983 */ /* 0x000ee60000300800 */
[C---:B------:R-:W-:Y:S01]  /*2a1f0*/  IMAD.WIDE R132, R3.reuse, 0x4, R10 ;  /* 0x0000000403847825 */ /* 0x040fe200078e020a */
[----:B--2---:R1:W-:Y:S03]  /*2a200*/  @P0 STG.E [R134.64], R229 ;  /* 0x000000e586000986 */ /* 0x0043e6000c101904 */
[----:B-1----:R-:W-:Y:S01]  /*2a210*/  IMAD.WIDE R134, R3, 0x4, R6 ;  /* 0x0000000403867825 */ /* 0x002fe200078e0206 */
[----:B------:R-:W2:Y:S04]  /*2a220*/  LDL.LU R229, [R1+0x46c] ;  /* 0x00046c0001e57983 */ /* 0x000ea80000300800 */
[----:B----4-:R1:W-:Y:S04]  /*2a230*/  @P6 STG.E [R132.64], R230 ;  /* 0x000000e684006986 */ /* 0x0103e8000c101904 */
[----:B------:R-:W-:Y:S04]  /*2a240*/  @P3 STG.E [R216.64], R232 ;  /* 0x000000e8d8003986 */ /* 0x000fe8000c101904 */
[----:B---3--:R3:W-:Y:S04]  /*2a250*/  @P5 STG.E [R134.64], R231 ;  /* 0x000000e786005986 */ /* 0x0087e8000c101904 */
[----:B-1----:R-:W4:Y:S04]  /*2a260*/  LDL.LU R230, [R1+0x45c] ;  /* 0x00045c0001e67983 */ /* 0x002f280000300800 */
[----:B---3--:R-:W3:Y:S01]  /*2a270*/  LDL.LU R231, [R1+0x43c] ;  /* 0x00043c0001e77983 */ /* 0x008ee20000300800 */
[----:B------:R-:W-:-:S02]  /*2a280*/  IADD3 R218, R225, 0x2e, RZ ;  /* 0x0000002ee1da7810 */ /* 0x000fc40007ffe0ff */
[----:B------:R-:W-:Y:S02]  /*2a290*/  ISETP.LT.AND P4, PT, R221, c[0x0][0x178], !P4 ;  /* 0x00005e00dd007a0c */ /* 0x000fe40006781270 */
[----:B------:R-:W-:Y:S01]  /*2a2a0*/  ISETP.GE.AND P2, PT, R218, c[0x0][0x17c], PT ;  /* 0x00005f00da007a0c */ /* 0x000fe20003f46270 */
[----:B------:R-:W-:-:S03]  /*2a2b0*/  IMAD.WIDE R132, R3, 0x4, R4 ;  /* 0x0000000403847825 */ /* 0x000fc600078e0204 */
[----:B------:R-:W-:Y:S02]  /*2a2c0*/  ISETP.LT.AND P0, PT, R224, c[0x0][0x178], !P2 ;  /* 0x00005e00e0007a0c */ /* 0x000fe40005701270 */
[----:B------:R-:W-:Y:S02]  /*2a2d0*/  ISETP.LT.AND P3, PT, R223, c[0x0][0x178], !P2 ;  /* 0x00005e00df007a0c */ /* 0x000fe40005761270 */
[----:B------:R-:W-:Y:S02]  /*2a2e0*/  IADD3 R0, R3, c[0x0][0x198], RZ ;  /* 0x0000660003007a10 */ /* 0x000fe40007ffe0ff */
[----:B------:R-:W-:Y:S01]  /*2a2f0*/  ISETP.LT.AND P6, PT, R222, c[0x0][0x178], !P2 ;  /* 0x00005e00de007a0c */ /* 0x000fe200057c1270 */
[----:B------:R1:W-:Y:S02]  /*2a300*/  @P4 STG.E [R132.64], R251 ;  /* 0x000000fb84004986 */ /* 0x0003e4000c101904 */
[----:B------:R-:W-:Y:S01]  /*2a310*/  IMAD.WIDE R134, R0, 0x4, R8 ;  /* 0x0000000400867825 */ /* 0x000fe200078e0208 */
[----:B------:R-:W-:-:S02]  /*2a320*/  ISETP.LT.AND P2, PT, R221, c[0x0][0x178], !P2 ;  /* 0x00005e00dd007a0c */ /* 0x000fc40005741270 */
[----:B------:R-:W-:Y:S02]  /*2a330*/  ISETP.LT.AND P4, PT, R224, c[0x0][0x178], !P1 ;  /* 0x00005e00e0007a0c */ /* 0x000fe40004f81270 */
[----:B------:R-:W-:Y:S01]  /*2a340*/  ISETP.LT.AND P5, PT, R223, c[0x0][0x178], !P1 ;  /* 0x00005e00df007a0c */ /* 0x000fe20004fa1270 */
[C---:B-1----:R-:W-:Y:S01]  /*2a350*/  IMAD.WIDE R132, R0.reuse, 0x4, R10 ;  /* 0x0000000400847825 */ /* 0x042fe200078e020a */
[----:B------:R-:W-:Y:S01]  /*2a360*/  IADD3 R216, R225, 0x30, RZ ;  /* 0x00000030e1d87810 */ /* 0x000fe20007ffe0ff */
[----:B------:R-:W3:Y:S01]  /*2a370*/  LDL.LU R251, [R1+0x41c] ;  /* 0x00041c0001fb7983 */ /* 0x000ee20000300800 */
[----:B------:R-:W-:-:S03]  /*2a380*/  IADD3 R3, R0, c[0x0][0x198], RZ ;  /* 0x0000660000037a10 */ /* 0x000fc60007ffe0ff */
[----:B------:R1:W-:Y:S04]  /*2a390*/  @P0 STG.E [R132.64], R220 ;  /* 0x000000dc84000986 */ /* 0x0003e8000c101904 */
[----:B------:R1:W-:Y:S01]  /*2a3a0*/  @P3 STG.E [R134.64], R234 ;  /* 0x000000ea86003986 */ /* 0x0003e2000c101904 */
[----:B------:R-:W-:Y:S02]  /*2a3b0*/  ISETP.LT.AND P3, PT, R222, c[0x0][0x178], !P1 ;  /* 0x00005e00de007a0c */ /* 0x000fe40004f61270 */
[----:B------:R-:W-:Y:S01]  /*2a3c0*/  ISETP.GE.AND P0, PT, R216, c[0x0][0x17c], PT ;  /* 0x00005f00d8007a0c */ /* 0x000fe20003f06270 */
[C---:B------:R-:W-:Y:S01]  /*2a3d0*/  IMAD.WIDE R216, R3.reuse, 0x4, R10 ;  /* 0x0000000403d87825 */ /* 0x040fe200078e020a */
[----:B------:R-:W3:Y:S03]  /*2a3e0*/  LDL.LU R235, [R1+0x480] ;  /* 0x0004800001eb7983 */ /* 0x000ee60000300800 */
[C---:B-1----:R-:W-:Y:S01]  /*2a3f0*/  IMAD.WIDE R132, R0.reuse, 0x4, R6 ;  /* 0x0000000400847825 */ /* 0x042fe200078e0206 */
[----:B------:R-:W3:Y:S03]  /*2a400*/  LDL.LU R232, [R1+0x200] ;  /* 0x0002000001e87983 */ /* 0x000ee60000300800 */
[----:B------:R-:W-:Y:S01]  /*2a410*/  IMAD.WIDE R134, R0, 0x4, R4 ;  /* 0x0000000400867825 */ /* 0x000fe200078e0204 */
[----:B------:R1:W-:Y:S03]  /*2a420*/  @P6 STG.E [R132.64], R233 ;  /* 0x000000e984006986 */ /* 0x0003e6000c101904 */
[C---:B------:R-:W-:Y:S01]  /*2a430*/  IMAD.WIDE R218, R3.reuse, 0x4, R8 ;  /* 0x0000000403da7825 */ /* 0x040fe200078e0208 */
[----:B------:R1:W-:Y:S01]  /*2a440*/  @P2 STG.E [R134.64], R228 ;  /* 0x000000e486002986 */ /* 0x0003e2000c101904 */
[----:B------:R-:W-:-:S02]  /*2a450*/  IADD3 R0, R3, c[0x0][0x198], RZ ;  /* 0x0000660003007a10 */ /* 0x000fc40007ffe0ff */
[C---:B-1----:R-:W-:Y:S01]  /*2a460*/  IMAD.WIDE R132, R3.reuse, 0x4, R6 ;  /* 0x0000000403847825 */ /* 0x042fe200078e0206 */
[----:B------:R-:W3:Y:S04]  /*2a470*/  LDL.LU R228, [R1+0x1a0] ;  /* 0x0001a00001e47983 */ /* 0x000ee80000300800 */
[----:B--2---:R1:W-:Y:S04]  /*2a480*/  @P4 STG.E [R216.64], R229 ;  /* 0x000000e5d8004986 */ /* 0x0043e8000c101904 */
[----:B-1----:R-:W2:Y:S04]  /*2a490*/  LDL.LU R229, [R1+0x494] ;  /* 0x0004940001e57983 */ /* 0x002ea80000300800 */
[----:B----4-:R1:W-:Y:S04]  /*2a4a0*/  @P5 STG.E [R218.64], R230 ;  /* 0x000000e6da005986 */ /* 0x0103e8000c101904 */
[----:B---3--:R3:W-:Y:S04]  /*2a4b0*/  @P3 STG.E [R132.64], R231 ;  /* 0x000000e784003986 */ /* 0x0087e8000c101904 */
[----:B-1----:R-:W4:Y:S01]  /*2a4c0*/  LDL.LU R230, [R1+0x484] ;  /* 0x0004840001e67983 */ /* 0x002f220000300800 */
[----:B---3--:R-:W-:-:S03]  /*2a4d0*/  IMAD.WIDE R132, R3, 0x4, R4 ;  /* 0x0000000403847825 */ /* 0x008fc600078e0204 */
[----:B------:R-:W3:Y:S04]  /*2a4e0*/  LDL.LU R3, [R1+0x490] ;  /* 0x0004900001037983 */ /* 0x000ee80000300800 */
[----:B------:R-:W2:Y:S01]  /*2a4f0*/  LDL.LU R231, [R1+0x204] ;  /* 0x0002040001e77983 */ /* 0x000ea20000300800 */
[----:B------:R-:W-:Y:S02]  /*2a500*/  ISETP.LT.AND P2, PT, R221, c[0x0][0x178], !P1 ;  /* 0x00005e00dd007a0c */ /* 0x000fe40004f41270 */
[----:B------:R-:W-:Y:S02]  /*2a510*/  ISETP.LT.AND P4, PT, R224, c[0x0][0x178], !P0 ;  /* 0x00005e00e0007a0c */ /* 0x000fe40004781270 */
[----:B------:R-:W-:Y:S02]  /*2a520*/  IADD3 R134, R225, 0x31, RZ ;  /* 0x00000031e1867810 */ /* 0x000fe40007ffe0ff */
[----:B------:R-:W-:-:S02]  /*2a530*/  ISETP.LT.AND P5, PT, R223, c[0x0][0x178], !P0 ;  /* 0x00005e00df007a0c */ /* 0x000fc400047a1270 */
[----:B------:R-:W-:Y:S02]  /*2a540*/  ISETP.LT.AND P6, PT, R222, c[0x0][0x178], !P0 ;  /* 0x00005e00de007a0c */ /* 0x000fe400047c1270 */
[----:B------:R-:W-:Y:S01]  /*2a550*/  ISETP.GE.AND P1, PT, R134, c[0x0][0x17c], PT ;  /* 0x00005f0086007a0c */ /* 0x000fe20003f26270 */
[----:B------:R-:W-:Y:S01]  /*2a560*/  IMAD.WIDE R134, R0, 0x4, R10 ;  /* 0x0000000400867825 */ /* 0x000fe200078e020a */
[----:B------:R-:W-:Y:S01]  /*2a570*/  IADD3 R216, R225, 0x32, RZ ;  /* 0x00000032e1d87810 */ /* 0x000fe20007ffe0ff */
[----:B------:R1:W-:Y:S01]  /*2a580*/  @P2 STG.E [R132.64], R251 ;  /* 0x000000fb84002986 */ /* 0x0003e2000c101904 */
[----:B------:R-:W-:Y:S02]  /*2a590*/  ISETP.LT.AND P0, PT, R221, c[0x0][0x178], !P0 ;  /* 0x00005e00dd007a0c */ /* 0x000fe40004701270 */
[----:B------:R-:W-:Y:S01]  /*2a5a0*/  ISETP.GE.AND P3, PT, R216, c[0x0][0x17c], PT ;  /* 0x00005f00d8007a0c */ /* 0x000fe20003f66270 */
[----:B------:R-:W-:-:S04]  /*2a5b0*/  IMAD.WIDE R216, R0, 0x4, R8 ;  /* 0x0000000400d87825 */ /* 0x000fc800078e0208 */
[----:B------:R-:W-:Y:S01]  /*2a5c0*/  IMAD.WIDE R218, R0, 0x4, R6 ;  /* 0x0000000400da7825 */ /* 0x000fe200078e0206 */
[----:B-1----:R-:W4:Y:S01]  /*2a5d0*/  LDL.LU R251, [R1+0x1a4] ;  /* 0x0001a40001fb7983 */ /* 0x002f220000300800 */
[----:B------:R-:W-:-:S03]  /*2a5e0*/  ISETP.LT.AND P2, PT, R222, c[0x0][0x178], !P1 ;  /* 0x00005e00de007a0c */ /* 0x000fc60004f41270 */
[----:B------:R-:W4:Y:S04]  /*2a5f0*/  LDL.LU R220, [R1+0x4b0] ;  /* 0x0004b00001dc7983 */ /* 0x000f280000300800 */
[----:B------:R-:W4:Y:S04]  /*2a600*/  LDL.LU R234, [R1+0x4a0] ;  /* 0x0004a00001ea7983 */ /* 0x000f280000300800 */
[----:B------:R-:W4:Y:S04]  /*2a610*/  LDL.LU R233, [R1+0x210] ;  /* 0x0002100001e97983 */ /* 0x000f280000300800 */
[----:B---3--:R1:W-:Y:S01]  /*2a620*/  @P4 STG.E [R134.64], R3 ;  /* 0x0000000386004986 */ /* 0x0083e2000c101904 */
[----:B------:R-:W-:-:S03]  /*2a630*/  ISETP.LT.AND P4, PT, R224, c[0x0][0x178], !P1 ;  /* 0x00005e00e0007a0c */ /* 0x000fc60004f81270 */
[----:B------:R3:W-:Y:S04]  /*2a640*/  @P5 STG.E [R216.64], R235 ;  /* 0x000000ebd8005986 */ /* 0x0007e8000c101904 */
[----:B------:R2:W-:Y:S01]  /*2a650*/  @P6 STG.E [R218.64], R232 ;  /* 0x000000e8da006986 */ /* 0x0005e2000c101904 */
[----:B------:R-:W-:Y:S02]  /*2a660*/  ISETP.LT.AND P6, PT, R223, c[0x0][0x178], !P1 ;  /* 0x00005e00df007a0c */ /* 0x000fe40004fc1270 */
[C---:B-1----:R-:W-:Y:S01]  /*2a670*/  IADD3 R3, R0.reuse, c[0x0][0x198], RZ ;  /* 0x0000660000037a10 */ /* 0x042fe20007ffe0ff */
[----:B---3--:R-:W-:-:S04]  /*2a680*/  IMAD.WIDE R216, R0, 0x4, R4 ;  /* 0x0000000400d87825 */ /* 0x008fc800078e0204 */
[C---:B------:R-:W-:Y:S01]  /*2a690*/  IMAD.WIDE R132, R3.reuse, 0x4, R10 ;  /* 0x0000000403847825 */ /* 0x040fe200078e020a */
[----:B------:R-:W-:Y:S03]  /*2a6a0*/  @P0 STG.E [R216.64], R228 ;  /* 0x000000e4d8000986 */ /* 0x000fe6000c101904 */
[C---:B------:R-:W-:Y:S01]  /*2a6b0*/  IMAD.WIDE R134, R3.reuse, 0x4, R8 ;  /* 0x0000000403867825 */ /* 0x040fe200078e0208 */
[----:B--2---:R1:W-:Y:S04]  /*2a6c0*/  @P4 STG.E [R132.64], R229 ;  /* 0x000000e584004986 */ /* 0x0043e8000c101904 */
[----:B------:R-:W2:Y:S04]  /*2a6d0*/  LDL.LU R232, [R1+0x10] ;  /* 0x0000100001e87983 */ /* 0x000ea80000300800 */
[----:B----4-:R3:W-:Y:S01]  /*2a6e0*/  @P6 STG.E [R134.64], R230 ;  /* 0x000000e686006986 */ /* 0x0107e2000c101904 */
[----:B-1----:R-:W-:-:S03]  /*2a6f0*/  IMAD.WIDE R132, R3, 0x4, R6 ;  /* 0x0000000403847825 */ /* 0x002fc600078e0206 */
[----:B------:R-:W4:Y:S04]  /*2a700*/  LDL.LU R229, [R1+0x4b4] ;  /* 0x0004b40001e57983 */ /* 0x000f280000300800 */
[----:B------:R1:W-:Y:S04]  /*2a710*/  @P2 STG.E [R132.64], R231 ;  /* 0x000000e784002986 */ /* 0x0003e8000c101904 */
[----:B---3--:R-:W3:Y:S04]  /*2a720*/  LDL.LU R230, [R1+0x4a4] ;  /* 0x0004a40001e67983 */ /* 0x008ee80000300800 */
[----:B-1----:R-:W3:Y:S01]  /*2a730*/  LDL.LU R231, [R1+0x214] ;  /* 0x0002140001e77983 */ /* 0x002ee20000300800 */
[----:B------:R-:W-:-:S02]  /*2a740*/  ISETP.LT.AND P1, PT, R221, c[0x0][0x178], !P1 ;  /* 0x00005e00dd007a0c */ /* 0x000fc40004f21270 */
[----:B------:R-:W-:Y:S01]  /*2a750*/  ISETP.LT.AND P5, PT, R224, c[0x0][0x178], !P3 ;  /* 0x00005e00e0007a0c */ /* 0x000fe20005fa1270 */
[----:B------:R-:W-:Y:S01]  /*2a760*/  IMAD.WIDE R134, R3, 0x4, R4 ;  /* 0x0000000403867825 */ /* 0x000fe200078e0204 */
[----:B------:R-:W-:Y:S01]  /*2a770*/  ISETP.LT.AND P6, PT, R223, c[0x0][0x178], !P3 ;  /* 0x00005e00df007a0c */ /* 0x000fe20005fc1270 */
[----:B------:R-:W3:Y:S01]  /*2a780*/  LDL.LU R228, [R1+0x14] ;  /* 0x0000140001e47983 */ /* 0x000ee20000300800 */
[----:B------:R-:W-:Y:S02]  /*2a790*/  IADD3 R0, R3, c[0x0][0x198], RZ ;  /* 0x0000660003007a10 */ /* 0x000fe40007ffe0ff */
[----:B------:R-:W-:Y:S02]  /*2a7a0*/  ISETP.LT.AND P4, PT, R222, c[0x0][0x178], !P3 ;  /* 0x00005e00de007a0c */ /* 0x000fe40005f81270 */
[----:B------:R-:W-:Y:S01]  /*2a7b0*/  IADD3 R218, R225, 0x33, RZ ;  /* 0x00000033e1da7810 */ /* 0x000fe20007ffe0ff */
[----:B------:R-:W-:Y:S01]  /*2a7c0*/  IMAD.WIDE R216, R0, 0x4, R10 ;  /* 0x0000000400d87825 */ /* 0x000fe200078e020a */
[----:B------:R-:W-:Y:S01]  /*2a7d0*/  ISETP.LT.AND P3, PT, R221, c[0x0][0x178], !P3 ;  /* 0x00005e00dd007a0c */ /* 0x000fe20005f61270 */
[----:B------:R1:W-:Y:S01]  /*2a7e0*/  @P1 STG.E [R134.64], R251 ;  /* 0x000000fb86001986 */ /* 0x0003e2000c101904 */
[----:B------:R-:W-:Y:S01]  /*2a7f0*/  ISETP.GE.AND P0, PT, R218, c[0x0][0x17c], PT ;  /* 0x00005f00da007a0c */ /* 0x000fe20003f06270 */
[----:B------:R-:W-:Y:S01]  /*2a800*/  IMAD.WIDE R132, R0, 0x4, R6 ;  /* 0x0000000400847825 */ /* 0x000fe200078e0206 */
[----:B------:R-:W-:Y:S01]  /*2a810*/  IADD3 R3, R225, 0x34, RZ ;  /* 0x00000034e1037810 */ /* 0x000fe20007ffe0ff */
[----:B------:R1:W-:Y:S01]  /*2a820*/  @P5 STG.E [R216.64], R220 ;  /* 0x000000dcd8005986 */ /* 0x0003e2000c101904 */
[----:B------:R-:W-:-:S02]  /*2a830*/  ISETP.LT.AND P2, PT, R224, c[0x0][0x178], !P0 ;  /* 0x00005e00e0007a0c */ /* 0x000fc40004741270 */
[----:B------:R-:W-:Y:S01]  /*2a840*/  ISETP.LT.AND P5, PT, R223, c[0x0][0x178], !P0 ;  /* 0x00005e00df007a0c */ /* 0x000fe200047a1270 */
[C---:B-1----:R-:W-:Y:S01]  /*2a850*/  IMAD.WIDE R134, R0.reuse, 0x4, R8 ;  /* 0x0000000400867825 */ /* 0x042fe200078e0208 */
[----:B------:R-:W-:Y:S01]  /*2a860*/  ISETP.GE.AND P1, PT, R3, c[0x0][0x17c], PT ;  /* 0x00005f0003007a0c */ /* 0x000fe20003f26270 */
[----:B------:R-:W3:Y:S01]  /*2a870*/  LDL.LU R251, [R1+0x510] ;  /* 0x0005100001fb7983 */ /* 0x000ee20000300800 */
[----:B------:R-:W-:-:S03]  /*2a880*/  IADD3 R3, R0, c[0x0][0x198], RZ ;  /* 0x0000660000037a10 */ /* 0x000fc60007ffe0ff */
[----:B------:R1:W-:Y:S01]  /*2a890*/  @P6 STG.E [R134.64], R234 ;  /* 0x000000ea86006986 */ /* 0x0003e2000c101904 */
[----:B------:R-:W-:-:S03]  /*2a8a0*/  ISETP.LT.AND P6, PT, R222, c[0x0][0x178], !P0 ;  /* 0x00005e00de007a0c */ /* 0x000fc600047c1270 */
[----:B------:R1:W-:Y:S01]  /*2a8b0*/  @P4 STG.E [R132.64], R233 ;  /* 0x000000e984004986 */ /* 0x0003e2000c101904 */
[----:B------:R-:W-:-:S03]  /*2a8c0*/  IMAD.WIDE R216, R3, 0x4, R8 ;  /* 0x0000000403d87825 */ /* 0x000fc600078e0208 */
[----:B------:R-:W3:Y:S01]  /*2a8d0*/  LDL.LU R235, [R1+0x230] ;  /* 0x0002300001eb7983 */ /* 0x000ee20000300800 */
[----:B-1----:R-:W-:-:S04]  /*2a8e0*/  IMAD.WIDE R134, R3, 0x4, R10 ;  /* 0x0000000403867825 */ /* 0x002fc800078e020a */
[----:B------:R-:W-:Y:S01]  /*2a8f0*/  IMAD.WIDE R132, R0, 0x4, R4 ;  /* 0x0000000400847825 */ /* 0x000fe200078e0204 */
[----:B------:R-:W3:Y:S01]  /*2a900*/  LDL.LU R233, [R1+0x220] ;  /* 0x0002200001e97983 */ /* 0x000ee20000300800 */
[----:B------:R-:W-:-:S03]  /*2a910*/  IADD3 R0, R3, c[0x0][0x198], RZ ;  /* 0x0000660003007a10 */ /* 0x000fc60007ffe0ff */
[----:B--2---:R1:W-:Y:S04]  /*2a920*/  @P3 STG.E [R132.64], R232 ;  /* 0x000000e884003986 */ /* 0x0043e8000c101904 */
[----:B----4-:R2:W-:Y:S01]  /*2a930*/  @P2 STG.E [R134.64], R229 ;  /* 0x000000e586002986 */ /* 0x0105e2000c101904 */
[----:B-1----:R-:W-:-:S03]  /*2a940*/  IMAD.WIDE R132, R3, 0x4, R6 ;  /* 0x0000000403847825 */ /* 0x002fc600078e0206 */
[----:B---3--:R1:W-:Y:S04]  /*2a950*/  @P5 STG.E [R216.64], R230 ;  /* 0x000000e6d8005986 */ /* 0x0083e8000c101904 */
[----:B--2---:R-:W2:Y:S04]  /*2a960*/  LDL.LU R229, [R1+0x514] ;  /* 0x0005140001e57983 */ /* 0x004ea80000300800 */
[----:B------:R-:W3:Y:S04]  /*2a970*/  LDL.LU R232, [R1+0x4e4] ;  /* 0x0004e40001e87983 */ /* 0x000ee80000300800 */
[----:B------:R4:W-:Y:S04]  /*2a980*/  @P6 STG.E [R132.64], R231 ;  /* 0x000000e784006986 */ /* 0x0009e8000c101904 */
[----:B-1----:R-:W2:Y:S04]  /*2a990*/  LDL.LU R230, [R1+0x234] ;  /* 0x0002340001e67983 */ /* 0x002ea80000300800 */
[----:B----4-:R-:W4:Y:S01]  /*2a9a0*/  LDL.LU R231, [R1+0x224] ;  /* 0x0002240001e77983 */ /* 0x010f220000300800 */
[----:B------:R-:W-:-:S03]  /*2a9b0*/  IMAD.WIDE R132, R3, 0x4, R4 ;  /* 0x0000000403847825 */ /* 0x000fc600078e0204 */
[----:B------:R-:W2:Y:S01]  /*2a9c0*/  LDL.LU R3, [R1+0x4e0] ;  /* 0x0004e00001037983 */ /* 0x000ea20000300800 */
[----:B------:R-:W-:Y:S02]  /*2a9d0*/  ISETP.LT.AND P0, PT, R221, c[0x0][0x178], !P0 ;  /* 0x00005e00dd007a0c */ /* 0x000fe40004701270 */
[----:B------:R-:W-:Y:S02]  /*2a9e0*/  ISETP.LT.AND P5, PT, R224, c[0x0][0x178], !P1 ;  /* 0x00005e00e0007a0c */ /* 0x000fe40004fa1270 */
[----:B------:R-:W-:Y:S02]  /*2a9f0*/  ISETP.LT.AND P3, PT, R223, c[0x0][0x178], !P1 ;  /* 0x00005e00df007a0c */ /* 0x000fe40004f61270 */
[----:B------:R-:W-:Y:S02]  /*2aa00*/  ISETP.LT.AND P2, PT, R222, c[0x0][0x178], !P1 ;  /* 0x00005e00de007a0c */ /* 0x000fe40004f41270 */
[C---:B------:R-:W-:Y:S02]  /*2aa10*/  IADD3 R134, R225.reuse, 0x36, RZ ;  /* 0x00000036e1867810 */ /* 0x040fe40007ffe0ff */
[----:B------:R-:W-:Y:S01]  /*2aa20*/  IADD3 R218, R225, 0x35, RZ ;  /* 0x00000035e1da7810 */ /* 0x000fe20007ffe0ff */
[----:B------:R-:W-:Y:S01]  /*2aa30*/  IMAD.WIDE R216, R0, 0x4, R8 ;  /* 0x0000000400d87825 */ /* 0x000fe200078e0208 */
[----:B------:R-:W-:Y:S01]  /*2aa40*/  ISETP.GE.AND P6, PT, R134, c[0x0][0x17c], PT ;  /* 0x00005f0086007a0c */ /* 0x000fe20003fc6270 */
[----:B------:R-:W3:Y:S01]  /*2aa50*/  LDL.LU R220, [R1+0x500] ;  /* 0x0005000001dc7983 */ /* 0x000ee20000300800 */
[----:B------:R-:W-:Y:S01]  /*2aa60*/  ISETP.GE.AND P4, PT, R218, c[0x0][0x17c], PT ;  /* 0x00005f00da007a0c */ /* 0x000fe20003f86270 */
[----:B------:R-:W-:-:S02]  /*2aa70*/  IMAD.WIDE R134, R0, 0x4, R10 ;  /* 0x0000000400867825 */ /* 0x000fc400078e020a */
[----:B------:R1:W-:Y:S02]  /*2aa80*/  @P0 STG.E [R132.64], R228 ;  /* 0x000000e484000986 */ /* 0x0003e4000c101904 */
[----:B------:R-:W-:Y:S02]  /*2aa90*/  IMAD.WIDE R218, R0, 0x4, R6 ;  /* 0x0000000400da7825 */ /* 0x000fe400078e0206 */
[----:B------:R-:W3:Y:S01]  /*2aaa0*/  LDL.LU R234, [R1+0x4c0] ;  /* 0x0004c00001ea7983 */ /* 0x000ee20000300800 */
[----:B------:R-:W-:-:S03]  /*2aab0*/  ISETP.LT.AND P1, PT, R221, c[0x0][0x178], !P1 ;  /* 0x00005e00dd007a0c */ /* 0x000fc60004f21270 */
[----:B------:R1:W-:Y:S04]  /*2aac0*/  @P5 STG.E [R134.64], R251 ;  /* 0x000000fb86005986 */ /* 0x0003e8000c101904 */
[----:B-1----:R-:W3:Y:S04]  /*2aad0*/  LDL.LU R228, [R1+0x584] ;  /* 0x0005840001e47983 */ /* 0x002ee80000300800 */
[----:B------:R-:W3:Y:S01]  /*2aae0*/  LDL.LU R251, [R1+0xe8c] ;  /* 0x000e8c0001fb7983 */ /* 0x000ee20000300800 */
[----:B------:R-:W-:-:S03]  /*2aaf0*/  IMAD.WIDE R132, R0, 0x4, R4 ;  /* 0x0000000400847825 */ /* 0x000fc600078e0204 */
[----:B--2---:R-:W-:Y:S04]  /*2ab00*/  @P3 STG.E [R216.64], R3 ;  /* 0x00000003d8003986 */ /* 0x004fe8000c101904 */
[----:B------:R1:W-:Y:S01]  /*2ab10*/  @P2 STG.E [R218.64], R235 ;  /* 0x000000ebda002986 */ /* 0x0003e2000c101904 */
[----:B------:R-:W-:-:S03]  /*2ab20*/  ISETP.LT.AND P2, PT, R224, c[0x0][0x178], !P4 ;  /* 0x00005e00e0007a0c */ /* 0x000fc60006741270 */
[----:B-1----:R-:W2:Y:S01]  /*2ab30*/  LDL.LU R218, [R1+0x580] ;  /* 0x0005800001da7983 */ /* 0x002ea20000300800 */
[----:B------:R-:W-:Y:S02]  /*2ab40*/  IADD3 R3, R0, c[0x0][0x198], RZ ;  /* 0x0000660000037a10 */ /* 0x000fe40007ffe0ff */
[----:B------:R-:W-:Y:S01]  /*2ab50*/  ISETP.LT.AND P3, PT, R223, c[0x0][0x178], !P4 ;  /* 0x00005e00df007a0c */ /* 0x000fe20006761270 */
[----:B------:R-:W2:Y:S04]  /*2ab60*/  LDL.LU R219, [R1+0x570] ;  /* 0x0005700001db7983 */ /* 0x000ea80000300800 */
[----:B------:R1:W-:Y:S01]  /*2ab70*/  @P1 STG.E [R132.64], R233 ;  /* 0x000000e984001986 */ /* 0x0003e2000c101904 */
[----:B------:R-:W-:Y:S01]  /*2ab80*/  ISETP.LT.AND P1, PT, R222, c[0x0][0x178], !P4 ;  /* 0x00005e00de007a0c */ /* 0x000fe20006721270 */
[----:B------:R-:W-:Y:S01]  /*2ab90*/  IMAD.WIDE R216, R3, 0x4, R10 ;  /* 0x0000000403d87825 */ /* 0x000fe200078e020a */
[----:B------:R-:W-:-:S03]  /*2aba0*/  ISETP.LT.AND P4, PT, R221, c[0x0][0x178], !P4 ;  /* 0x00005e00dd007a0c */ /* 0x000fc60006781270 */
[C---:B------:R-:W-:Y:S01]  /*2abb0*/  IMAD.WIDE R134, R3.reuse, 0x4, R6 ;  /* 0x0000000403867825 */ /* 0x040fe200078e0206 */
[----:B------:R3:W-:Y:S03]  /*2abc0*/  @P2 STG.E [R216.64], R229 ;  /* 0x000000e5d8002986 */ /* 0x0007e6000c101904 */
[C---:B-1----:R-:W-:Y:S01]  /*2abd0*/  IMAD.WIDE R132, R3.reuse, 0x4, R8 ;  /* 0x0000000403847825 */ /* 0x042fe200078e0208 */
[----:B---3--:R-:W3:Y:S03]  /*2abe0*/  LDL.LU R229, [R1+0x574] ;  /* 0x0005740001e57983 */ /* 0x008ee60000300800 */
[----:B------:R-:W-:Y:S01]  /*2abf0*/  IMAD.WIDE R216, R3, 0x4, R4 ;  /* 0x0000000403d87825 */ /* 0x000fe200078e0204 */
[----:B------:R-:W-:Y:S04]  /*2ac00*/  @P3 STG.E [R132.64], R232 ;  /* 0x000000e884003986 */ /* 0x000fe8000c101904 */
[----:B------:R1:W-:Y:S04]  /*2ac10*/  @P1 STG.E [R134.64], R230 ;  /* 0x000000e686001986 */ /* 0x0003e8000c101904 */
[----:B----4-:R4:W-:Y:S04]  /*2ac20*/  @P4 STG.E [R216.64], R231 ;  /* 0x000000e7d8004986 */ /* 0x0109e8000c101904 */
[----:B-1----:R-:W3:Y:S04]  /*2ac30*/  LDL.LU R230, [R1+0x504] ;  /* 0x0005040001e67983 */ /* 0x002ee80000300800 */
[----:B----4-:R-:W4:Y:S01]  /*2ac40*/  LDL.LU R231, [R1+0x4c4] ;  /* 0x0004c40001e77983 */ /* 0x010f220000300800 */
[----:B------:R-:W-:-:S02]  /*2ac50*/  IADD3 R0, R225, 0x37, RZ ;  /* 0x00000037e1007810 */ /* 0x000fc40007ffe0ff */
[----:B------:R-:W-:Y:S01]  /*2ac60*/  ISETP.LT.AND P5, PT, R224, c[0x0][0x178], !P6 ;  /* 0x00005e00e0007a0c */ /* 0x000fe200077a1270 */
[----:B------:R-:W4:Y:S01]  /*2ac70*/  LDL.LU R235, [R1+0x498] ;  /* 0x0004980001eb7983 */ /* 0x000f220000300800 */
[----:B------:R-:W-:Y:S02]  /*2ac80*/  ISETP.GE.AND P0, PT, R0, c[0x0][0x17c], PT ;  /* 0x00005f0000007a0c */ /* 0x000fe40003f06270 */
[----:B------:R-:W-:Y:S01]  /*2ac90*/  IADD3 R0, R3, c[0x0][0x198], RZ ;  /* 0x0000660003007a10 */ /* 0x000fe20007ffe0ff */
[----:B------:R-:W4:Y:S04]  /*2aca0*/  LDL.LU R233, [R1+0x488] ;  /* 0x0004880001e97983 */ /* 0x000f280000300800 */
[----:B------:R-:W-:Y:S01]  /*2acb0*/  IMAD.WIDE R132, R0, 0x4, R10 ;  /* 0x0000000400847825 */ /* 0x000fe200078e020a */
[----:B------:R-:W-:Y:S01]  /*2acc0*/  ISETP.LT.AND P1, PT, R223, c[0x0][0x178], !P6 ;  /* 0x00005e00df007a0c */ /* 0x000fe20007721270 */
[----:B------:R-:W4:Y:S01]  /*2acd0*/  LDL.LU R232, [R1+0x208] ;  /* 0x0002080001e87983 */ /* 0x000f220000300800 */
[----:B------:R-:W-:-:S02]  /*2ace0*/  ISETP.LT.AND P3, PT, R222, c[0x0][0x178], !P6 ;  /* 0x00005e00de007a0c */ /* 0x000fc40007761270 */
[----:B------:R-:W-:Y:S01]  /*2acf0*/  IADD3 R216, R225, 0x38, RZ ;  /* 0x00000038e1d87810 */ /* 0x000fe20007ffe0ff */
[----:B------:R-:W-:Y:S01]  /*2ad00*/  IMAD.WIDE R134, R0, 0x4, R8 ;  /* 0x0000000400867825 */ /* 0x000fe200078e0208 */
[----:B------:R-:W-:Y:S02]  /*2ad10*/  ISETP.LT.AND P4, PT, R223, c[0x0][0x178], !P0 ;  /* 0x00005e00df007a0c */ /* 0x000fe40004781270 */
[----:B------:R-:W-:Y:S01]  /*2ad20*/  ISETP.GE.AND P2, PT, R216, c[0x0][0x17c], PT ;  /* 0x00005f00d8007a0c */ /* 0x000fe20003f46270 */
[C---:B------:R-:W-:Y:S01]  /*2ad30*/  IMAD.WIDE R216, R0.reuse, 0x4, R4 ;  /* 0x0000000400d87825 */ /* 0x040fe200078e0204 */
[----:B------:R-:W-:Y:S01]  /*2ad40*/  IADD3 R3, R0, c[0x0][0x198], RZ ;  /* 0x0000660000037a10 */ /* 0x000fe20007ffe0ff */
[----:B--2---:R1:W-:Y:S01]  /*2ad50*/  @P5 STG.E [R132.64], R218 ;  /* 0x000000da84005986 */ /* 0x0043e2000c101904 */
[----:B------:R-:W-:Y:S02]  /*2ad60*/  ISETP.LT.AND P5, PT, R221, c[0x0][0x178], !P6 ;  /* 0x00005e00dd007a0c */ /* 0x000fe400077a1270 */
[----:B------:R-:W-:Y:S01]  /*2ad70*/  ISETP.LT.AND P6, PT, R224, c[0x0][0x178], !P0 ;  /* 0x00005e00e0007a0c */ /* 0x000fe200047c1270 */
[----:B------:R2:W-:Y:S01]  /*2ad80*/  @P1 STG.E [R134.64], R219 ;  /* 0x000000db86001986 */ /* 0x0005e2000c101904 */
[----:B-1----:R-:W-:-:S04]  /*2ad90*/  IMAD.WIDE R132, R0, 0x4, R6 ;  /* 0x0000000400847825 */ /* 0x002fc800078e0206 */
[----:B--2---:R-:W-:Y:S01]  /*2ada0*/  IMAD.WIDE R134, R3, 0x4, R10 ;  /* 0x0000000403867825 */ /* 0x004fe200078e020a */
[----:B------:R1:W-:Y:S04]  /*2adb0*/  @P3 STG.E [R132.64], R220 ;  /* 0x000000dc84003986 */ /* 0x0003e8000c101904 */
[----:B------:R-:W-:Y:S01]  /*2adc0*/  @P5 STG.E [R216.64], R234 ;  /* 0x000000ead8005986 */ /* 0x000fe2000c101904 */
[----:B------:R-:W-:-:S03]  /*2add0*/  ISETP.LT.AND P5, PT, R222, c[0x0][0x178], !P0 ;  /* 0x00005e00de007a0c */ /* 0x000fc600047a1270 */
[----:B------:R2:W-:Y:S01]  /*2ade0*/  @P6 STG.E [R134.64], R228 ;  /* 0x000000e486006986 */ /* 0x0005e2000c101904 */
[----:B-1----:R-:W-:Y:S01]  /*2adf0*/  IMAD.WIDE R132, R3, 0x4, R8 ;  /* 0x0000000403847825 */ /* 0x002fe200078e0208 */
[----:B------:R-:W-:-:S04]  /*2ae00*/  ISETP.LT.AND P0, PT, R221, c[0x0][0x178], !P0 ;  /* 0x00005e00dd007a0c */ /* 0x000fc80004701270 */
[----:B---3--:R1:W-:Y:S04]  /*2ae10*/  @P4 STG.E [R132.64], R229 ;  /* 0x000000e584004986 */ /* 0x0083e8000c101904 */
[----:B--2---:R-:W2:Y:S01]  /*2ae20*/  LDL.LU R228, [R1+0x1a8] ;  /* 0x0001a80001e47983 */ /* 0x004ea20000300800 */
[----:B------:R-:W-:-:S03]  /*2ae30*/  IMAD.WIDE R134, R3, 0x4, R4 ;  /* 0x0000000403867825 */ /* 0x000fc600078e0204 */
[----:B-1----:R-:W3:Y:S01]  /*2ae40*/  LDL.LU R229, [R1+0x49c] ;  /* 0x00049c0001e57983 */ /* 0x002ee20000300800 */
[----:B------:R-:W-:-:S03]  /*2ae50*/  IMAD.WIDE R132, R3, 0x4, R6 ;  /* 0x0000000403847825 */ /* 0x000fc600078e0206 */
[----:B------:R-:W3:Y:S04]  /*2ae60*/  LDL.LU R234, [R1+0x48c] ;  /* 0x00048c0001ea7983 */ /* 0x000ee80000300800 */
[----:B------:R1:W-:Y:S04]  /*2ae70*/  @P5 STG.E [R132.64], R230 ;  /* 0x000000e684005986 */ /* 0x0003e8000c101904 */
[----:B----4-:R4:W-:Y:S04]  /*2ae80*/  @P0 STG.E [R134.64], R231 ;  /* 0x000000e786000986 */ /* 0x0109e8000c101904 */
[----:B-1----:R-:W3:Y:S04]  /*2ae90*/  LDL.LU R230, [R1+0x20c] ;  /* 0x00020c0001e67983 */ /* 0x002ee80000300800 */
[----:B----4-:R-:W4:Y:S01]  /*2aea0*/  LDL.LU R231, [R1+0x1ac] ;  /* 0x0001ac0001e77983 */ /* 0x010f220000300800 */
[----:B------:R-:W-:-:S02]  /*2aeb0*/  ISETP.LT.AND P1, PT, R224, c[0x0][0x178], !P2 ;  /* 0x00005e00e0007a0c */ /* 0x000fc40005721270 */
[----:B------:R-:W-:Y:S01]  /*2aec0*/  ISETP.LT.AND P3, PT, R223, c[0x0][0x178], !P2 ;  /* 0x00005e00df007a0c */ /* 0x000fe20005761270 */
[----:B------:R-:W4:Y:S01]  /*2aed0*/  LDL.LU R219, [R1+0x4b8] ;  /* 0x0004b80001db7983 */ /* 0x000f220000300800 */
[----:B------:R-:W-:Y:S02]  /*2aee0*/  IADD3 R0, R225, 0x39, RZ ;  /* 0x00000039e1007810 */ /* 0x000fe40007ffe0ff */
[----:B------:R-:W-:Y:S02]  /*2aef0*/  ISETP.LT.AND P6, PT, R222, c[0x0][0x178], !P2 ;  /* 0x00005e00de007a0c */ /* 0x000fe400057c1270 */
[----:B------:R-:W-:Y:S02]  /*2af00*/  IADD3 R3, R3, c[0x0][0x198], RZ ;  /* 0x0000660003037a10 */ /* 0x000fe40007ffe0ff */
[----:B------:R-:W-:Y:S02]  /*2af10*/  IADD3 R216, R225, 0x3a, RZ ;  /* 0x0000003ae1d87810 */ /* 0x000fe40007ffe0ff */
[----:B------:R-:W-:Y:S01]  /*2af20*/  ISETP.GE.AND P4, PT, R0, c[0x0][0x17c], PT ;  /* 0x00005f0000007a0c */ /* 0x000fe20003f86270 */
[----:B------:R-:W-:Y:S01]  /*2af30*/  IMAD.WIDE R132, R3, 0x4, R10 ;  /* 0x0000000403847825 */ /* 0x000fe200078e020a */
[----:B------:R-:W-:-:S02]  /*2af40*/  ISETP.LT.AND P2, PT, R221, c[0x0][0x178], !P2 ;  /* 0x00005e00dd007a0c */ /* 0x000fc40005741270 */
[----:B------:R-:W-:Y:S01]  /*2af50*/  ISETP.GE.AND P5, PT, R216, c[0x0][0x17c], PT ;  /* 0x00005f00d8007a0c */ /* 0x000fe20003fa6270 */
[----:B------:R-:W-:Y:S01]  /*2af60*/  IMAD.WIDE R134, R3, 0x4, R8 ;  /* 0x0000000403867825 */ /* 0x000fe200078e0208 */
[----:B------:R-:W-:-:S03]  /*2af70*/  ISETP.LT.AND P0, PT, R224, c[0x0][0x178], !P4 ;  /* 0x00005e00e0007a0c */ /* 0x000fc60006701270 */
[C---:B------:R-:W-:Y:S01]  /*2af80*/  IMAD.WIDE R216, R3.reuse, 0x4, R6 ;  /* 0x0000000403d87825 */ /* 0x040fe200078e0206 */
[----:B------:R1:W-:Y:S01]  /*2af90*/  @P1 STG.E [R132.64], R235 ;  /* 0x000000eb84001986 */ /* 0x0003e2000c101904 */
[----:B------:R-:W-:Y:S02]  /*2afa0*/  IADD3 R0, R3, c[0x0][0x198], RZ ;  /* 0x0000660003007a10 */ /* 0x000fe40007ffe0ff */
[----:B------:R-:W-:Y:S01]  /*2afb0*/  ISETP.LT.AND P1, PT, R223, c[0x0][0x178], !P4 ;  /* 0x00005e00df007a0c */ /* 0x000fe20006721270 */
[----:B------:R1:W-:Y:S04]  /*2afc0*/  @P3 STG.E [R134.64], R233 ;  /* 0x000000e986003986 */ /* 0x0003e8000c101904 */
[----:B------:R1:W-:Y:S01]  /*2afd0*/  @P6 STG.E [R216.64], R232 ;  /* 0x000000e8d8006986 */ /* 0x0003e2000c101904 */
[----:B------:R-:W-:Y:S01]  /*2afe0*/  ISETP.LT.AND P6, PT, R222, c[0x0][0x178], !P4 ;  /* 0x00005e00de007a0c */ /* 0x000fe200067c1270 */
[----:B-1----:R-:W-:-:S02]  /*2aff0*/  IMAD.WIDE R132, R3, 0x4, R4 ;  /* 0x0000000403847825 */ /* 0x002fc400078e0204 */
[----:B------:R-:W4:Y:S02]  /*2b000*/  LDL.LU R233, [R1+0x4a8] ;  /* 0x0004a80001e97983 */ /* 0x000f240000300800 */
[----:B------:R-:W-:Y:S01]  /*2b010*/  IMAD.WIDE R134, R0, 0x4, R10 ;  /* 0x0000000400867825 */ /* 0x000fe200078e020a */
[----:B------:R-:W-:Y:S01]  /*2b020*/  ISETP.LT.AND P4, PT, R221, c[0x0][0x178], !P4 ;  /* 0x00005e00dd007a0c */ /* 0x000fe20006781270 */
[----:B------:R-:W4:Y:S01]  /*2b030*/  LDL.LU R232, [R1+0x218] ;  /* 0x0002180001e87983 */ /* 0x000f220000300800 */
        /* <DEDUP_REMOVED lines=9> */
[----:B------:R-:W-:Y:S04]  /*2b0d0*/  @P1 STG.E [R132.64], R234 ;  /* 0x000000ea84001986 */ /* 0x000fe8000c101904 */
[----:B------:R1:W-:Y:S04]  /*2b0e0*/  @P6 STG.E [R134.64], R230 ;  /* 0x000000e686006986 */ /* 0x0003e8000c101904 */
[----:B----4-:R4:W-:Y:S04]  /*2b0f0*/  @P4 STG.E [R216.64], R231 ;  /* 0x000000e7d8004986 */ /* 0x0109e8000c101904 */
[----:B-1----:R-:W2:Y:S04]  /*2b100*/  LDL.LU R230, [R1+0x4ac] ;  /* 0x0004ac0001e67983 */ /* 0x002ea80000300800 */
[----:B------:R-:W2:Y:S04]  /*2b110*/  LDL.LU R220, [R1+0x21c] ;  /* 0x00021c0001dc7983 */ /* 0x000ea80000300800 */
[----:B----4-:R-:W4:Y:S01]  /*2b120*/  LDL.LU R231, [R1+0x1c] ;  /* 0x00001c0001e77983 */ /* 0x010f220000300800 */
        /* <DEDUP_REMOVED lines=11> */
[C---:B------:R-:W-:Y:S01]  /*2b1e0*/  IMAD.WIDE R134, R3.reuse, 0x4, R8 ;  /* 0x0000000403867825 */ /* 0x040fe200078e0208 */
[----:B------:R-:W-:Y:S01]  /*2b1f0*/  ISETP.LT.AND P4, PT, R224, c[0x0][0x178], !P3 ;  /* 0x00005e00e0007a0c */ /* 0x000fe20005f81270 */
[----:B------:R1:W-:Y:S01]  /*2b200*/  @P0 STG.E [R132.64], R219 ;  /* 0x000000db84000986 */ /* 0x0003e2000c101904 */
[----:B------:R-:W-:Y:S02]  /*2b210*/  ISETP.GE.AND P0, PT, R0, c[0x0][0x17c], PT ;  /* 0x00005f0000007a0c */ /* 0x000fe40003f06270 */
[C---:B------:R-:W-:Y:S01]  /*2b220*/  IADD3 R0, R3.reuse, c[0x0][0x198], RZ ;  /* 0x0000660003007a10 */ /* 0x040fe20007ffe0ff */
[----:B------:R-:W-:Y:S01]  /*2b230*/  IMAD.WIDE R216, R3, 0x4, R4 ;  /* 0x0000000403d87825 */ /* 0x000fe200078e0204 */
[----:B------:R1:W-:Y:S01]  /*2b240*/  @P1 STG.E [R134.64], R233 ;  /* 0x000000e986001986 */ /* 0x0003e2000c101904 */
[----:B------:R-:W-:Y:S02]  /*2b250*/  ISETP.LT.AND P1, PT, R223, c[0x0][0x178], !P3 ;  /* 0x00005e00df007a0c */ /* 0x000fe40005f21270 */
[----:B-1----:R-:W-:-:S04]  /*2b260*/  IMAD.WIDE R132, R3, 0x4, R6 ;  /* 0x0000000403847825 */ /* 0x002fc800078e0206 */
[C---:B------:R-:W-:Y:S01]  /*2b270*/  IMAD.WIDE R134, R0.reuse, 0x4, R10 ;  /* 0x0000000400867825 */ /* 0x040fe200078e020a */
[----:B------:R1:W-:Y:S04]  /*2b280*/  @P6 STG.E [R132.64], R232 ;  /* 0x000000e884006986 */ /* 0x0003e8000c101904 */
        /* <DEDUP_REMOVED lines=8> */
[----:B------:R-:W-:-:S04]  /*2b310*/  IMAD.WIDE R216, R0, 0x4, R4 ;  /* 0x0000000400d87825 */ /* 0x000fc800078e0204 */
[----:B--2---:R-:W-:Y:S01]  /*2b320*/  IMAD.WIDE R134, R0, 0x4, R8 ;  /* 0x0000000400867825 */ /* 0x004fe200078e0208 */
[----:B------:R-:W2:Y:S04]  /*2b330*/  LDL.LU R229, [R1+0x4ec] ;  /* 0x0004ec0001e57983 */ /* 0x000ea80000300800 */
[----:B------:R1:W-:Y:S04]  /*2b340*/  @P1 STG.E [R134.64], R230 ;  /* 0x000000e686001986 */ /* 0x0003e8000c101904 */
[----:B------:R-:W-:Y:S04]  /*2b350*/  @P5 STG.E [R132.64], R220 ;  /* 0x000000dc84005986 */ /* 0x000fe8000c101904 */
[----:B-1----:R-:W2:Y:S04]  /*2b360*/  LDL.LU R230, [R1+0x23c] ;  /* 0x00023c0001e67983 */ /* 0x002ea80000300800 */
[----:B----4-:R1:W-:Y:S04]  /*2b370*/  @P3 STG.E [R216.64], R231 ;  /* 0x000000e7d8003986 */ /* 0x0103e8000c101904 */
[----:B-1----:R-:W4:Y:S01]  /*2b380*/  LDL.LU R231, [R1+0x22c] ;  /* 0x00022c0001e77983 */ /* 0x002f220000300800 */
[----:B------:R-:W-:-:S02]  /*2b390*/  ISETP.LT.AND P6, PT, R224, c[0x0][0x178], !P2 ;  /* 0x00005e00e0007a0c */ /* 0x000fc400057c1270 */
[----:B------:R-:W-:Y:S02]  /*2b3a0*/  ISETP.LT.AND P4, PT, R223, c[0x0][0x178], !P2 ;  /* 0x00005e00df007a0c */ /* 0x000fe40005781270 */
        /* <DEDUP_REMOVED lines=13> */
[----:B-1----:R-:W-:Y:S01]  /*2b480*/  IMAD.WIDE R134, R3, 0x4, R4 ;  /* 0x0000000403867825 */ /* 0x002fe200078e0204 */
[----:B------:R-:W-:Y:S01]  /*2b490*/  IADD3 R220, R225, 0x3f, RZ ;  /* 0x0000003fe1dc7810 */ /* 0x000fe20007ffe0ff */
[----:B------:R-:W4:Y:S02]  /*2b4a0*/  LDL.LU R235, [R1+0x58c] ;  /* 0x00058c0001eb7983 */ /* 0x000f240000300800 */
[----:B------:R-:W-:Y:S01]  /*2b4b0*/  IMAD.WIDE R132, R3, 0x4, R6 ;  /* 0x0000000403847825 */ /* 0x000fe200078e0206 */
[----:B------:R-:W-:Y:S01]  /*2b4c0*/  ISETP.GE.AND P1, PT, R218, c[0x0][0x17c], PT ;  /* 0x00005f00da007a0c */ /* 0x000fe20003f26270 */
[----:B------:R-:W4:Y:S02]  /*2b4d0*/  LDL.LU R234, [R1+0x57c] ;  /* 0x00057c0001ea7983 */ /* 0x000f240000300800 */
[C---:B------:R-:W-:Y:S02]  /*2b4e0*/  IMAD.WIDE R216, R0.reuse, 0x4, R10 ;  /* 0x0000000400d87825 */ /* 0x040fe400078e020a */
[----:B------:R1:W-:Y:S02]  /*2b4f0*/  @P3 STG.E [R132.64], R233 ;  /* 0x000000e984003986 */ /* 0x0003e4000c101904 */
[----:B------:R-:W-:-:S02]  /*2b500*/  IMAD.WIDE R218, R0, 0x4, R8 ;  /* 0x0000000400da7825 */ /* 0x000fc400078e0208 */
[----:B------:R1:W-:Y:S01]  /*2b510*/  @P2 STG.E [R134.64], R232 ;  /* 0x000000e886002986 */ /* 0x0003e2000c101904 */
[----:B------:R-:W-:Y:S02]  /*2b520*/  ISETP.GE.AND P3, PT, R220, c[0x0][0x17c], PT ;  /* 0x00005f00dc007a0c */ /* 0x000fe40003f66270 */
[----:B------:R-:W-:Y:S01]  /*2b530*/  IADD3 R220, R225, 0x40, RZ ;  /* 0x00000040e1dc7810 */ /* 0x000fe20007ffe0ff */
[----:B-1----:R-:W-:Y:S01]  /*2b540*/  IMAD.WIDE R132, R0, 0x4, R6 ;  /* 0x0000000400847825 */ /* 0x002fe200078e0206 */
[----:B------:R-:W4:Y:S01]  /*2b550*/  LDL.LU R233, [R1+0x50c] ;  /* 0x00050c0001e97983 */ /* 0x000f220000300800 */
[----:B------:R-:W-:Y:S02]  /*2b560*/  ISETP.LT.AND P2, PT, R222, c[0x0][0x178], !P1 ;  /* 0x00005e00de007a0c */ /* 0x000fe40004f41270 */
[----:B------:R-:W-:Y:S01]  /*2b570*/  IADD3 R3, R0, c[0x0][0x198], RZ ;  /* 0x0000660000037a10 */ /* 0x000fe20007ffe0ff */
[----:B------:R-:W4:Y:S04]  /*2b580*/  LDL.LU R232, [R1+0x4cc] ;  /* 0x0004cc0001e87983 */ /* 0x000f280000300800 */
[----:B---3--:R1:W-:Y:S01]  /*2b590*/  @P6 STG.E [R216.64], R228 ;  /* 0x000000e4d8006986 */ /* 0x0083e2000c101904 */
[----:B------:R-:W-:-:S03]  /*2b5a0*/  ISETP.LT.AND P6, PT, R224, c[0x0][0x178], !P1 ;  /* 0x00005e00e0007a0c */ /* 0x000fc60004fc1270 */
[----:B--2---:R-:W-:Y:S01]  /*2b5b0*/  @P5 STG.E [R218.64], R229 ;  /* 0x000000e5da005986 */ /* 0x004fe2000c101904 */
[----:B------:R-:W-:-:S03]  /*2b5c0*/  ISETP.LT.AND P5, PT, R223, c[0x0][0x178], !P1 ;  /* 0x00005e00df007a0c */ /* 0x000fc60004fa1270 */
[----:B-1----:R-:W2:Y:S04]  /*2b5d0*/  LDL.LU R228, [R1+0x560] ;  /* 0x0005600001e47983 */ /* 0x002ea80000300800 */
[----:B------:R1:W-:Y:S01]  /*2b5e0*/  @P4 STG.E [R132.64], R230 ;  /* 0x000000e684004986 */ /* 0x0003e2000c101904 */
[----:B------:R-:W-:Y:S02]  /*2b5f0*/  ISETP.LT.AND P4, PT, R221, c[0x0][0x178], !P1 ;  /* 0x00005e00dd007a0c */ /* 0x000fe40004f81270 */
[----:B------:R-:W-:Y:S01]  /*2b600*/  ISETP.GE.AND P1, PT, R220, c[0x0][0x17c], PT ;  /* 0x00005f00dc007a0c */ /* 0x000fe20003f26270 */
[----:B-1----:R-:W-:Y:S02]  /*2b610*/  IMAD.WIDE R132, R0, 0x4, R4 ;  /* 0x0000000400847825 */ /* 0x002fe400078e0204 */
[----:B------:R-:W3:Y:S04]  /*2b620*/  LDL.LU R0, [R1+0x508] ;  /* 0x0005080001007983 */ /* 0x000ee80000300800 */
[----:B------:R-:W2:Y:S04]  /*2b630*/  LDL.LU R220, [R1+0x4c8] ;  /* 0x0004c80001dc7983 */ /* 0x000ea80000300800 */
[----:B----4-:R1:W-:Y:S04]  /*2b640*/  @P0 STG.E [R132.64], R231 ;  /* 0x000000e784000986 */ /* 0x0103e8000c101904 */
[----:B-1----:R-:W4:Y:S04]  /*2b650*/  LDL.LU R132, [R1+0x588] ;  /* 0x0005880001847983 */ /* 0x002f280000300800 */
[----:B------:R-:W2:Y:S04]  /*2b660*/  LDL.LU R133, [R1+0x578] ;  /* 0x0005780001857983 */ /* 0x000ea80000300800 */
[----:B------:R-:W3:Y:S04]  /*2b670*/  LDL.LU R229, [R1+0x190] ;  /* 0x0001900001e57983 */ /* 0x000ee80000300800 */
[----:B------:R-:W3:Y:S04]  /*2b680*/  LDL.LU R230, [R1+0x564] ;  /* 0x0005640001e67983 */ /* 0x000ee80000300800 */
[----:B------:R-:W3:Y:S01]  /*2b690*/  LDL.LU R231, [R1+0x194] ;  /* 0x0001940001e77983 */ /* 0x000ee20000300800 */
[----:B------:R-:W-:-:S04]  /*2b6a0*/  IMAD.WIDE R134, R3, 0x4, R10 ;  /* 0x0000000403867825 */ /* 0x000fc800078e020a */
[----:B------:R-:W-:-:S04]  /*2b6b0*/  IMAD.WIDE R216, R3, 0x4, R8 ;  /* 0x0000000403d87825 */ /* 0x000fc800078e0208 */
[----:B------:R-:W-:Y:S01]  /*2b6c0*/  IMAD.WIDE R218, R3, 0x4, R6 ;  /* 0x0000000403da7825 */ /* 0x000fe200078e0206 */
[----:B------:R-:W-:Y:S01]  /*2b6d0*/  ISETP.LT.AND P0, PT, R223, c[0x0][0x178], !P3 ;  /* 0x00005e00df007a0c */ /* 0x000fe20005f01270 */
[----:B----4-:R-:W-:Y:S04]  /*2b6e0*/  @P6 STG.E [R134.64], R132 ;  /* 0x0000008486006986 */ /* 0x010fe8000c101904 */
[----:B--2---:R1:W-:Y:S01]  /*2b6f0*/  @P5 STG.E [R216.64], R133 ;  /* 0x00000085d8005986 */ /* 0x0043e2000c101904 */
[----:B------:R-:W-:Y:S02]  /*2b700*/  ISETP.LT.AND P5, PT, R224, c[0x0][0x178], !P3 ;  /* 0x00005e00e0007a0c */ /* 0x000fe40005fa1270 */
[----:B------:R-:W-:Y:S01]  /*2b710*/  ISETP.LT.AND P6, PT, R222, c[0x0][0x178], !P3 ;  /* 0x00005e00de007a0c */ /* 0x000fe20005fc1270 */
[----:B---3--:R2:W-:Y:S01]  /*2b720*/  @P2 STG.E [R218.64], R0 ;  /* 0x00000000da002986 */ /* 0x0085e2000c101904 */
[----:B------:R-:W-:Y:S01]  /*2b730*/  ISETP.LT.AND P3, PT, R221, c[0x0][0x178], !P3 ;  /* 0x00005e00dd007a0c */ /* 0x000fe20005f61270 */
[C---:B-1----:R-:W-:Y:S01]  /*2b740*/  IMAD.WIDE R132, R3.reuse, 0x4, R4 ;  /* 0x0000000403847825 */ /* 0x042fe200078e0204 */
[----:B------:R-:W-:-:S02]  /*2b750*/  IADD3 R3, R3, c[0x0][0x198], RZ ;  /* 0x0000660003037a10 */ /* 0x000fc40007ffe0ff */
[----:B--2---:R-:W-:Y:S02]  /*2b760*/  IADD3 R0, R225, 0x41, RZ ;  /* 0x00000041e1007810 */ /* 0x004fe40007ffe0ff */
[----:B------:R1:W-:Y:S01]  /*2b770*/  @P4 STG.E [R132.64], R220 ;  /* 0x000000dc84004986 */ /* 0x0003e2000c101904 */
[----:B------:R-:W-:Y:S01]  /*2b780*/  ISETP.LT.AND P4, PT, R224, c[0x0][0x178], !P1 ;  /* 0x00005e00e0007a0c */ /* 0x000fe20004f81270 */
[C---:B------:R-:W-:Y:S01]  /*2b790*/  IMAD.WIDE R218, R3.reuse, 0x4, R10 ;  /* 0x0000000403da7825 */ /* 0x040fe200078e020a */
[----:B------:R-:W-:Y:S02]  /*2b7a0*/  ISETP.GE.AND P2, PT, R0, c[0x0][0x17c], PT ;  /* 0x00005f0000007a0c */ /* 0x000fe40003f46270 */
[C---:B------:R-:W-:Y:S01]  /*2b7b0*/  IADD3 R0, R3.reuse, c[0x0][0x198], RZ ;  /* 0x0000660003007a10 */ /* 0x040fe20007ffe0ff */
[C---:B------:R-:W-:Y:S01]  /*2b7c0*/  IMAD.WIDE R216, R3.reuse, 0x4, R8 ;  /* 0x0000000403d87825 */ /* 0x040fe200078e0208 */
[----:B------:R2:W-:Y:S03]  /*2b7d0*/  @P5 STG.E [R218.64], R235 ;  /* 0x000000ebda005986 */ /* 0x0005e6000c101904 */
[C---:B------:R-:W-:Y:S01]  /*2b7e0*/  IMAD.WIDE R134, R3.reuse, 0x4, R6 ;  /* 0x0000000403867825 */ /* 0x040fe200078e0206 */
[----:B------:R-:W-:Y:S03]  /*2b7f0*/  @P0 STG.E [R216.64], R234 ;  /* 0x000000ead8000986 */ /* 0x000fe6000c101904 */
[----:B-1----:R-:W-:Y:S01]  /*2b800*/  IMAD.WIDE R132, R3, 0x4, R4 ;  /* 0x0000000403847825 */ /* 0x002fe200078e0204 */
[----:B------:R1:W-:Y:S03]  /*2b810*/  @P6 STG.E [R134.64], R233 ;  /* 0x000000e986006986 */ /* 0x0003e6000c101904 */
[----:B--2---:R-:W-:Y:S01]  /*2b820*/  IMAD.WIDE R218, R0, 0x4, R10 ;  /* 0x0000000400da7825 */ /* 0x004fe200078e020a */
[----:B------:R2:W-:Y:S01]  /*2b830*/  @P3 STG.E [R132.64], R232 ;  /* 0x000000e884003986 */ /* 0x0005e2000c101904 */
[----:B------:R-:W-:-:S03]  /*2b840*/  ISETP.LT.AND P3, PT, R223, c[0x0][0x178], !P1 ;  /* 0x00005e00df007a0c */ /* 0x000fc60004f61270 */
[----:B------:R3:W-:Y:S01]  /*2b850*/  @P4 STG.E [R218.64], R228 ;  /* 0x000000e4da004986 */ /* 0x0007e2000c101904 */
[----:B------:R-:W-:Y:S02]  /*2b860*/  ISETP.LT.AND P4, PT, R222, c[0x0][0x178], !P1 ;  /* 0x00005e00de007a0c */ /* 0x000fe40004f81270 */
[----:B------:R-:W-:Y:S01]  /*2b870*/  ISETP.LT.AND P0, PT, R221, c[0x0][0x178], !P1 ;  /* 0x00005e00dd007a0c */ /* 0x000fe20004f01270 */
[----:B-1----:R-:W4:Y:S01]  /*2b880*/  LDL.LU R233, [R1+0x550] ;  /* 0x0005500001e97983 */ /* 0x002f220000300800 */
[----:B------:R-:W-:Y:S02]  /*2b890*/  ISETP.LT.AND P6, PT, R224, c[0x0][0x178], !P2 ;  /* 0x00005e00e0007a0c */ /* 0x000fe400057c1270 */
[----:B--2---:R-:W-:Y:S01]  /*2b8a0*/  IADD3 R132, R225, 0x42, RZ ;  /* 0x00000042e1847810 */ /* 0x004fe20007ffe0ff */
[----:B------:R-:W2:Y:S01]  /*2b8b0*/  LDL.LU R232, [R1] ;  /* 0x0000000001e87983 */ /* 0x000ea20000300800 */
[C---:B------:R-:W-:Y:S01]  /*2b8c0*/  IADD3 R3, R0.reuse, c[0x0][0x198], RZ ;  /* 0x0000660000037a10 */ /* 0x040fe20007ffe0ff */
[----:B------:R-:W-:Y:S01]  /*2b8d0*/  IMAD.WIDE R134, R0, 0x4, R8 ;  /* 0x0000000400867825 */ /* 0x000fe200078e0208 */
[----:B------:R-:W-:Y:S01]  /*2b8e0*/  ISETP.GE.AND P1, PT, R132, c[0x0][0x17c], PT ;  /* 0x00005f0084007a0c */ /* 0x000fe20003f26270 */
[----:B---3--:R-:W3:Y:S02]  /*2b8f0*/  LDL.LU R228, [R1+0x554] ;  /* 0x0005540001e47983 */ /* 0x008ee40000300800 */
[----:B------:R-:W-:-:S04]  /*2b900*/  IMAD.WIDE R132, R0, 0x4, R6 ;  /* 0x0000000400847825 */ /* 0x000fc800078e0206 */
[----:B------:R-:W-:Y:S01]  /*2b910*/  IMAD.WIDE R216, R0, 0x4, R4 ;  /* 0x0000000400d87825 */ /* 0x000fe200078e0204 */
[----:B------:R-:W-:Y:S03]  /*2b920*/  @P3 STG.E [R134.64], R229 ;  /* 0x000000e586003986 */ /* 0x000fe6000c101904 */
[----:B------:R-:W-:Y:S01]  /*2b930*/  IMAD.WIDE R218, R3, 0x4, R10 ;  /* 0x0000000403da7825 */ /* 0x000fe200078e020a */
[----:B------:R-:W-:Y:S04]  /*2b940*/  @P4 STG.E [R132.64], R240 ;  /* 0x000000f084004986 */ /* 0x000fe8000c101904 */
[----:B------:R-:W-:Y:S04]  /*2b950*/  @P0 STG.E [R216.64], R36 ;  /* 0x00000024d8000986 */ /* 0x000fe8000c101904 */
[----:B------:R1:W-:Y:S01]  /*2b960*/  @P6 STG.E [R218.64], R230 ;  /* 0x000000e6da006986 */ /* 0x0003e2000c101904 */
[----:B------:R-:W-:-:S03]  /*2b970*/  ISETP.LT.AND P5, PT, R223, c[0x0][0x178], !P2 ;  /* 0x00005e00df007a0c */ /* 0x000fc600057a1270 */
[----:B-1----:R-:W3:Y:S01]  /*2b980*/  LDL.LU R230, [R1+0x4] ;  /* 0x0000040001e67983 */ /* 0x002ee20000300800 */
[----:B------:R-:W-:-:S03]  /*2b990*/  IMAD.WIDE R134, R3, 0x4, R8 ;  /* 0x0000000403867825 */ /* 0x000fc600078e0208 */
[----:B------:R-:W3:Y:S06]  /*2b9a0*/  LDL.LU R229, [R1+0x4f0] ;  /* 0x0004f00001e57983 */ /* 0x000eec0000300800 */
[----:B------:R1:W-:Y:S04]  /*2b9b0*/  @P5 STG.E [R134.64], R231 ;  /* 0x000000e786005986 */ /* 0x0003e8000c101904 */
[----:B-1----:R-:W3:Y:S01]  /*2b9c0*/  LDL.LU R231, [R1+0x4f4] ;  /* 0x0004f40001e77983 */ /* 0x002ee20000300800 */
[----:B------:R-:W-:-:S02]  /*2b9d0*/  ISETP.LT.AND P3, PT, R222, c[0x0][0x178], !P2 ;  /* 0x00005e00de007a0c */ /* 0x000fc40005761270 */
[----:B------:R-:W-:Y:S02]  /*2b9e0*/  ISETP.LT.AND P2, PT, R221, c[0x0][0x178], !P2 ;  /* 0x00005e00dd007a0c */ /* 0x000fe40005741270 */
[----:B------:R-:W-:Y:S02]  /*2b9f0*/  ISETP.LT.AND P5, PT, R224, c[0x0][0x178], !P1 ;  /* 0x00005e00e0007a0c */ /* 0x000fe40004fa1270 */
[C---:B------:R-:W-:Y:S01]  /*2ba00*/  IADD3 R0, R3.reuse, c[0x0][0x198], RZ ;  /* 0x0000660003007a10 */ /* 0x040fe20007ffe0ff */
[----:B------:R-:W-:Y:S01]  /*2ba10*/  IMAD.WIDE R132, R3, 0x4, R6 ;  /* 0x0000000403847825 */ /* 0x000fe200078e0206 */
[----:B------:R-:W-:Y:S02]  /*2ba20*/  IADD3 R36, R225, 0x43, RZ ;  /* 0x00000043e1247810 */ /* 0x000fe40007ffe0ff */
[----:B------:R-:W-:Y:S01]  /*2ba30*/  ISETP.LT.AND P0, PT, R223, c[0x0][0x178], !P1 ;  /* 0x00005e00df007a0c */ /* 0x000fe20004f01270 */
[----:B------:R-:W-:Y:S01]  /*2ba40*/  IMAD.WIDE R134, R3, 0x4, R4 ;  /* 0x0000000403867825 */ /* 0x000fe200078e0204 */
[----:B------:R-:W-:-:S02]  /*2ba50*/  ISETP.LT.AND P4, PT, R222, c[0x0][0x178], !P1 ;  /* 0x00005e00de007a0c */ /* 0x000fc40004f81270 */
[----:B------:R-:W-:Y:S01]  /*2ba60*/  ISETP.GE.AND P6, PT, R36, c[0x0][0x17c], PT ;  /* 0x00005f0024007a0c */ /* 0x000fe20003fc6270 */
[----:B------:R-:W-:Y:S01]  /*2ba70*/  IMAD.WIDE R216, R0, 0x4, R10 ;  /* 0x0000000400d87825 */ /* 0x000fe200078e020a */
[----:B------:R1:W-:Y:S01]  /*2ba80*/  @P3 STG.E [R132.64], R241 ;  /* 0x000000f184003986 */ /* 0x0003e2000c101904 */
[----:B------:R-:W-:-:S03]  /*2ba90*/  ISETP.LT.AND P1, PT, R221, c[0x0][0x178], !P1 ;  /* 0x00005e00dd007a0c */ /* 0x000fc60004f21270 */
[----:B------:R1:W-:Y:S01]  /*2baa0*/  @P2 STG.E [R134.64], R37 ;  /* 0x0000002586002986 */ /* 0x0003e2000c101904 */
[----:B------:R-:W-:Y:S02]  /*2bab0*/  ISETP.LT.AND P2, PT, R224, c[0x0][0x178], !P6 ;  /* 0x00005e00e0007a0c */ /* 0x000fe40007741270 */
[C---:B------:R-:W-:Y:S01]  /*2bac0*/  IADD3 R3, R0.reuse, c[0x0][0x198], RZ ;  /* 0x0000660000037a10 */ /* 0x040fe20007ffe0ff */
[----:B-1----:R-:W-:-:S04]  /*2bad0*/  IMAD.WIDE R132, R0, 0x4, R6 ;  /* 0x0000000400847825 */ /* 0x002fc800078e0206 */
[----:B------:R-:W-:Y:S01]  /*2bae0*/  IMAD.WIDE R36, R0, 0x4, R8 ;  /* 0x0000000400247825 */ /* 0x000fe200078e0208 */
[----:B------:R-:W-:-:S03]  /*2baf0*/  IADD3 R218, R225, 0x44, RZ ;  /* 0x00000044e1da7810 */ /* 0x000fc60007ffe0ff */
[----:B------:R-:W-:Y:S01]  /*2bb00*/  IMAD.WIDE R134, R3, 0x4, R8 ;  /* 0x0000000403867825 */ /* 0x000fe200078e0208 */
[----:B------:R-:W-:Y:S01]  /*2bb10*/  ISETP.GE.AND P3, PT, R218, c[0x0][0x17c], PT ;  /* 0x00005f00da007a0c */ /* 0x000fe20003f66270 */
[----:B----4-:R-:W-:Y:S01]  /*2bb20*/  @P5 STG.E [R216.64], R233 ;  /* 0x000000e9d8005986 */ /* 0x010fe2000c101904 */
[----:B------:R-:W-:-:S03]  /*2bb30*/  ISETP.LT.AND P5, PT, R223, c[0x0][0x178], !P6 ;  /* 0x00005e00df007a0c */ /* 0x000fc600077a1270 */
[----:B--2---:R1:W-:Y:S04]  /*2bb40*/  @P0 STG.E [R36.64], R232 ;  /* 0x000000e824000986 */ /* 0x0043e8000c101904 */
[----:B------:R2:W-:Y:S01]  /*2bb50*/  @P4 STG.E [R132.64], R236 ;  /* 0x000000ec84004986 */ /* 0x0005e2000c101904 */
[----:B------:R-:W-:Y:S02]  /*2bb60*/  ISETP.LT.AND P4, PT, R222, c[0x0][0x178], !P6 ;  /* 0x00005e00de007a0c */ /* 0x000fe40007781270 */
[----:B------:R-:W-:Y:S01]  /*2bb70*/  ISETP.LT.AND P6, PT, R221, c[0x0][0x178], !P6 ;  /* 0x00005e00dd007a0c */ /* 0x000fe200077c1270 */
[----:B-1----:R-:W-:-:S04]  /*2bb80*/  IMAD.WIDE R36, R0, 0x4, R4 ;  /* 0x0000000400247825 */ /* 0x002fc800078e0204 */
[----:B--2---:R-:W-:Y:S01]  /*2bb90*/  IMAD.WIDE R132, R3, 0x4, R10 ;  /* 0x0000000403847825 */ /* 0x004fe200078e020a */
[----:B------:R1:W-:Y:S01]  /*2bba0*/  @P1 STG.E [R36.64], R32 ;  /* 0x0000002024001986 */ /* 0x0003e2000c101904 */
[----:B------:R-:W-:-:S03]  /*2bbb0*/  IADD3 R216, R225, 0x45, RZ ;  /* 0x00000045e1d87810 */ /* 0x000fc60007ffe0ff */
[----:B---3--:R2:W-:Y:S01]  /*2bbc0*/  @P2 STG.E [R132.64], R228 ;  /* 0x000000e484002986 */ /* 0x0085e2000c101904 */
[----:B------:R-:W-:Y:S02]  /*2bbd0*/  ISETP.LT.AND P1, PT, R223, c[0x0][0x178], !P3 ;  /* 0x00005e00df007a0c */ /* 0x000fe40005f21270 */
[----:B------:R-:W-:Y:S01]  /*2bbe0*/  ISETP.GE.AND P0, PT, R216, c[0x0][0x17c], PT ;  /* 0x00005f00d8007a0c */ /* 0x000fe20003f06270 */
[----:B-1----:R-:W-:-:S04]  /*2bbf0*/  IMAD.WIDE R36, R3, 0x4, R6 ;  /* 0x0000000403247825 */ /* 0x002fc800078e0206 */
[C---:B--2---:R-:W-:Y:S01]  /*2bc00*/  IMAD.WIDE R132, R3.reuse, 0x4, R4 ;  /* 0x0000000403847825 */ /* 0x044fe200078e0204 */
[----:B------:R1:W-:Y:S01]  /*2bc10*/  @P5 STG.E [R134.64], R230 ;  /* 0x000000e686005986 */ /* 0x0003e2000c101904 */
[----:B------:R-:W-:Y:S02]  /*2bc20*/  ISETP.LT.AND P5, PT, R224, c[0x0][0x178], !P3 ;  /* 0x00005e00e0007a0c */ /* 0x000fe40005fa1270 */
[----:B------:R-:W-:Y:S01]  /*2bc30*/  IADD3 R3, R3, c[0x0][0x198], RZ ;  /* 0x0000660003037a10 */ /* 0x000fe20007ffe0ff */
[----:B------:R2:W-:Y:S01]  /*2bc40*/  @P4 STG.E [R36.64], R237 ;  /* 0x000000ed24004986 */ /* 0x0005e2000c101904 */
[----:B------:R-:W-:Y:S02]  /*2bc50*/  ISETP.LT.AND P2, PT, R222, c[0x0][0x178], !P3 ;  /* 0x00005e00de007a0c */ /* 0x000fe40005f41270 */
[----:B------:R-:W-:Y:S01]  /*2bc60*/  ISETP.LT.AND P3, PT, R221, c[0x0][0x178], !P3 ;  /* 0x00005e00dd007a0c */ /* 0x000fe20005f61270 */
[----:B------:R3:W-:Y:S01]  /*2bc70*/  @P6 STG.E [R132.64], R33 ;  /* 0x0000002184006986 */ /* 0x0007e2000c101904 */
[----:B------:R-:W-:-:S02]  /*2bc80*/  ISETP.LT.AND P6, PT, R224, c[0x0][0x178], !P0 ;  /* 0x00005e00e0007a0c */ /* 0x000fc400047c1270 */
[C---:B-1----:R-:W-:Y:S01]  /*2bc90*/  IADD3 R135, R3.reuse, c[0x0][0x198], RZ ;  /* 0x0000660003877a10 */ /* 0x042fe20007ffe0ff */
[----:B------:R-:W4:Y:S01]  /*2bca0*/  LDL.LU R230, [R1+0x4d0] ;  /* 0x0004d00001e67983 */ /* 0x000f220000300800 */
[----:B--2---:R-:W-:-:S04]  /*2bcb0*/  IMAD.WIDE R36, R3, 0x4, R8 ;  /* 0x0000000403247825 */ /* 0x004fc800078e0208 */
[----:B---3--:R-:W-:-:S04]  /*2bcc0*/  IMAD.WIDE R32, R3, 0x4, R10 ;  /* 0x0000000403207825 */ /* 0x008fc800078e020a */
[C---:B------:R-:W-:Y:S01]  /*2bcd0*/  IMAD.WIDE R132, R3.reuse, 0x4, R6 ;  /* 0x0000000403847825 */ /* 0x040fe200078e0206 */
[----:B------:R1:W-:Y:S04]  /*2bce0*/  @P5 STG.E [R32.64], R229 ;  /* 0x000000e520005986 */ /* 0x0003e8000c101904 */
[----:B------:R2:W-:Y:S04]  /*2bcf0*/  @P1 STG.E [R36.64], R248 ;  /* 0x000000f824001986 */ /* 0x0005e8000c101904 */
[----:B------:R-:W-:Y:S01]  /*2bd00*/  @P2 STG.E [R132.64], R20 ;  /* 0x0000001484002986 */ /* 0x000fe2000c101904 */
[----:B-1----:R-:W-:-:S04]  /*2bd10*/  IMAD.WIDE R32, R3, 0x4, R4 ;  /* 0x0000000403207825 */ /* 0x002fc800078e0204 */
[----:B--2---:R-:W-:Y:S01]  /*2bd20*/  IMAD.WIDE R36, R135, 0x4, R10 ;  /* 0x0000000487247825 */ /* 0x004fe200078e020a */
[----:B------:R-:W-:Y:S04]  /*2bd30*/  @P3 STG.E [R32.64], R28 ;  /* 0x0000001c20003986 */ /* 0x000fe8000c101904 */
[----:B------:R1:W-:Y:S04]  /*2bd40*/  @P6 STG.E [R36.64], R231 ;  /* 0x000000e724006986 */ /* 0x0003e8000c101904 */
[----:B-1----:R-:W2:Y:S01]  /*2bd50*/  LDL.LU R231, [R1+0x4d4] ;  /* 0x0004d40001e77983 */ /* 0x002ea20000300800 */
[----:B------:R-:W-:-:S02]  /*2bd60*/  ISETP.LT.AND P5, PT, R223, c[0x0][0x178], !P0 ;  /* 0x00005e00df007a0c */ /* 0x000fc400047a1270 */
[----:B------:R-:W-:Y:S02]  /*2bd70*/  ISETP.LT.AND P1, PT, R222, c[0x0][0x178], !P0 ;  /* 0x00005e00de007a0c */ /* 0x000fe40004721270 */
[----:B------:R-:W-:Y:S01]  /*2bd80*/  IADD3 R0, R225, 0x46, RZ ;  /* 0x00000046e1007810 */ /* 0x000fe20007ffe0ff */
[----:B------:R-:W-:Y:S01]  /*2bd90*/  IMAD.WIDE R132, R135, 0x4, R8 ;  /* 0x0000000487847825 */ /* 0x000fe200078e0208 */
[----:B------:R-:W-:Y:S01]  /*2bda0*/  ISETP.LT.AND P0, PT, R221, c[0x0][0x178], !P0 ;  /* 0x00005e00dd007a0c */ /* 0x000fe20004701270 */
[----:B------:R-:W3:Y:S01]  /*2bdb0*/  LDL.LU R234, [R1+0x568] ;  /* 0x0005680001ea7983 */ /* 0x000ee20000300800 */
[----:B------:R-:W-:Y:S01]  /*2bdc0*/  ISETP.GE.AND P4, PT, R0, c[0x0][0x17c], PT ;  /* 0x00005f0000007a0c */ /* 0x000fe20003f86270 */
[----:B------:R-:W-:Y:S01]  /*2bdd0*/  IMAD.WIDE R216, R135, 0x4, R6 ;  /* 0x0000000487d87825 */ /* 0x000fe200078e0206 */
[----:B------:R-:W-:Y:S01]  /*2bde0*/  IADD3 R0, R225, 0x47, RZ ;  /* 0x00000047e1007810 */ /* 0x000fe20007ffe0ff */
[----:B------:R-:W3:Y:S01]  /*2bdf0*/  LDL.LU R233, [R1+0x198] ;  /* 0x0001980001e97983 */ /* 0x000ee20000300800 */
[C---:B------:R-:W-:Y:S01]  /*2be00*/  IADD3 R3, R135.reuse, c[0x0][0x198], RZ ;  /* 0x0000660087037a10 */ /* 0x040fe20007ffe0ff */
[----:B------:R-:W-:Y:S01]  /*2be10*/  IMAD.WIDE R134, R135, 0x4, R4 ;  /* 0x0000000487867825 */ /* 0x000fe200078e0204 */
[----:B------:R-:W-:Y:S01]  /*2be20*/  ISETP.GE.AND P2, PT, R0, c[0x0][0x17c], PT ;  /* 0x00005f0000007a0c */ /* 0x000fe20003f46270 */
[----:B------:R1:W-:Y:S01]  /*2be30*/  @P5 STG.E [R132.64], R249 ;  /* 0x000000f984005986 */ /* 0x0003e2000c101904 */
[----:B------:R-:W-:-:S02]  /*2be40*/  ISETP.LT.AND P6, PT, R224, c[0x0][0x178], !P4 ;  /* 0x00005e00e0007a0c */ /* 0x000fc400067c1270 */
[----:B------:R-:W-:Y:S01]  /*2be50*/  ISETP.LT.AND P3, PT, R223, c[0x0][0x178], !P4 ;  /* 0x00005e00df007a0c */ /* 0x000fe20006761270 */
[----:B------:R-:W-:Y:S01]  /*2be60*/  @P1 STG.E [R216.64], R21 ;  /* 0x00000015d8001986 */ /* 0x000fe2000c101904 */
[----:B------:R-:W-:Y:S02]  /*2be70*/  ISETP.LT.AND P5, PT, R222, c[0x0][0x178], !P4 ;  /* 0x00005e00de007a0c */ /* 0x000fe400067a1270 */
[----:B------:R-:W-:Y:S01]  /*2be80*/  ISETP.LT.AND P4, PT, R221, c[0x0][0x178], !P4 ;  /* 0x00005e00dd007a0c */ /* 0x000fe20006781270 */
[----:B------:R1:W-:Y:S01]  /*2be90*/  @P0 STG.E [R134.64], R29 ;  /* 0x0000001d86000986 */ /* 0x0003e2000c101904 */
[----:B------:R-:W-:Y:S01]  /*2bea0*/  ISETP.LT.AND P0, PT, R224, c[0x0][0x178], !P2 ;  /* 0x00005e00e0007a0c */ /* 0x000fe20005701270 */
[C---:B------:R-:W-:Y:S02]  /*2beb0*/  IMAD.WIDE R32, R3.reuse, 0x4, R10 ;  /* 0x0000000403207825 */ /* 0x040fe400078e020a */
[----:B------:R-:W3:Y:S02]  /*2bec0*/  LDL.LU R228, [R1+0x56c] ;  /* 0x00056c0001e47983 */ /* 0x000ee40000300800 */
[----:B------:R-:W-:-:S04]  /*2bed0*/  IMAD.WIDE R36, R3, 0x4, R8 ;  /* 0x0000000403247825 */ /* 0x000fc800078e0208 */
[----:B-1----:R-:W-:-:S04]  /*2bee0*/  IMAD.WIDE R132, R3, 0x4, R6 ;  /* 0x0000000403847825 */ /* 0x002fc800078e0206 */
[C---:B------:R-:W-:Y:S01]  /*2bef0*/  IMAD.WIDE R218, R3.reuse, 0x4, R4 ;  /* 0x0000000403da7825 */ /* 0x040fe200078e0204 */
[----:B------:R-:W-:-:S05]  /*2bf00*/  IADD3 R3, R3, c[0x0][0x198], RZ ;  /* 0x0000660003037a10 */ /* 0x000fca0007ffe0ff */
[----:B------:R-:W-:Y:S01]  /*2bf10*/  IMAD.WIDE R134, R3, 0x4, R10 ;  /* 0x0000000403867825 */ /* 0x000fe200078e020a */
[----:B----4-:R-:W-:Y:S04]  /*2bf20*/  @P6 STG.E [R32.64], R230 ;  /* 0x000000e620006986 */ /* 0x010fe8000c101904 */
[----:B------:R-:W-:Y:S04]  /*2bf30*/  @P3 STG.E [R36.64], R244 ;  /* 0x000000f424003986 */ /* 0x000fe8000c101904 */
[----:B------:R-:W-:Y:S04]  /*2bf40*/  @P5 STG.E [R132.64], R16 ;  /* 0x0000001084005986 */ /* 0x000fe8000c101904 */
[----:B------:R-:W-:Y:S04]  /*2bf50*/  @P4 STG.E [R218.64], R24 ;  /* 0x00000018da004986 */ /* 0x000fe8000c101904 */
[----:B--2---:R1:W-:Y:S04]  /*2bf60*/  @P0 STG.E [R134.64], R231 ;  /* 0x000000e786000986 */ /* 0x0043e8000c101904 */
[----:B-1----:R-:W2:Y:S01]  /*2bf70*/  LDL.LU R231, [R1+0x19c] ;  /* 0x00019c0001e77983 */ /* 0x002ea20000300800 */
[----:B------:R-:W-:-:S02]  /*2bf80*/  IADD3 R0, R225, 0x48, RZ ;  /* 0x00000048e1007810 */ /* 0x000fc40007ffe0ff */
[----:B------:R-:W-:Y:S02]  /*2bf90*/  ISETP.LT.AND P3, PT, R223, c[0x0][0x178], !P2 ;  /* 0x00005e00df007a0c */ /* 0x000fe40005761270 */
[C---:B------:R-:W-:Y:S01]  /*2bfa0*/  IADD3 R217, R3.reuse, c[0x0][0x198], RZ ;  /* 0x0000660003d97a10 */ /* 0x040fe20007ffe0ff */
[----:B------:R-:W-:Y:S01]  /*2bfb0*/  IMAD.WIDE R20, R3, 0x4, R8 ;  /* 0x0000000403147825 */ /* 0x000fe200078e0208 */
[----:B------:R-:W-:Y:S01]  /*2bfc0*/  ISETP.GE.AND P1, PT, R0, c[0x0][0x17c], PT ;  /* 0x00005f0000007a0c */ /* 0x000fe20003f26270 */
[----:B------:R-:W4:Y:S01]  /*2bfd0*/  LDL.LU R232, [R1+0x558] ;  /* 0x0005580001e87983 */ /* 0x000f220000300800 */
[----:B------:R-:W-:Y:S02]  /*2bfe0*/  ISETP.LT.AND P6, PT, R222, c[0x0][0x178], !P2 ;  /* 0x00005e00de007a0c */ /* 0x000fe400057c1270 */
[----:B------:R-:W-:Y:S01]  /*2bff0*/  ISETP.LT.AND P2, PT, R221, c[0x0][0x178], !P2 ;  /* 0x00005e00dd007a0c */ /* 0x000fe20005741270 */
[----:B------:R-:W-:Y:S01]  /*2c000*/  IMAD.WIDE R28, R3, 0x4, R6 ;  /* 0x00000004031c7825 */ /* 0x000fe200078e0206 */
[----:B------:R-:W-:Y:S01]  /*2c010*/  ISETP.LT.AND P4, PT, R224, c[0x0][0x178], !P1 ;  /* 0x00005e00e0007a0c */ /* 0x000fe20004f81270 */
[----:B------:R-:W4:Y:S01]  /*2c020*/  LDL.LU R229, [R1+0x8] ;  /* 0x0000080001e57983 */ /* 0x000f220000300800 */
[----:B------:R-:W-:Y:S01]  /*2c030*/  ISETP.LT.AND P5, PT, R223, c[0x0][0x178], !P1 ;  /* 0x00005e00df007a0c */ /* 0x000fe20004fa1270 */
[----:B------:R-:W-:Y:S01]  /*2c040*/  IMAD.WIDE R32, R3, 0x4, R4 ;  /* 0x0000000403207825 */ /* 0x000fe200078e0204 */
[----:B------:R-:W-:Y:S01]  /*2c050*/  IADD3 R0, R225, 0x49, RZ ;  /* 0x00000049e1007810 */ /* 0x000fe20007ffe0ff */
[----:B------:R1:W-:Y:S02]  /*2c060*/  @P3 STG.E [R20.64], R245 ;  /* 0x000000f514003986 */ /* 0x0003e4000c101904 */
[C---:B------:R-:W-:Y:S01]  /*2c070*/  IMAD.WIDE R36, R217.reuse, 0x4, R10 ;  /* 0x00000004d9247825 */ /* 0x040fe200078e020a */
[----:B------:R-:W-:Y:S01]  /*2c080*/  ISETP.GE.AND P0, PT, R0, c[0x0][0x17c], PT ;  /* 0x00005f0000007a0c */ /* 0x000fe20003f06270 */
[----:B------:R1:W-:Y:S02]  /*2c090*/  @P6 STG.E [R28.64], R17 ;  /* 0x000000111c006986 */ /* 0x0003e4000c101904 */
[----:B------:R-:W-:Y:S01]  /*2c0a0*/  IMAD.WIDE R132, R217, 0x4, R8 ;  /* 0x00000004d9847825 */ /* 0x000fe200078e0208 */
[----:B------:R-:W-:Y:S01]  /*2c0b0*/  ISETP.LT.AND P3, PT, R222, c[0x0][0x178], !P1 ;  /* 0x00005e00de007a0c */ /* 0x000fe20004f61270 */
[----:B------:R1:W-:Y:S01]  /*2c0c0*/  @P2 STG.E [R32.64], R25 ;  /* 0x0000001920002986 */ /* 0x0003e2000c101904 */
[----:B------:R-:W-:-:S03]  /*2c0d0*/  ISETP.LT.AND P2, PT, R221, c[0x0][0x178], !P1 ;  /* 0x00005e00dd007a0c */ /* 0x000fc60004f41270 */
[----:B---3--:R-:W-:Y:S01]  /*2c0e0*/  @P4 STG.E [R36.64], R234 ;  /* 0x000000ea24004986 */ /* 0x008fe2000c101904 */
[----:B------:R-:W-:-:S03]  /*2c0f0*/  ISETP.LT.AND P4, PT, R224, c[0x0][0x178], !P0 ;  /* 0x00005e00e0007a0c */ /* 0x000fc60004781270 */
[----:B------:R-:W-:Y:S01]  /*2c100*/  @P5 STG.E [R132.64], R233 ;  /* 0x000000e984005986 */ /* 0x000fe2000c101904 */
[----:B------:R-:W-:Y:S02]  /*2c110*/  ISETP.LT.AND P5, PT, R223, c[0x0][0x178], !P0 ;  /* 0x00005e00df007a0c */ /* 0x000fe400047a1270 */
[C---:B------:R-:W-:Y:S01]  /*2c120*/  IADD3 R3, R217.reuse, c[0x0][0x198], RZ ;  /* 0x00006600d9037a10 */ /* 0x040fe20007ffe0ff */
[C---:B-1----:R-:W-:Y:S01]  /*2c130*/  IMAD.WIDE R20, R217.reuse, 0x4, R6 ;  /* 0x00000004d9147825 */ /* 0x042fe200078e0206 */
[----:B------:R-:W3:Y:S03]  /*2c140*/  LDL.LU R230, [R1+0x55c] ;  /* 0x00055c0001e67983 */ /* 0x000ee60000300800 */
[----:B------:R-:W-:Y:S01]  /*2c150*/  IMAD.WIDE R16, R217, 0x4, R4 ;  /* 0x00000004d9107825 */ /* 0x000fe200078e0204 */
[----:B------:R-:W-:Y:S03]  /*2c160*/  @P3 STG.E [R20.64], R242 ;  /* 0x000000f214003986 */ /* 0x000fe6000c101904 */
[C---:B------:R-:W-:Y:S01]  /*2c170*/  IMAD.WIDE R24, R3.reuse, 0x4, R10 ;  /* 0x0000000403187825 */ /* 0x040fe200078e020a */
[----:B------:R-:W-:Y:S03]  /*2c180*/  @P2 STG.E [R16.64], R38 ;  /* 0x0000002610002986 */ /* 0x000fe6000c101904 */
[----:B------:R-:W-:Y:S01]  /*2c190*/  IMAD.WIDE R28, R3, 0x4, R8 ;  /* 0x00000004031c7825 */ /* 0x000fe200078e0208 */
[----:B------:R-:W-:Y:S04]  /*2c1a0*/  @P4 STG.E [R24.64], R228 ;  /* 0x000000e418004986 */ /* 0x000fe8000c101904 */
[----:B--2---:R1:W-:Y:S04]  /*2c1b0*/  @P5 STG.E [R28.64], R231 ;  /* 0x000000e71c005986 */ /* 0x0043e8000c101904 */
[----:B-1----:R-:W2:Y:S01]  /*2c1c0*/  LDL.LU R231, [R1+0xc] ;  /* 0x00000c0001e77983 */ /* 0x002ea20000300800 */
[----:B------:R-:W-:-:S02]  /*2c1d0*/  ISETP.LT.AND P6, PT, R222, c[0x0][0x178], !P0 ;  /* 0x00005e00de007a0c */ /* 0x000fc400047c1270 */
[----:B------:R-:W-:Y:S01]  /*2c1e0*/  IADD3 R0, R225, 0x4a, RZ ;  /* 0x0000004ae1007810 */ /* 0x000fe20007ffe0ff */
[----:B------:R-:W-:Y:S01]  /*2c1f0*/  IMAD.WIDE R32, R3, 0x4, R6 ;  /* 0x0000000403207825 */ /* 0x000fe200078e0206 */
[----:B------:R-:W2:Y:S02]  /*2c200*/  LDL.LU R228, [R1+0x4f8] ;  /* 0x0004f80001e47983 */ /* 0x000ea40000300800 */
[----:B------:R-:W-:Y:S02]  /*2c210*/  ISETP.GE.AND P1, PT, R0, c[0x0][0x17c], PT ;  /* 0x00005f0000007a0c */ /* 0x000fe40003f26270 */
[----:B------:R-:W-:Y:S02]  /*2c220*/  ISETP.LT.AND P0, PT, R221, c[0x0][0x178], !P0 ;  /* 0x00005e00dd007a0c */ /* 0x000fe40004701270 */
[----:B------:R-:W-:-:S03]  /*2c230*/  ISETP.LT.AND P4, PT, R224, c[0x0][0x178], !P1 ;  /* 0x00005e00e0007a0c */ /* 0x000fc60004f81270 */
[----:B------:R-:W-:Y:S01]  /*2c240*/  @P6 STG.E [R32.64], R243 ;  /* 0x000000f320006986 */ /* 0x000fe2000c101904 */
[----:B------:R-:W-:Y:S02]  /*2c250*/  ISETP.LT.AND P6, PT, R223, c[0x0][0x178], !P1 ;  /* 0x00005e00df007a0c */ /* 0x000fe40004fc1270 */
[C---:B------:R-:W-:Y:S01]  /*2c260*/  IADD3 R37, R3.reuse, c[0x0][0x198], RZ ;  /* 0x0000660003257a10 */ /* 0x040fe20007ffe0ff */
[----:B------:R-:W-:Y:S01]  /*2c270*/  IMAD.WIDE R20, R3, 0x4, R4 ;  /* 0x0000000403147825 */ /* 0x000fe200078e0204 */
[----:B------:R-:W-:-:S03]  /*2c280*/  IADD3 R0, R225, 0x4b, RZ ;  /* 0x0000004be1007810 */ /* 0x000fc60007ffe0ff */
[C---:B------:R-:W-:Y:S01]  /*2c290*/  IMAD.WIDE R16, R37.reuse, 0x4, R10 ;  /* 0x0000000425107825 */ /* 0x040fe200078e020a */
[----:B------:R-:W-:Y:S03]  /*2c2a0*/  @P0 STG.E [R20.64], R39 ;  /* 0x0000002714000986 */ /* 0x000fe6000c101904 */
[----:B------:R-:W-:Y:S01]  /*2c2b0*/  IMAD.WIDE R24, R37, 0x4, R8 ;  /* 0x0000000425187825 */ /* 0x000fe200078e0208 */
[----:B------:R-:W-:Y:S01]  /*2c2c0*/  ISETP.GE.AND P3, PT, R0, c[0x0][0x17c], PT ;  /* 0x00005f0000007a0c */ /* 0x000fe20003f66270 */
[----:B----4-:R-:W-:Y:S01]  /*2c2d0*/  @P4 STG.E [R16.64], R232 ;  /* 0x000000e810004986 */ /* 0x010fe2000c101904 */
[----:B------:R-:W-:-:S03]  /*2c2e0*/  ISETP.LT.AND P2, PT, R222, c[0x0][0x178], !P1 ;  /* 0x00005e00de007a0c */ /* 0x000fc60004f41270 */
[----:B------:R1:W-:Y:S01]  /*2c2f0*/  @P6 STG.E [R24.64], R229 ;  /* 0x000000e518006986 */ /* 0x0003e2000c101904 */
[----:B------:R-:W-:Y:S02]  /*2c300*/  ISETP.LT.AND P1, PT, R221, c[0x0][0x178], !P1 ;  /* 0x00005e00dd007a0c */ /* 0x000fe40004f21270 */
[----:B------:R-:W-:Y:S02]  /*2c310*/  ISETP.LT.AND P5, PT, R224, c[0x0][0x178], !P3 ;  /* 0x00005e00e0007a0c */ /* 0x000fe40005fa1270 */
[----:B------:R-:W-:Y:S01]  /*2c320*/  IADD3 R3, R37, c[0x0][0x198], RZ ;  /* 0x0000660025037a10 */ /* 0x000fe20007ffe0ff */
[----:B-1----:R-:W4:Y:S01]  /*2c330*/  LDL.LU R229, [R1+0x4fc] ;  /* 0x0004fc0001e57983 */ /* 0x002f220000300800 */
[----:B------:R-:W-:Y:S01]  /*2c340*/  ISETP.LT.AND P6, PT, R223, c[0x0][0x178], !P3 ;  /* 0x00005e00df007a0c */ /* 0x000fe20005fc1270 */
[----:B------:R-:W-:-:S04]  /*2c350*/  IMAD.WIDE R28, R37, 0x4, R6 ;  /* 0x00000004251c7825 */ /* 0x000fc800078e0206 */
[----:B------:R-:W-:Y:S01]  /*2c360*/  IMAD.WIDE R32, R37, 0x4, R4 ;  /* 0x0000000425207825 */ /* 0x000fe200078e0204 */
[----:B------:R-:W-:Y:S03]  /*2c370*/  @P2 STG.E [R28.64], R238 ;  /* 0x000000ee1c002986 */ /* 0x000fe6000c101904 */
[C---:B------:R-:W-:Y:S01]  /*2c380*/  IMAD.WIDE R36, R3.reuse, 0x4, R10 ;  /* 0x0000000403247825 */ /* 0x040fe200078e020a */
[----:B------:R-:W-:Y:S03]  /*2c390*/  @P1 STG.E [R32.64], R34 ;  /* 0x0000002220001986 */ /* 0x000fe6000c101904 */
[----:B------:R-:W-:Y:S01]  /*2c3a0*/  IMAD.WIDE R16, R3, 0x4, R8 ;  /* 0x0000000403107825 */ /* 0x000fe200078e0208 */
[----:B---3--:R1:W-:Y:S04]  /*2c3b0*/  @P5 STG.E [R36.64], R230 ;  /* 0x000000e624005986 */ /* 0x0083e8000c101904 */
[----:B-1----:R-:W3:Y:S04]  /*2c3c0*/  LDL.LU R230, [R1+0x4d8] ;  /* 0x0004d80001e67983 */ /* 0x002ee80000300800 */
[----:B--2---:R1:W-:Y:S04]  /*2c3d0*/  @P6 STG.E [R16.64], R231 ;  /* 0x000000e710006986 */ /* 0x0043e8000c101904 */
[----:B-1----:R-:W2:Y:S01]  /*2c3e0*/  LDL.LU R231, [R1+0x4dc] ;  /* 0x0004dc0001e77983 */ /* 0x002ea20000300800 */
[----:B------:R-:W-:-:S02]  /*2c3f0*/  IADD3 R0, R225, 0x4c, RZ ;  /* 0x0000004ce1007810 */ /* 0x000fc40007ffe0ff */
[----:B------:R-:W-:Y:S02]  /*2c400*/  ISETP.LT.AND P4, PT, R222, c[0x0][0x178], !P3 ;  /* 0x00005e00de007a0c */ /* 0x000fe40005f81270 */
[----:B------:R-:W-:Y:S02]  /*2c410*/  ISETP.GE.AND P0, PT, R0, c[0x0][0x17c], PT ;  /* 0x00005f0000007a0c */ /* 0x000fe40003f06270 */
[----:B------:R-:W-:Y:S02]  /*2c420*/  ISETP.LT.AND P3, PT, R221, c[0x0][0x178], !P3 ;  /* 0x00005e00dd007a0c */ /* 0x000fe40005f61270 */
[----:B------:R-:W-:Y:S02]  /*2c430*/  ISETP.LT.AND P2, PT, R224, c[0x0][0x178], !P0 ;  /* 0x00005e00e0007a0c */ /* 0x000fe40004741270 */
[----:B------:R-:W-:Y:S02]  /*2c440*/  ISETP.LT.AND P5, PT, R223, c[0x0][0x178], !P0 ;  /* 0x00005e00df007a0c */ /* 0x000fe400047a1270 */
[C---:B------:R-:W-:Y:S01]  /*2c450*/  IADD3 R39, R3.reuse, c[0x0][0x198], RZ ;  /* 0x0000660003277a10 */ /* 0x040fe20007ffe0ff */
[----:B------:R-:W-:Y:S01]  /*2c460*/  IMAD.WIDE R20, R3, 0x4, R6 ;  /* 0x0000000403147825 */ /* 0x000fe200078e0206 */
[----:B------:R-:W-:-:S03]  /*2c470*/  IADD3 R0, R225, 0x4d, RZ ;  /* 0x0000004de1007810 */ /* 0x000fc60007ffe0ff */
[----:B------:R-:W-:Y:S01]  /*2c480*/  IMAD.WIDE R24, R3, 0x4, R4 ;  /* 0x0000000403187825 */ /* 0x000fe200078e0204 */
[----:B------:R-:W-:-:S03]  /*2c490*/  ISETP.GE.AND P1, PT, R0, c[0x0][0x17c], PT ;  /* 0x00005f0000007a0c */ /* 0x000fc60003f26270 */
[C---:B------:R-:W-:Y:S01]  /*2c4a0*/  IMAD.WIDE R28, R39.reuse, 0x4, R10 ;  /* 0x00000004271c7825 */ /* 0x040fe200078e020a */
[----:B------:R1:W-:Y:S03]  /*2c4b0*/  @P4 STG.E [R20.64], R239 ;  /* 0x000000ef14004986 */ /* 0x0003e6000c101904 */
[----:B------:R-:W-:Y:S01]  /*2c4c0*/  IMAD.WIDE R32, R39, 0x4, R8 ;  /* 0x0000000427207825 */ /* 0x000fe200078e0208 */
[----:B------:R1:W-:Y:S01]  /*2c4d0*/  @P3 STG.E [R24.64], R35 ;  /* 0x0000002318003986 */ /* 0x0003e2000c101904 */
[----:B------:R-:W-:Y:S02]  /*2c4e0*/  ISETP.LT.AND P6, PT, R222, c[0x0][0x178], !P0 ;  /* 0x00005e00de007a0c */ /* 0x000fe400047c1270 */
[----:B------:R-:W-:Y:S01]  /*2c4f0*/  ISETP.LT.AND P0, PT, R221, c[0x0][0x178], !P0 ;  /* 0x00005e00dd007a0c */ /* 0x000fe20004701270 */
[----:B------:R1:W-:Y:S01]  /*2c500*/  @P2 STG.E [R28.64], R228 ;  /* 0x000000e41c002986 */ /* 0x0003e2000c101904 */
[----:B------:R-:W-:-:S03]  /*2c510*/  ISETP.LT.AND P3, PT, R223, c[0x0][0x178], !P1 ;  /* 0x00005e00df007a0c */ /* 0x000fc60004f61270 */
[----:B------:R1:W-:Y:S01]  /*2c520*/  @P5 STG.E [R32.64], R250 ;  /* 0x000000fa20005986 */ /* 0x0003e2000c101904 */
[----:B------:R-:W-:Y:S02]  /*2c530*/  ISETP.LT.AND P5, PT, R224, c[0x0][0x178], !P1 ;  /* 0x00005e00e0007a0c */ /* 0x000fe40004fa1270 */
[----:B------:R-:W-:Y:S02]  /*2c540*/  ISETP.LT.AND P2, PT, R222, c[0x0][0x178], !P1 ;  /* 0x00005e00de007a0c */ /* 0x000fe40004f41270 */
[----:B------:R-:W-:Y:S02]  /*2c550*/  IADD3 R3, R39, c[0x0][0x198], RZ ;  /* 0x0000660027037a10 */ /* 0x000fe40007ffe0ff */
[----:B------:R-:W-:Y:S01]  /*2c560*/  ISETP.LT.AND P1, PT, R221, c[0x0][0x178], !P1 ;  /* 0x00005e00dd007a0c */ /* 0x000fe20004f21270 */
[----:B------:R-:W-:Y:S01]  /*2c570*/  IMAD.WIDE R16, R39, 0x4, R6 ;  /* 0x0000000427107825 */ /* 0x000fe200078e0206 */
[----:B------:R-:W-:-:S03]  /*2c580*/  IADD3 R0, R225, 0x4e, RZ ;  /* 0x0000004ee1007810 */ /* 0x000fc60007ffe0ff */
[----:B-1----:R-:W-:Y:S01]  /*2c590*/  IMAD.WIDE R20, R39, 0x4, R4 ;  /* 0x0000000427147825 */ /* 0x002fe200078e0204 */
[----:B------:R-:W-:-:S03]  /*2c5a0*/  ISETP.GE.AND P4, PT, R0, c[0x0][0x17c], PT ;  /* 0x00005f0000007a0c */ /* 0x000fc60003f86270 */
[C---:B------:R-:W-:Y:S01]  /*2c5b0*/  IMAD.WIDE R24, R3.reuse, 0x4, R10 ;  /* 0x0000000403187825 */ /* 0x040fe200078e020a */
[----:B------:R1:W-:Y:S03]  /*2c5c0*/  @P6 STG.E [R16.64], R22 ;  /* 0x0000001610006986 */ /* 0x0003e6000c101904 */
[----:B------:R-:W-:Y:S01]  /*2c5d0*/  IMAD.WIDE R28, R3, 0x4, R8 ;  /* 0x00000004031c7825 */ /* 0x000fe200078e0208 */
[----:B------:R-:W-:Y:S01]  /*2c5e0*/  IADD3 R0, R225, 0x4f, RZ ;  /* 0x0000004fe1007810 */ /* 0x000fe20007ffe0ff */
[----:B------:R-:W-:Y:S02]  /*2c5f0*/  @P0 STG.E [R20.64], R30 ;  /* 0x0000001e14000986 */ /* 0x000fe4000c101904 */
[C---:B------:R-:W-:Y:S02]  /*2c600*/  IMAD.WIDE R32, R3.reuse, 0x4, R6 ;  /* 0x0000000403207825 */ /* 0x040fe400078e0206 */
[----:B----4-:R-:W-:Y:S02]  /*2c610*/  @P5 STG.E [R24.64], R229 ;  /* 0x000000e518005986 */ /* 0x010fe4000c101904 */
[----:B------:R-:W-:-:S02]  /*2c620*/  IMAD.WIDE R34, R3, 0x4, R4 ;  /* 0x0000000403227825 */ /* 0x000fc400078e0204 */
[----:B------:R-:W-:Y:S01]  /*2c630*/  @P3 STG.E [R28.64], R251 ;  /* 0x000000fb1c003986 */ /* 0x000fe2000c101904 */
[----:B------:R-:W-:-:S03]  /*2c640*/  ISETP.GE.AND P6, PT, R0, c[0x0][0x17c], PT ;  /* 0x00005f0000007a0c */ /* 0x000fc60003fc6270 */
[----:B------:R4:W-:Y:S01]  /*2c650*/  @P2 STG.E [R32.64], R23 ;  /* 0x0000001720002986 */ /* 0x0009e2000c101904 */
[----:B------:R-:W-:Y:S02]  /*2c660*/  ISETP.LT.AND P2, PT, R224, c[0x0][0x178], !P4 ;  /* 0x00005e00e0007a0c */ /* 0x000fe40006741270 */
[----:B------:R-:W-:Y:S01]  /*2c670*/  ISETP.LT.AND P3, PT, R223, c[0x0][0x178], !P4 ;  /* 0x00005e00df007a0c */ /* 0x000fe20006761270 */
[----:B------:R-:W-:Y:S01]  /*2c680*/  @P1 STG.E [R34.64], R31 ;  /* 0x0000001f22001986 */ /* 0x000fe2000c101904 */
[----:B------:R-:W-:Y:S02]  /*2c690*/  ISETP.LT.AND P1, PT, R222, c[0x0][0x178], !P4 ;  /* 0x00005e00de007a0c */ /* 0x000fe40006721270 */
[----:B------:R-:W-:Y:S02]  /*2c6a0*/  IADD3 R3, R3, c[0x0][0x198], RZ ;  /* 0x0000660003037a10 */ /* 0x000fe40007ffe0ff */
[----:B------:R-:W-:Y:S02]  /*2c6b0*/  ISETP.LT.AND P4, PT, R221, c[0x0][0x178], !P4 ;  /* 0x00005e00dd007a0c */ /* 0x000fe40006781270 */
[----:B------:R-:W-:Y:S01]  /*2c6c0*/  ISETP.LT.AND P5, PT, R224, c[0x0][0x178], !P6 ;  /* 0x00005e00e0007a0c */ /* 0x000fe200077a1270 */
[C---:B-1----:R-:W-:Y:S01]  /*2c6d0*/  IMAD.WIDE R16, R3.reuse, 0x4, R10 ;  /* 0x0000000403107825 */ /* 0x042fe200078e020a */
[----:B----4-:R-:W-:-:S03]  /*2c6e0*/  IADD3 R33, R3, c[0x0][0x198], RZ ;  /* 0x0000660003217a10 */ /* 0x010fc60007ffe0ff */
[C---:B------:R-:W-:Y:S01]  /*2c6f0*/  IMAD.WIDE R20, R3.reuse, 0x4, R8 ;  /* 0x0000000403147825 */ /* 0x040fe200078e0208 */
[----:B---3--:R1:W-:Y:S03]  /*2c700*/  @P2 STG.E [R16.64], R230 ;  /* 0x000000e610002986 */ /* 0x0083e6000c101904 */
[----:B------:R-:W-:Y:S01]  /*2c710*/  IMAD.WIDE R22, R3, 0x4, R6 ;  /* 0x0000000403167825 */ /* 0x000fe200078e0206 */
[----:B------:R-:W-:-:S03]  /*2c720*/  IADD3 R0, R225, 0x50, RZ ;  /* 0x00000050e1007810 */ /* 0x000fc60007ffe0ff */
[----:B------:R-:W-:Y:S01]  /*2c730*/  IMAD.WIDE R24, R3, 0x4, R4 ;  /* 0x0000000403187825 */ /* 0x000fe200078e0204 */
[----:B------:R3:W-:Y:S03]  /*2c740*/  @P3 STG.E [R20.64], R246 ;  /* 0x000000f614003986 */ /* 0x0007e6000c101904 */
[----:B------:R-:W-:Y:S01]  /*2c750*/  IMAD.WIDE R28, R33, 0x4, R10 ;  /* 0x00000004211c7825 */ /* 0x000fe200078e020a */
[----:B------:R4:W-:Y:S01]  /*2c760*/  @P1 STG.E [R22.64], R18 ;  /* 0x0000001216001986 */ /* 0x0009e2000c101904 */
[----:B------:R-:W-:Y:S02]  /*2c770*/  ISETP.LT.AND P1, PT, R223, c[0x0][0x178], !P6 ;  /* 0x00005e00df007a0c */ /* 0x000fe40007721270 */
[----:B------:R-:W-:Y:S01]  /*2c780*/  ISETP.LT.AND P3, PT, R222, c[0x0][0x178], !P6 ;  /* 0x00005e00de007a0c */ /* 0x000fe20007761270 */
[----:B------:R4:W-:Y:S01]  /*2c790*/  @P4 STG.E [R24.64], R26 ;  /* 0x0000001a18004986 */ /* 0x0009e2000c101904 */
[----:B------:R-:W-:Y:S01]  /*2c7a0*/  ISETP.GE.AND P0, PT, R0, c[0x0][0x17c], PT ;  /* 0x00005f0000007a0c */ /* 0x000fe20003f06270 */
[C---:B-1----:R-:W-:Y:S01]  /*2c7b0*/  IMAD.WIDE R16, R33.reuse, 0x4, R8 ;  /* 0x0000000421107825 */ /* 0x042fe200078e0208 */
[----:B------:R-:W-:-:S02]  /*2c7c0*/  IADD3 R31, R33, c[0x0][0x198], RZ ;  /* 0x00006600211f7a10 */ /* 0x000fc40007ffe0ff */
[----:B------:R-:W-:Y:S01]  /*2c7d0*/  IADD3 R0, R225, 0x51, RZ ;  /* 0x00000051e1007810 */ /* 0x000fe20007ffe0ff */
[----:B---3--:R-:W-:-:S04]  /*2c7e0*/  IMAD.WIDE R20, R33, 0x4, R6 ;  /* 0x0000000421147825 */ /* 0x008fc800078e0206 */
[----:B----4-:R-:W-:Y:S01]  /*2c7f0*/  IMAD.WIDE R22, R33, 0x4, R4 ;  /* 0x0000000421167825 */ /* 0x010fe200078e0204 */
[----:B------:R-:W-:Y:S02]  /*2c800*/  ISETP.LT.AND P4, PT, R223, c[0x0][0x178], !P0 ;  /* 0x00005e00df007a0c */ /* 0x000fe40004781270 */
[----:B------:R-:W-:Y:S01]  /*2c810*/  ISETP.GE.AND P2, PT, R0, c[0x0][0x17c], PT ;  /* 0x00005f0000007a0c */ /* 0x000fe20003f46270 */
[----:B------:R-:W-:Y:S01]  /*2c820*/  IMAD.WIDE R24, R31, 0x4, R10 ;  /* 0x000000041f187825 */ /* 0x000fe200078e020a */
[C---:B------:R-:W-:Y:S02]  /*2c830*/  IADD3 R3, R225.reuse, 0x52, RZ ;  /* 0x00000052e1037810 */ /* 0x040fe40007ffe0ff */
[----:B------:R-:W-:Y:S01]  /*2c840*/  IADD3 R0, R225, 0x53, RZ ;  /* 0x00000053e1007810 */ /* 0x000fe20007ffe0ff */
[----:B--2---:R1:W-:Y:S01]  /*2c850*/  @P5 STG.E [R28.64], R231 ;  /* 0x000000e71c005986 */ /* 0x0043e2000c101904 */
[----:B------:R-:W-:Y:S02]  /*2c860*/  ISETP.LT.AND P5, PT, R221, c[0x0][0x178], !P6 ;  /* 0x00005e00dd007a0c */ /* 0x000fe400077a1270 */
[C---:B------:R-:W-:Y:S01]  /*2c870*/  ISETP.LT.AND P6, PT, R224.reuse, c[0x0][0x178], !P0 ;  /* 0x00005e00e0007a0c */ /* 0x040fe200047c1270 */
[----:B------:R2:W-:Y:S04]  /*2c880*/  @P1 STG.E [R16.64], R247 ;  /* 0x000000f710001986 */ /* 0x0005e8000c101904 */
[----:B------:R3:W-:Y:S01]  /*2c890*/  @P3 STG.E [R20.64], R19 ;  /* 0x0000001314003986 */ /* 0x0007e2000c101904 */
[----:B------:R-:W-:-:S05]  /*2c8a0*/  ISETP.LT.AND P1, PT, R224, c[0x0][0x178], !P2 ;  /* 0x00005e00e0007a0c */ /* 0x000fca0005721270 */
[----:B------:R4:W-:Y:S01]  /*2c8b0*/  @P5 STG.E [R22.64], R27 ;  /* 0x0000001b16005986 */ /* 0x0009e2000c101904 */
[C---:B------:R-:W-:Y:S02]  /*2c8c0*/  ISETP.LT.AND P5, PT, R222.reuse, c[0x0][0x178], !P0 ;  /* 0x00005e00de007a0c */ /* 0x040fe400047a1270 */
[----:B------:R-:W-:Y:S01]  /*2c8d0*/  ISETP.LT.AND P0, PT, R221, c[0x0][0x178], !P0 ;  /* 0x00005e00dd007a0c */ /* 0x000fe20004701270 */
[----:B------:R4:W-:Y:S01]  /*2c8e0*/  @P6 STG.E [R24.64], R52 ;  /* 0x0000003418006986 */ /* 0x0009e2000c101904 */
[----:B------:R-:W-:Y:S01]  /*2c8f0*/  ISETP.LT.AND P3, PT, R223, c[0x0][0x178], !P2 ;  /* 0x00005e00df007a0c */ /* 0x000fe20005761270 */
[----:B-1----:R-:W-:Y:S01]  /*2c900*/  IMAD.WIDE R28, R31, 0x4, R8 ;  /* 0x000000041f1c7825 */ /* 0x002fe200078e0208 */
[----:B------:R-:W-:-:S03]  /*2c910*/  ISETP.LT.AND P6, PT, R222, c[0x0][0x178], !P2 ;  /* 0x00005e00de007a0c */ /* 0x000fc600057c1270 */
[----:B--2---:R-:W-:-:S04]  /*2c920*/  IMAD.WIDE R16, R31, 0x4, R6 ;  /* 0x000000041f107825 */ /* 0x004fc800078e0206 */
[C---:B---3--:R-:W-:Y:S01]  /*2c930*/  IMAD.WIDE R18, R31.reuse, 0x4, R4 ;  /* 0x000000041f127825 */ /* 0x048fe200078e0204 */
[----:B------:R-:W-:Y:S01]  /*2c940*/  IADD3 R31, R31, c[0x0][0x198], RZ ;  /* 0x000066001f1f7a10 */ /* 0x000fe20007ffe0ff */
[----:B------:R-:W-:Y:S01]  /*2c950*/  @P4 STG.E [R28.64], R64 ;  /* 0x000000401c004986 */ /* 0x000fe2000c101904 */
[----:B------:R-:W-:-:S03]  /*2c960*/  ISETP.GE.AND P4, PT, R3, c[0x0][0x17c], PT ;  /* 0x00005f0003007a0c */ /* 0x000fc60003f86270 */
[C---:B------:R-:W-:Y:S01]  /*2c970*/  IMAD.WIDE R20, R31.reuse, 0x4, R10 ;  /* 0x000000041f147825 */ /* 0x040fe200078e020a */
[----:B------:R1:W-:Y:S03]  /*2c980*/  @P5 STG.E [R16.64], R84 ;  /* 0x0000005410005986 */ /* 0x0003e6000c101904 */
[C---:B----4-:R-:W-:Y:S01]  /*2c990*/  IMAD.WIDE R22, R31.reuse, 0x4, R8 ;  /* 0x000000041f167825 */ /* 0x050fe200078e0208 */
[----:B------:R2:W-:Y:S03]  /*2c9a0*/  @P0 STG.E [R18.64], R100 ;  /* 0x0000006412000986 */ /* 0x0005e6000c101904 */
[----:B------:R-:W-:Y:S01]  /*2c9b0*/  IMAD.WIDE R24, R31, 0x4, R6 ;  /* 0x000000041f187825 */ /* 0x000fe200078e0206 */
[----:B------:R-:W-:Y:S01]  /*2c9c0*/  ISETP.LT.AND P2, PT, R221, c[0x0][0x178], !P2 ;  /* 0x00005e00dd007a0c */ /* 0x000fe20005741270 */
[----:B------:R3:W-:Y:S01]  /*2c9d0*/  @P1 STG.E [R20.64], R53 ;  /* 0x0000003514001986 */ /* 0x0007e2000c101904 */
[----:B------:R-:W-:-:S02]  /*2c9e0*/  ISETP.LT.AND P0, PT, R224, c[0x0][0x178], !P4 ;  /* 0x00005e00e0007a0c */ /* 0x000fc40006701270 */
[----:B------:R-:W-:Y:S01]  /*2c9f0*/  ISETP.LT.AND P1, PT, R223, c[0x0][0x178], !P4 ;  /* 0x00005e00df007a0c */ /* 0x000fe20006721270 */
[----:B------:R4:W-:Y:S01]  /*2ca00*/  @P3 STG.E [R22.64], R65 ;  /* 0x0000004116003986 */ /* 0x0009e2000c101904 */
[----:B------:R-:W-:-:S03]  /*2ca10*/  IADD3 R3, R31, c[0x0][0x198], RZ ;  /* 0x000066001f037a10 */ /* 0x000fc60007ffe0ff */
[----:B------:R4:W-:Y:S01]  /*2ca20*/  @P6 STG.E [R24.64], R85 ;  /* 0x0000005518006986 */ /* 0x0009e2000c101904 */
[----:B------:R-:W-:Y:S01]  /*2ca30*/  ISETP.LT.AND P6, PT, R222, c[0x0][0x178], !P4 ;  /* 0x00005e00de007a0c */ /* 0x000fe200067c1270 */
[----:B-1----:R-:W-:Y:S01]  /*2ca40*/  IMAD.WIDE R16, R31, 0x4, R4 ;  /* 0x000000041f107825 */ /* 0x002fe200078e0204 */
[----:B------:R-:W-:-:S03]  /*2ca50*/  ISETP.GE.AND P5, PT, R0, c[0x0][0x17c], PT ;  /* 0x00005f0000007a0c */ /* 0x000fc60003fa6270 */
[----:B--2---:R-:W-:Y:S01]  /*2ca60*/  IMAD.WIDE R18, R3, 0x4, R10 ;  /* 0x0000000403127825 */ /* 0x004fe200078e020a */
[----:B------:R-:W-:-:S03]  /*2ca70*/  ISETP.LT.AND P4, PT, R221, c[0x0][0x178], !P4 ;  /* 0x00005e00dd007a0c */ /* 0x000fc60006781270 */
[C---:B---3--:R-:W-:Y:S01]  /*2ca80*/  IMAD.WIDE R20, R3.reuse, 0x4, R8 ;  /* 0x0000000403147825 */ /* 0x048fe200078e0208 */
[----:B------:R1:W-:Y:S03]  /*2ca90*/  @P2 STG.E [R16.64], R101 ;  /* 0x0000006510002986 */ /* 0x0003e6000c101904 */
[----:B----4-:R-:W-:Y:S01]  /*2caa0*/  IMAD.WIDE R22, R3, 0x4, R6 ;  /* 0x0000000403167825 */ /* 0x010fe200078e0206 */
[----:B------:R2:W-:Y:S01]  /*2cab0*/  @P0 STG.E [R18.64], R48 ;  /* 0x0000003012000986 */ /* 0x0005e2000c101904 */
[----:B------:R-:W-:-:S03]  /*2cac0*/  ISETP.LT.AND P0, PT, R224, c[0x0][0x178], !P5 ;  /* 0x00005e00e0007a0c */ /* 0x000fc60006f01270 */
[----:B------:R3:W-:Y:S01]  /*2cad0*/  @P1 STG.E [R20.64], R60 ;  /* 0x0000003c14001986 */ /* 0x0007e2000c101904 */
[----:B------:R-:W-:-:S03]  /*2cae0*/  ISETP.LT.AND P1, PT, R223, c[0x0][0x178], !P5 ;  /* 0x00005e00df007a0c */ /* 0x000fc60006f21270 */
[----:B------:R4:W-:Y:S01]  /*2caf0*/  @P6 STG.E [R22.64], R80 ;  /* 0x0000005016006986 */ /* 0x0009e2000c101904 */
[----:B------:R-:W-:Y:S02]  /*2cb00*/  ISETP.LT.AND P6, PT, R222, c[0x0][0x178], !P5 ;  /* 0x00005e00de007a0c */ /* 0x000fe40006fc1270 */
[----:B------:R-:W-:Y:S02]  /*2cb10*/  IADD3 R0, R225, 0x54, RZ ;  /* 0x00000054e1007810 */ /* 0x000fe40007ffe0ff */
[----:B------:R-:W-:Y:S02]  /*2cb20*/  IADD3 R27, R3, c[0x0][0x198], RZ ;  /* 0x00006600031b7a10 */ /* 0x000fe40007ffe0ff */
[----:B------:R-:W-:Y:S01]  /*2cb30*/  ISETP.LT.AND P5, PT, R221, c[0x0][0x178], !P5 ;  /* 0x00005e00dd007a0c */ /* 0x000fe20006fa1270 */
[----:B------:R-:W-:Y:S01]  /*2cb40*/  IMAD.WIDE R24, R3, 0x4, R4 ;  /* 0x0000000403187825 */ /* 0x000fe200078e0204 */
[----:B------:R-:W-:-:S03]  /*2cb50*/  ISETP.GE.AND P3, PT, R0, c[0x0][0x17c], PT ;  /* 0x00005f0000007a0c */ /* 0x000fc60003f66270 */
[C---:B-1----:R-:W-:Y:S01]  /*2cb60*/  IMAD.WIDE R16, R27.reuse, 0x4, R10 ;  /* 0x000000041b107825 */ /* 0x042fe200078e020a */
[----:B------:R1:W-:Y:S01]  /*2cb70*/  @P4 STG.E [R24.64], R96 ;  /* 0x0000006018004986 */ /* 0x0003e2000c101904 */
[----:B------:R-:W-:Y:S02]  /*2cb80*/  ISETP.LT.AND P4, PT, R224, c[0x0][0x178], !P3 ;  /* 0x00005e00e0007a0c */ /* 0x000fe40005f81270 */
[----:B--2---:R-:W-:Y:S01]  /*2cb90*/  IMAD.WIDE R18, R27, 0x4, R8 ;  /* 0x000000041b127825 */ /* 0x004fe200078e0208 */
[----:B------:R-:W-:-:S03]  /*2cba0*/  IADD3 R0, R225, 0x55, RZ ;  /* 0x00000055e1007810 */ /* 0x000fc60007ffe0ff */
[C---:B---3--:R-:W-:Y:S01]  /*2cbb0*/  IMAD.WIDE R20, R27.reuse, 0x4, R6 ;  /* 0x000000041b147825 */ /* 0x048fe200078e0206 */
[----:B------:R2:W-:Y:S03]  /*2cbc0*/  @P0 STG.E [R16.64], R49 ;  /* 0x0000003110000986 */ /* 0x0005e6000c101904 */
[C---:B----4-:R-:W-:Y:S01]  /*2cbd0*/  IMAD.WIDE R22, R27.reuse, 0x4, R4 ;  /* 0x000000041b167825 */ /* 0x050fe200078e0204 */
[----:B------:R-:W-:Y:S01]  /*2cbe0*/  IADD3 R3, R27, c[0x0][0x198], RZ ;  /* 0x000066001b037a10 */ /* 0x000fe20007ffe0ff */
[----:B------:R3:W-:Y:S01]  /*2cbf0*/  @P1 STG.E [R18.64], R61 ;  /* 0x0000003d12001986 */ /* 0x0007e2000c101904 */
[----:B------:R-:W-:Y:S02]  /*2cc00*/  ISETP.GE.AND P2, PT, R0, c[0x0][0x17c], PT ;  /* 0x00005f0000007a0c */ /* 0x000fe40003f46270 */
[----:B------:R-:W-:Y:S01]  /*2cc10*/  ISETP.LT.AND P1, PT, R223, c[0x0][0x178], !P3 ;  /* 0x00005e00df007a0c */ /* 0x000fe20005f21270 */
[----:B------:R4:W-:Y:S01]  /*2cc20*/  @P6 STG.E [R20.64], R81 ;  /* 0x0000005114006986 */ /* 0x0009e2000c101904 */
[----:B-1----:R-:W-:-:S03]  /*2cc30*/  IMAD.WIDE R24, R3, 0x4, R10 ;  /* 0x0000000403187825 */ /* 0x002fc600078e020a */
[----:B------:R1:W-:Y:S01]  /*2cc40*/  @P5 STG.E [R22.64], R97 ;  /* 0x0000006116005986 */ /* 0x0003e2000c101904 */
[----:B------:R-:W-:Y:S02]  /*2cc50*/  ISETP.LT.AND P5, PT, R222, c[0x0][0x178], !P3 ;  /* 0x00005e00de007a0c */ /* 0x000fe40005fa1270 */
[----:B------:R-:W-:Y:S02]  /*2cc60*/  ISETP.LT.AND P3, PT, R221, c[0x0][0x178], !P3 ;  /* 0x00005e00dd007a0c */ /* 0x000fe40005f61270 */
[----:B------:R-:W-:Y:S01]  /*2cc70*/  ISETP.LT.AND P6, PT, R224, c[0x0][0x178], !P2 ;  /* 0x00005e00e0007a0c */ /* 0x000fe200057c1270 */
[----:B------:R1:W-:Y:S01]  /*2cc80*/  @P4 STG.E [R24.64], R44 ;  /* 0x0000002c18004986 */ /* 0x0003e2000c101904 */
[C---:B------:R-:W-:Y:S01]  /*2cc90*/  IADD3 R27, R3.reuse, c[0x0][0x198], RZ ;  /* 0x00006600031b7a10 */ /* 0x040fe20007ffe0ff */
[----:B--2---:R-:W-:Y:S01]  /*2cca0*/  IMAD.WIDE R16, R3, 0x4, R8 ;  /* 0x0000000403107825 */ /* 0x004fe200078e0208 */
[----:B------:R-:W-:Y:S02]  /*2ccb0*/  ISETP.LT.AND P4, PT, R223, c[0x0][0x178], !P2 ;  /* 0x00005e00df007a0c */ /* 0x000fe40005781270 */
[----:B------:R-:W-:Y:S01]  /*2ccc0*/  IADD3 R0, R225, 0x56, RZ ;  /* 0x00000056e1007810 */ /* 0x000fe20007ffe0ff */
[C---:B---3--:R-:W-:Y:S01]  /*2ccd0*/  IMAD.WIDE R18, R3.reuse, 0x4, R6 ;  /* 0x0000000403127825 */ /* 0x048fe200078e0206 */
[----:B------:R2:W-:Y:S03]  /*2cce0*/  @P1 STG.E [R16.64], R56 ;  /* 0x0000003810001986 */ /* 0x0005e6000c101904 */
[----:B----4-:R-:W-:Y:S01]  /*2ccf0*/  IMAD.WIDE R20, R3, 0x4, R4 ;  /* 0x0000000403147825 */ /* 0x010fe200078e0204 */
[----:B------:R-:W-:Y:S01]  /*2cd00*/  ISETP.GE.AND P0, PT, R0, c[0x0][0x17c], PT ;  /* 0x00005f0000007a0c */ /* 0x000fe20003f06270 */
[----:B------:R3:W-:Y:S02]  /*2cd10*/  @P5 STG.E [R18.64], R76 ;  /* 0x0000004c12005986 */ /* 0x0007e4000c101904 */
[----:B-1----:R-:W-:-:S02]  /*2cd20*/  IMAD.WIDE R22, R27, 0x4, R10 ;  /* 0x000000041b167825 */ /* 0x002fc400078e020a */
[----:B------:R1:W-:Y:S01]  /*2cd30*/  @P3 STG.E [R20.64], R92 ;  /* 0x0000005c14003986 */ /* 0x0003e2000c101904 */
[----:B------:R-:W-:Y:S01]  /*2cd40*/  ISETP.LT.AND P3, PT, R222, c[0x0][0x178], !P2 ;  /* 0x00005e00de007a0c */ /* 0x000fe20005761270 */
[----:B------:R-:W-:Y:S01]  /*2cd50*/  IMAD.WIDE R24, R27, 0x4, R8 ;  /* 0x000000041b187825 */ /* 0x000fe200078e0208 */
[----:B------:R-:W-:Y:S01]  /*2cd60*/  ISETP.LT.AND P2, PT, R221, c[0x0][0x178], !P2 ;  /* 0x00005e00dd007a0c */ /* 0x000fe20005741270 */
[----:B------:R4:W-:Y:S01]  /*2cd70*/  @P6 STG.E [R22.64], R45 ;  /* 0x0000002d16006986 */ /* 0x0009e2000c101904 */
[----:B------:R-:W-:Y:S02]  /*2cd80*/  ISETP.LT.AND P6, PT, R224, c[0x0][0x178], !P0 ;  /* 0x00005e00e0007a0c */ /* 0x000fe400047c1270 */
[----:B------:R-:W-:Y:S01]  /*2cd90*/  ISETP.LT.AND P5, PT, R223, c[0x0][0x178], !P0 ;  /* 0x00005e00df007a0c */ /* 0x000fe200047a1270 */
[----:B------:R4:W-:Y:S01]  /*2cda0*/  @P4 STG.E [R24.64], R57 ;  /* 0x0000003918004986 */ /* 0x0009e2000c101904 */
[C---:B------:R-:W-:Y:S01]  /*2cdb0*/  IADD3 R3, R27.reuse, c[0x0][0x198], RZ ;  /* 0x000066001b037a10 */ /* 0x040fe20007ffe0ff */
[----:B--2---:R-:W-:Y:S01]  /*2cdc0*/  IMAD.WIDE R16, R27, 0x4, R6 ;  /* 0x000000041b107825 */ /* 0x004fe200078e0206 */
[----:B------:R-:W-:-:S02]  /*2cdd0*/  ISETP.LT.AND P4, PT, R222, c[0x0][0x178], !P0 ;  /* 0x00005e00de007a0c */ /* 0x000fc40004781270 */
[----:B------:R-:W-:Y:S01]  /*2cde0*/  IADD3 R0, R225, 0x57, RZ ;  /* 0x00000057e1007810 */ /* 0x000fe20007ffe0ff */
[----:B---3--:R-:W-:Y:S01]  /*2cdf0*/  IMAD.WIDE R18, R27, 0x4, R4 ;  /* 0x000000041b127825 */ /* 0x008fe200078e0204 */
[----:B------:R2:W-:Y:S03]  /*2ce00*/  @P3 STG.E [R16.64], R77 ;  /* 0x0000004d10003986 */ /* 0x0005e6000c101904 */
[----:B-1----:R-:W-:Y:S01]  /*2ce10*/  IMAD.WIDE R20, R3, 0x4, R10 ;  /* 0x0000000403147825 */ /* 0x002fe200078e020a */
[----:B------:R-:W-:-:S03]  /*2ce20*/  ISETP.GE.AND P1, PT, R0, c[0x0][0x17c], PT ;  /* 0x00005f0000007a0c */ /* 0x000fc60003f26270 */
[----:B----4-:R-:W-:Y:S01]  /*2ce30*/  IMAD.WIDE R22, R3, 0x4, R8 ;  /* 0x0000000403167825 */ /* 0x010fe200078e0208 */
[----:B------:R1:W-:Y:S01]  /*2ce40*/  @P2 STG.E [R18.64], R93 ;  /* 0x0000005d12002986 */ /* 0x0003e2000c101904 */
[----:B------:R-:W-:Y:S02]  /*2ce50*/  ISETP.LT.AND P0, PT, R221, c[0x0][0x178], !P0 ;  /* 0x00005e00dd007a0c */ /* 0x000fe40004701270 */
[----:B------:R-:W-:Y:S01]  /*2ce60*/  IMAD.WIDE R24, R3, 0x4, R6 ;  /* 0x0000000403187825 */ /* 0x000fe200078e0206 */
[----:B------:R3:W-:Y:S01]  /*2ce70*/  @P6 STG.E [R20.64], R40 ;  /* 0x0000002814006986 */ /* 0x0007e2000c101904 */
[----:B------:R-:W-:-:S03]  /*2ce80*/  ISETP.LT.AND P6, PT, R224, c[0x0][0x178], !P1 ;  /* 0x00005e00e0007a0c */ /* 0x000fc60004fc1270 */
[----:B------:R4:W-:Y:S01]  /*2ce90*/  @P5 STG.E [R22.64], R12 ;  /* 0x0000000c16005986 */ /* 0x0009e2000c101904 */
[----:B------:R-:W-:Y:S02]  /*2cea0*/  ISETP.LT.AND P5, PT, R223, c[0x0][0x178], !P1 ;  /* 0x00005e00df007a0c */ /* 0x000fe40004fa1270 */
[----:B------:R-:W-:Y:S01]  /*2ceb0*/  IADD3 R27, R3, c[0x0][0x198], RZ ;  /* 0x00006600031b7a10 */ /* 0x000fe20007ffe0ff */
[----:B------:R3:W-:Y:S01]  /*2cec0*/  @P4 STG.E [R24.64], R72 ;  /* 0x0000004818004986 */ /* 0x0007e2000c101904 */
[----:B------:R-:W-:Y:S02]  /*2ced0*/  ISETP.LT.AND P2, PT, R222, c[0x0][0x178], !P1 ;  /* 0x00005e00de007a0c */ /* 0x000fe40004f41270 */
[----:B------:R-:W-:Y:S01]  /*2cee0*/  ISETP.LT.AND P4, PT, R221, c[0x0][0x178], !P1 ;  /* 0x00005e00dd007a0c */ /* 0x000fe20004f81270 */
[----:B--2---:R-:W-:Y:S01]  /*2cef0*/  IMAD.WIDE R16, R3, 0x4, R4 ;  /* 0x0000000403107825 */ /* 0x004fe200078e0204 */
[----:B------:R-:W-:-:S03]  /*2cf00*/  IADD3 R0, R225, 0x58, RZ ;  /* 0x00000058e1007810 */ /* 0x000fc60007ffe0ff */
[----:B-1----:R-:W-:Y:S01]  /*2cf10*/  IMAD.WIDE R18, R27, 0x4, R10 ;  /* 0x000000041b127825 */ /* 0x002fe200078e020a */
[----:B------:R-:W-:-:S03]  /*2cf20*/  ISETP.GE.AND P3, PT, R0, c[0x0][0x17c], PT ;  /* 0x00005f0000007a0c */ /* 0x000fc60003f66270 */
[----:B---3--:R-:W-:Y:S01]  /*2cf30*/  IMAD.WIDE R20, R27, 0x4, R8 ;  /* 0x000000041b147825 */ /* 0x008fe200078e0208 */
[----:B------:R-:W-:Y:S01]  /*2cf40*/  IADD3 R0, R225, 0x59, RZ ;  /* 0x00000059e1007810 */ /* 0x000fe20007ffe0ff */
[----:B------:R-:W-:Y:S02]  /*2cf50*/  @P0 STG.E [R16.64], R88 ;  /* 0x0000005810000986 */ /* 0x000fe4000c101904 */
[C---:B----4-:R-:W-:Y:S02]  /*2cf60*/  IMAD.WIDE R22, R27.reuse, 0x4, R6 ;  /* 0x000000041b167825 */ /* 0x050fe400078e0206 */
[----:B------:R-:W-:Y:S02]  /*2cf70*/  @P6 STG.E [R18.64], R41 ;  /* 0x0000002912006986 */ /* 0x000fe4000c101904 */
[----:B------:R-:W-:Y:S01]  /*2cf80*/  IMAD.WIDE R24, R27, 0x4, R4 ;  /* 0x000000041b187825 */ /* 0x000fe200078e0204 */
[----:B------:R-:W-:Y:S01]  /*2cf90*/  ISETP.GE.AND P1, PT, R0, c[0x0][0x17c], PT ;  /* 0x00005f0000007a0c */ /* 0x000fe20003f26270 */
[----:B------:R1:W-:Y:S01]  /*2cfa0*/  @P5 STG.E [R20.64], R13 ;  /* 0x0000000d14005986 */ /* 0x0003e2000c101904 */
[----:B------:R-:W-:-:S02]  /*2cfb0*/  ISETP.LT.AND P5, PT, R224, c[0x0][0x178], !P3 ;  /* 0x00005e00e0007a0c */ /* 0x000fc40005fa1270 */
[----:B------:R-:W-:Y:S01]  /*2cfc0*/  ISETP.LT.AND P0, PT, R223, c[0x0][0x178], !P3 ;  /* 0x00005e00df007a0c */ /* 0x000fe20005f01270 */
[----:B------:R2:W-:Y:S01]  /*2cfd0*/  @P2 STG.E [R22.64], R73 ;  /* 0x0000004916002986 */ /* 0x0005e2000c101904 */
[----:B------:R-:W-:Y:S02]  /*2cfe0*/  ISETP.LT.AND P6, PT, R222, c[0x0][0x178], !P3 ;  /* 0x00005e00de007a0c */ /* 0x000fe40005fc1270 */
[----:B------:R-:W-:Y:S01]  /*2cff0*/  IADD3 R27, R27, c[0x0][0x198], RZ ;  /* 0x000066001b1b7a10 */ /* 0x000fe20007ffe0ff */
[----:B------:R3:W-:Y:S01]  /*2d000*/  @P4 STG.E [R24.64], R89 ;  /* 0x0000005918004986 */ /* 0x0007e2000c101904 */
[----:B------:R-:W-:Y:S02]  /*2d010*/  ISETP.LT.AND P3, PT, R221, c[0x0][0x178], !P3 ;  /* 0x00005e00dd007a0c */ /* 0x000fe40005f61270 */
[----:B------:R-:W-:Y:S01]  /*2d020*/  ISETP.LT.AND P4, PT, R224, c[0x0][0x178], !P1 ;  /* 0x00005e00e0007a0c */ /* 0x000fe20004f81270 */
[C---:B-1----:R-:W-:Y:S01]  /*2d030*/  IMAD.WIDE R12, R27.reuse, 0x4, R10 ;  /* 0x000000041b0c7825 */ /* 0x042fe200078e020a */
[----:B------:R-:W-:-:S03]  /*2d040*/  IADD3 R3, R27, c[0x0][0x198], RZ ;  /* 0x000066001b037a10 */ /* 0x000fc60007ffe0ff */
[----:B------:R-:W-:Y:S01]  /*2d050*/  IMAD.WIDE R16, R27, 0x4, R8 ;  /* 0x000000041b107825 */ /* 0x000fe200078e0208 */
[----:B------:R-:W-:-:S03]  /*2d060*/  IADD3 R0, R225, 0x5a, RZ ;  /* 0x0000005ae1007810 */ /* 0x000fc60007ffe0ff */
[C---:B------:R-:W-:Y:S01]  /*2d070*/  IMAD.WIDE R18, R27.reuse, 0x4, R6 ;  /* 0x000000041b127825 */ /* 0x040fe200078e0206 */
[----:B------:R1:W-:Y:S03]  /*2d080*/  @P5 STG.E [R12.64], R54 ;  /* 0x000000360c005986 */ /* 0x0003e6000c101904 */
[----:B------:R-:W-:Y:S01]  /*2d090*/  IMAD.WIDE R20, R27, 0x4, R4 ;  /* 0x000000041b147825 */ /* 0x000fe200078e0204 */
[----:B------:R4:W-:Y:S03]  /*2d0a0*/  @P0 STG.E [R16.64], R66 ;  /* 0x0000004210000986 */ /* 0x0009e6000c101904 */
[----:B--2---:R-:W-:Y:S01]  /*2d0b0*/  IMAD.WIDE R22, R3, 0x4, R10 ;  /* 0x0000000403167825 */ /* 0x004fe200078e020a */
[----:B------:R2:W-:Y:S01]  /*2d0c0*/  @P6 STG.E [R18.64], R86 ;  /* 0x0000005612006986 */ /* 0x0005e2000c101904 */
[----:B------:R-:W-:-:S03]  /*2d0d0*/  ISETP.GE.AND P2, PT, R0, c[0x0][0x17c], PT ;  /* 0x00005f0000007a0c */ /* 0x000fc60003f46270 */
[----:B------:R1:W-:Y:S01]  /*2d0e0*/  @P3 STG.E [R20.64], R102 ;  /* 0x0000006614003986 */ /* 0x0003e2000c101904 */
[----:B------:R-:W-:-:S03]  /*2d0f0*/  ISETP.LT.AND P3, PT, R223, c[0x0][0x178], !P1 ;  /* 0x00005e00df007a0c */ /* 0x000fc60004f61270 */
[----:B------:R2:W-:Y:S01]  /*2d100*/  @P4 STG.E [R22.64], R55 ;  /* 0x0000003716004986 */ /* 0x0005e2000c101904 */
[----:B------:R-:W-:Y:S02]  /*2d110*/  ISETP.LT.AND P4, PT, R222, c[0x0][0x178], !P1 ;  /* 0x00005e00de007a0c */ /* 0x000fe40004f81270 */
[----:B------:R-:W-:Y:S02]  /*2d120*/  ISETP.LT.AND P0, PT, R221, c[0x0][0x178], !P1 ;  /* 0x00005e00dd007a0c */ /* 0x000fe40004f01270 */
[----:B------:R-:W-:Y:S02]  /*2d130*/  ISETP.LT.AND P6, PT, R224, c[0x0][0x178], !P2 ;  /* 0x00005e00e0007a0c */ /* 0x000fe400057c1270 */
[----:B------:R-:W-:Y:S02]  /*2d140*/  ISETP.LT.AND P5, PT, R223, c[0x0][0x178], !P2 ;  /* 0x00005e00df007a0c */ /* 0x000fe400057a1270 */
[C---:B---3--:R-:W-:Y:S01]  /*2d150*/  IADD3 R25, R3.reuse, c[0x0][0x198], RZ ;  /* 0x0000660003197a10 */ /* 0x048fe20007ffe0ff */
[----:B-1----:R-:W-:Y:S01]  /*2d160*/  IMAD.WIDE R12, R3, 0x4, R8 ;  /* 0x00000004030c7825 */ /* 0x002fe200078e0208 */
[----:B------:R-:W-:-:S03]  /*2d170*/  IADD3 R0, R225, 0x5b, RZ ;  /* 0x0000005be1007810 */ /* 0x000fc60007ffe0ff */
[C---:B----4-:R-:W-:Y:S01]  /*2d180*/  IMAD.WIDE R16, R3.reuse, 0x4, R6 ;  /* 0x0000000403107825 */ /* 0x050fe200078e0206 */
[----:B------:R1:W-:Y:S03]  /*2d190*/  @P3 STG.E [R12.64], R67 ;  /* 0x000000430c003986 */ /* 0x0003e6000c101904 */
[----:B--2---:R-:W-:Y:S01]  /*2d1a0*/  IMAD.WIDE R18, R3, 0x4, R4 ;  /* 0x0000000403127825 */ /* 0x004fe200078e0204 */
[----:B------:R-:W-:-:S03]  /*2d1b0*/  ISETP.GE.AND P1, PT, R0, c[0x0][0x17c], PT ;  /* 0x00005f0000007a0c */ /* 0x000fc60003f26270 */
[C---:B------:R-:W-:Y:S01]  /*2d1c0*/  IMAD.WIDE R20, R25.reuse, 0x4, R10 ;  /* 0x0000000419147825 */ /* 0x040fe200078e020a */
[----:B------:R2:W-:Y:S03]  /*2d1d0*/  @P4 STG.E [R16.64], R87 ;  /* 0x0000005710004986 */ /* 0x0005e6000c101904 */
[----:B------:R-:W-:Y:S01]  /*2d1e0*/  IMAD.WIDE R22, R25, 0x4, R8 ;  /* 0x0000000419167825 */ /* 0x000fe200078e0208 */
[----:B------:R3:W-:Y:S01]  /*2d1f0*/  @P0 STG.E [R18.64], R103 ;  /* 0x0000006712000986 */ /* 0x0007e2000c101904 */
[----:B------:R-:W-:Y:S02]  /*2d200*/  ISETP.LT.AND P3, PT, R222, c[0x0][0x178], !P2 ;  /* 0x00005e00de007a0c */ /* 0x000fe40005761270 */
[----:B------:R-:W-:Y:S01]  /*2d210*/  ISETP.LT.AND P2, PT, R221, c[0x0][0x178], !P2 ;  /* 0x00005e00dd007a0c */ /* 0x000fe20005741270 */
[----:B------:R4:W-:Y:S04]  /*2d220*/  @P6 STG.E [R20.64], R50 ;  /* 0x0000003214006986 */ /* 0x0009e8000c101904 */
[----:B------:R3:W-:Y:S01]  /*2d230*/  @P5 STG.E [R22.64], R62 ;  /* 0x0000003e16005986 */ /* 0x0007e2000c101904 */
[----:B------:R-:W-:-:S02]  /*2d240*/  ISETP.LT.AND P5, PT, R224, c[0x0][0x178], !P1 ;  /* 0x00005e00e0007a0c */ /* 0x000fc40004fa1270 */
[C---:B------:R-:W-:Y:S01]  /*2d250*/  IADD3 R27, R25.reuse, c[0x0][0x198], RZ ;  /* 0x00006600191b7a10 */ /* 0x040fe20007ffe0ff */
[----:B-1----:R-:W-:Y:S01]  /*2d260*/  IMAD.WIDE R12, R25, 0x4, R6 ;  /* 0x00000004190c7825 */ /* 0x002fe200078e0206 */
[----:B------:R-:W-:-:S03]  /*2d270*/  IADD3 R3, R225, 0x5c, RZ ;  /* 0x0000005ce1037810 */ /* 0x000fc60007ffe0ff */
[----:B--2---:R-:W-:Y:S01]  /*2d280*/  IMAD.WIDE R16, R25, 0x4, R4 ;  /* 0x0000000419107825 */ /* 0x004fe200078e0204 */
[----:B------:R-:W-:Y:S02]  /*2d290*/  ISETP.LT.AND P0, PT, R223, c[0x0][0x178], !P1 ;  /* 0x00005e00df007a0c */ /* 0x000fe40004f01270 */
[----:B------:R-:W-:Y:S01]  /*2d2a0*/  ISETP.GE.AND P6, PT, R3, c[0x0][0x17c], PT ;  /* 0x00005f0003007a0c */ /* 0x000fe20003fc6270 */
[----:B---3--:R-:W-:Y:S01]  /*2d2b0*/  IMAD.WIDE R18, R27, 0x4, R10 ;  /* 0x000000041b127825 */ /* 0x008fe200078e020a */
[----:B------:R-:W-:Y:S01]  /*2d2c0*/  ISETP.LT.AND P4, PT, R222, c[0x0][0x178], !P1 ;  /* 0x00005e00de007a0c */ /* 0x000fe20004f81270 */
[----:B------:R1:W-:Y:S01]  /*2d2d0*/  @P3 STG.E [R12.64], R82 ;  /* 0x000000520c003986 */ /* 0x0003e2000c101904 */
[----:B------:R-:W-:-:S03]  /*2d2e0*/  ISETP.LT.AND P1, PT, R221, c[0x0][0x178], !P1 ;  /* 0x00005e00dd007a0c */ /* 0x000fc60004f21270 */
[----:B------:R2:W-:Y:S01]  /*2d2f0*/  @P2 STG.E [R16.64], R98 ;  /* 0x0000006210002986 */ /* 0x0005e2000c101904 */
[----:B------:R-:W-:-:S03]  /*2d300*/  ISETP.LT.AND P2, PT, R224, c[0x0][0x178], !P6 ;  /* 0x00005e00e0007a0c */ /* 0x000fc60007741270 */
[----:B------:R3:W-:Y:S01]  /*2d310*/  @P5 STG.E [R18.64], R51 ;  /* 0x0000003312005986 */ /* 0x0007e2000c101904 */
[----:B------:R-:W-:Y:S01]  /*2d320*/  ISETP.LT.AND P5, PT, R223, c[0x0][0x178], !P6 ;  /* 0x00005e00df007a0c */ /* 0x000fe200077a1270 */
[C---:B----4-:R-:W-:Y:S01]  /*2d330*/  IMAD.WIDE R20, R27.reuse, 0x4, R8 ;  /* 0x000000041b147825 */ /* 0x050fe200078e0208 */
[----:B------:R-:W-:-:S03]  /*2d340*/  IADD3 R3, R27, c[0x0][0x198], RZ ;  /* 0x000066001b037a10 */ /* 0x000fc60007ffe0ff */
[----:B------:R-:W-:Y:S01]  /*2d350*/  IMAD.WIDE R22, R27, 0x4, R6 ;  /* 0x000000041b167825 */ /* 0x000fe200078e0206 */
[----:B------:R-:W-:Y:S01]  /*2d360*/  IADD3 R0, R225, 0x5d, RZ ;  /* 0x0000005de1007810 */ /* 0x000fe20007ffe0ff */
[----:B------:R4:W-:Y:S02]  /*2d370*/  @P0 STG.E [R20.64], R63 ;  /* 0x0000003f14000986 */ /* 0x0009e4000c101904 */
[----:B-1----:R-:W-:Y:S01]  /*2d380*/  IMAD.WIDE R12, R27, 0x4, R4 ;  /* 0x000000041b0c7825 */ /* 0x002fe200078e0204 */
[----:B------:R-:W-:Y:S01]  /*2d390*/  ISETP.GE.AND P3, PT, R0, c[0x0][0x17c], PT ;  /* 0x00005f0000007a0c */ /* 0x000fe20003f66270 */
[----:B------:R1:W-:Y:S02]  /*2d3a0*/  @P4 STG.E [R22.64], R83 ;  /* 0x0000005316004986 */ /* 0x0003e4000c101904 */
[----:B--2---:R-:W-:Y:S01]  /*2d3b0*/  IMAD.WIDE R16, R3, 0x4, R10 ;  /* 0x0000000403107825 */ /* 0x004fe200078e020a */
[----:B------:R-:W-:-:S03]  /*2d3c0*/  ISETP.LT.AND P4, PT, R222, c[0x0][0x178], !P6 ;  /* 0x00005e00de007a0c */ /* 0x000fc60007781270 */
[----:B---3--:R-:W-:Y:S01]  /*2d3d0*/  IMAD.WIDE R18, R3, 0x4, R8 ;  /* 0x0000000403127825 */ /* 0x008fe200078e0208 */
[----:B------:R-:W-:Y:S01]  /*2d3e0*/  ISETP.LT.AND P6, PT, R221, c[0x0][0x178], !P6 ;  /* 0x00005e00dd007a0c */ /* 0x000fe200077c1270 */
[----:B------:R2:W-:Y:S04]  /*2d3f0*/  @P1 STG.E [R12.64], R99 ;  /* 0x000000630c001986 */ /* 0x0005e8000c101904 */
[----:B------:R3:W-:Y:S01]  /*2d400*/  @P2 STG.E [R16.64], R46 ;  /* 0x0000002e10002986 */ /* 0x0007e2000c101904 */
[----:B----4-:R-:W-:-:S03]  /*2d410*/  IMAD.WIDE R20, R3, 0x4, R6 ;  /* 0x0000000403147825 */ /* 0x010fc600078e0206 */
[----:B------:R4:W-:Y:S01]  /*2d420*/  @P5 STG.E [R18.64], R58 ;  /* 0x0000003a12005986 */ /* 0x0009e2000c101904 */
[----:B------:R-:W-:Y:S01]  /*2d430*/  ISETP.LT.AND P5, PT, R224, c[0x0][0x178], !P3 ;  /* 0x00005e00e0007a0c */ /* 0x000fe20005fa1270 */
[----:B-1----:R-:W-:Y:S01]  /*2d440*/  IMAD.WIDE R22, R3, 0x4, R4 ;  /* 0x0000000403167825 */ /* 0x002fe200078e0204 */
[----:B------:R-:W-:Y:S02]  /*2d450*/  IADD3 R0, R225, 0x5e, RZ ;  /* 0x0000005ee1007810 */ /* 0x000fe40007ffe0ff */
[----:B------:R-:W-:Y:S02]  /*2d460*/  IADD3 R3, R3, c[0x0][0x198], RZ ;  /* 0x0000660003037a10 */ /* 0x000fe40007ffe0ff */
[----:B------:R-:W-:Y:S01]  /*2d470*/  ISETP.GE.AND P0, PT, R0, c[0x0][0x17c], PT ;  /* 0x00005f0000007a0c */ /* 0x000fe20003f06270 */
[----:B------:R1:W-:Y:S01]  /*2d480*/  @P4 STG.E [R20.64], R78 ;  /* 0x0000004e14004986 */ /* 0x0003e2000c101904 */
[----:B------:R-:W-:Y:S01]  /*2d490*/  ISETP.LT.AND P1, PT, R223, c[0x0][0x178], !P3 ;  /* 0x00005e00df007a0c */ /* 0x000fe20005f21270 */
[----:B--2---:R-:W-:Y:S01]  /*2d4a0*/  IMAD.WIDE R12, R3, 0x4, R10 ;  /* 0x00000004030c7825 */ /* 0x004fe200078e020a */
[----:B------:R-:W-:Y:S01]  /*2d4b0*/  ISETP.LT.AND P2, PT, R222, c[0x0][0x178], !P3 ;  /* 0x00005e00de007a0c */ /* 0x000fe20005f41270 */
[----:B------:R2:W-:Y:S01]  /*2d4c0*/  @P6 STG.E [R22.64], R94 ;  /* 0x0000005e16006986 */ /* 0x0005e2000c101904 */
[----:B------:R-:W-:-:S02]  /*2d4d0*/  ISETP.LT.AND P3, PT, R221, c[0x0][0x178], !P3 ;  /* 0x00005e00dd007a0c */ /* 0x000fc40005f61270 */
[----:B------:R-:W-:Y:S01]  /*2d4e0*/  ISETP.LT.AND P6, PT, R224, c[0x0][0x178], !P0 ;  /* 0x00005e00e0007a0c */ /* 0x000fe200047c1270 */
[----:B------:R1:W-:Y:S01]  /*2d4f0*/  @P5 STG.E [R12.64], R47 ;  /* 0x0000002f0c005986 */ /* 0x0003e2000c101904 */
[----:B------:R-:W-:Y:S02]  /*2d500*/  ISETP.LT.AND P5, PT, R223, c[0x0][0x178], !P0 ;  /* 0x00005e00df007a0c */ /* 0x000fe400047a1270 */
[C---:B------:R-:W-:Y:S01]  /*2d510*/  IADD3 R27, R3.reuse, c[0x0][0x198], RZ ;  /* 0x00006600031b7a10 */ /* 0x040fe20007ffe0ff */
[----:B---3--:R-:W-:Y:S01]  /*2d520*/  IMAD.WIDE R16, R3, 0x4, R8 ;  /* 0x0000000403107825 */ /* 0x008fe200078e0208 */
[----:B------:R-:W-:-:S03]  /*2d530*/  IADD3 R0, R225, 0x5f, RZ ;  /* 0x0000005fe1007810 */ /* 0x000fc60007ffe0ff */
[----:B----4-:R-:W-:Y:S01]  /*2d540*/  IMAD.WIDE R18, R3, 0x4, R6 ;  /* 0x0000000403127825 */ /* 0x010fe200078e0206 */
[----:B------:R-:W-:-:S03]  /*2d550*/  ISETP.GE.AND P4, PT, R0, c[0x0][0x17c], PT ;  /* 0x00005f0000007a0c */ /* 0x000fc60003f86270 */
[----:B-1----:R-:W-:Y:S01]  /*2d560*/  IMAD.WIDE R20, R3, 0x4, R4 ;  /* 0x0000000403147825 */ /* 0x002fe200078e0204 */
[----:B------:R1:W-:Y:S03]  /*2d570*/  @P1 STG.E [R16.64], R59 ;  /* 0x0000003b10001986 */ /* 0x0003e6000c101904 */
[C---:B--2---:R-:W-:Y:S01]  /*2d580*/  IMAD.WIDE R22, R27.reuse, 0x4, R10 ;  /* 0x000000041b167825 */ /* 0x044fe200078e020a */
[----:B------:R2:W-:Y:S01]  /*2d590*/  @P2 STG.E [R18.64], R79 ;  /* 0x0000004f12002986 */ /* 0x0005e2000c101904 */
[----:B------:R-:W-:Y:S02]  /*2d5a0*/  ISETP.LT.AND P1, PT, R222, c[0x0][0x178], !P0 ;  /* 0x00005e00de007a0c */ /* 0x000fe40004721270 */
[----:B------:R-:W-:Y:S01]  /*2d5b0*/  IMAD.WIDE R24, R27, 0x4, R8 ;  /* 0x000000041b187825 */ /* 0x000fe200078e0208 */
[----:B------:R3:W-:Y:S01]  /*2d5c0*/  @P3 STG.E [R20.64], R95 ;  /* 0x0000005f14003986 */ /* 0x0007e2000c101904 */
[----:B------:R-:W-:-:S03]  /*2d5d0*/  ISETP.LT.AND P0, PT, R221, c[0x0][0x178], !P0 ;  /* 0x00005e00dd007a0c */ /* 0x000fc60004701270 */
[----:B------:R4:W-:Y:S01]  /*2d5e0*/  @P6 STG.E [R22.64], R42 ;  /* 0x0000002a16006986 */ /* 0x0009e2000c101904 */
[----:B------:R-:W-:Y:S02]  /*2d5f0*/  ISETP.LT.AND P6, PT, R224, c[0x0][0x178], !P4 ;  /* 0x00005e00e0007a0c */ /* 0x000fe400067c1270 */
[----:B------:R-:W-:Y:S01]  /*2d600*/  ISETP.LT.AND P3, PT, R223, c[0x0][0x178], !P4 ;  /* 0x00005e00df007a0c */ /* 0x000fe20006761270 */
[----:B------:R2:W-:Y:S01]  /*2d610*/  @P5 STG.E [R24.64], R14 ;  /* 0x0000000e18005986 */ /* 0x0005e2000c101904 */
[----:B------:R-:W-:Y:S02]  /*2d620*/  IADD3 R3, R27, c[0x0][0x198], RZ ;  /* 0x000066001b037a10 */ /* 0x000fe40007ffe0ff */
[----:B------:R-:W-:Y:S02]  /*2d630*/  ISETP.LT.AND P5, PT, R222, c[0x0][0x178], !P4 ;  /* 0x00005e00de007a0c */ /* 0x000fe400067a1270 */
[----:B------:R-:W-:Y:S01]  /*2d640*/  ISETP.LT.AND P4, PT, R221, c[0x0][0x178], !P4 ;  /* 0x00005e00dd007a0c */ /* 0x000fe20006781270 */
[----:B------:R-:W-:Y:S01]  /*2d650*/  IMAD.WIDE R12, R27, 0x4, R6 ;  /* 0x000000041b0c7825 */ /* 0x000fe200078e0206 */
[----:B------:R-:W-:-:S03]  /*2d660*/  IADD3 R0, R225, 0x60, RZ ;  /* 0x00000060e1007810 */ /* 0x000fc60007ffe0ff */
[----:B-1----:R-:W-:Y:S01]  /*2d670*/  IMAD.WIDE R16, R27, 0x4, R4 ;  /* 0x000000041b107825 */ /* 0x002fe200078e0204 */
[----:B------:R-:W-:-:S03]  /*2d680*/  ISETP.GE.AND P2, PT, R0, c[0x0][0x17c], PT ;  /* 0x00005f0000007a0c */ /* 0x000fc60003f46270 */
[----:B--2---:R-:W-:Y:S01]  /*2d690*/  IMAD.WIDE R18, R3, 0x4, R10 ;  /* 0x0000000403127825 */ /* 0x004fe200078e020a */
[----:B------:R-:W-:Y:S01]  /*2d6a0*/  IADD3 R0, R225, 0x61, RZ ;  /* 0x00000061e1007810 */ /* 0x000fe20007ffe0ff */
[----:B------:R1:W-:Y:S02]  /*2d6b0*/  @P1 STG.E [R12.64], R74 ;  /* 0x0000004a0c001986 */ /* 0x0003e4000c101904 */
[C---:B---3--:R-:W-:Y:S02]  /*2d6c0*/  IMAD.WIDE R20, R3.reuse, 0x4, R8 ;  /* 0x0000000403147825 */ /* 0x048fe400078e0208 */
[----:B------:R-:W-:Y:S02]  /*2d6d0*/  @P0 STG.E [R16.64], R90 ;  /* 0x0000005a10000986 */ /* 0x000fe4000c101904 */
[C---:B----4-:R-:W-:Y:S01]  /*2d6e0*/  IMAD.WIDE R22, R3.reuse, 0x4, R6 ;  /* 0x0000000403167825 */ /* 0x050fe200078e0206 */
[----:B------:R-:W-:Y:S01]  /*2d6f0*/  ISETP.GE.AND P1, PT, R0, c[0x0][0x17c], PT ;  /* 0x00005f0000007a0c */ /* 0x000fe20003f26270 */
[----:B------:R-:W-:Y:S02]  /*2d700*/  @P6 STG.E [R18.64], R43 ;  /* 0x0000002b12006986 */ /* 0x000fe4000c101904 */
[----:B------:R-:W-:Y:S01]  /*2d710*/  IMAD.WIDE R24, R3, 0x4, R4 ;  /* 0x0000000403187825 */ /* 0x000fe200078e0204 */
[----:B------:R-:W-:Y:S01]  /*2d720*/  ISETP.LT.AND P0, PT, R224, c[0x0][0x178], !P2 ;  /* 0x00005e00e0007a0c */ /* 0x000fe20005701270 */
[----:B------:R2:W-:Y:S01]  /*2d730*/  @P3 STG.E [R20.64], R15 ;  /* 0x0000000f14003986 */ /* 0x0005e2000c101904 */
[----:B------:R-:W-:-:S02]  /*2d740*/  ISETP.LT.AND P3, PT, R223, c[0x0][0x178], !P2 ;  /* 0x00005e00df007a0c */ /* 0x000fc40005761270 */
[----:B------:R-:W-:Y:S01]  /*2d750*/  ISETP.LT.AND P6, PT, R222, c[0x0][0x178], !P2 ;  /* 0x00005e00de007a0c */ /* 0x000fe200057c1270 */
[----:B------:R3:W-:Y:S01]  /*2d760*/  @P5 STG.E [R22.64], R75 ;  /* 0x0000004b16005986 */ /* 0x0007e2000c101904 */
[----:B------:R-:W-:Y:S02]  /*2d770*/  IADD3 R3, R3, c[0x0][0x198], RZ ;  /* 0x0000660003037a10 */ /* 0x000fe40007ffe0ff */
[----:B------:R-:W-:Y:S01]  /*2d780*/  ISETP.LT.AND P2, PT, R221, c[0x0][0x178], !P2 ;  /* 0x00005e00dd007a0c */ /* 0x000fe20005741270 */
[----:B------:R-:W-:Y:S01]  /*2d790*/  @P4 STG.E [R24.64], R91 ;  /* 0x0000005b18004986 */ /* 0x000fe2000c101904 */
[----:B------:R-:W-:Y:S02]  /*2d7a0*/  ISETP.LT.AND P4, PT, R224, c[0x0][0x178], !P1 ;  /* 0x00005e00e0007a0c */ /* 0x000fe40004f81270 */
[----:B------:R-:W-:Y:S01]  /*2d7b0*/  ISETP.LT.AND P5, PT, R223, c[0x0][0x178], !P1 ;  /* 0x00005e00df007a0c */ /* 0x000fe20004fa1270 */
[C---:B-1----:R-:W-:Y:S01]  /*2d7c0*/  IMAD.WIDE R12, R3.reuse, 0x4, R10 ;  /* 0x00000004030c7825 */ /* 0x042fe200078e020a */
[----:B------:R-:W-:-:S02]  /*2d7d0*/  IADD3 R27, R3, c[0x0][0x198], RZ ;  /* 0x00006600031b7a10 */ /* 0x000fc40007ffe0ff */
[----:B------:R-:W-:Y:S01]  /*2d7e0*/  IADD3 R0, R225, 0x62, RZ ;  /* 0x00000062e1007810 */ /* 0x000fe20007ffe0ff */
[C---:B--2---:R-:W-:Y:S01]  /*2d7f0*/  IMAD.WIDE R14, R3.reuse, 0x4, R8 ;  /* 0x00000004030e7825 */ /* 0x044fe200078e0208 */
[----:B------:R1:W-:Y:S03]  /*2d800*/  @P0 STG.E [R12.64], R116 ;  /* 0x000000740c000986 */ /* 0x0003e6000c101904 */
[----:B------:R-:W-:Y:S01]  /*2d810*/  IMAD.WIDE R16, R3, 0x4, R6 ;  /* 0x0000000403107825 */ /* 0x000fe200078e0206 */
[----:B------:R-:W-:-:S03]  /*2d820*/  ISETP.GE.AND P0, PT, R0, c[0x0][0x17c], PT ;  /* 0x00005f0000007a0c */ /* 0x000fc60003f06270 */
[----:B------:R-:W-:Y:S01]  /*2d830*/  IMAD.WIDE R18, R3, 0x4, R4 ;  /* 0x0000000403127825 */ /* 0x000fe200078e0204 */
[----:B------:R2:W-:Y:S03]  /*2d840*/  @P3 STG.E [R14.64], R124 ;  /* 0x0000007c0e003986 */ /* 0x0005e6000c101904 */
[C---:B------:R-:W-:Y:S01]  /*2d850*/  IMAD.WIDE R20, R27.reuse, 0x4, R10 ;  /* 0x000000041b147825 */ /* 0x040fe200078e020a */
[----:B------:R4:W-:Y:S03]  /*2d860*/  @P6 STG.E [R16.64], R148 ;  /* 0x0000009410006986 */ /* 0x0009e6000c101904 */
[----:B---3--:R-:W-:Y:S01]  /*2d870*/  IMAD.WIDE R22, R27, 0x4, R8 ;  /* 0x000000041b167825 */ /* 0x008fe200078e0208 */
[----:B------:R-:W-:Y:S01]  /*2d880*/  ISETP.LT.AND P3, PT, R222, c[0x0][0x178], !P1 ;  /* 0x00005e00de007a0c */ /* 0x000fe20004f61270 */
[----:B------:R3:W-:Y:S01]  /*2d890*/  @P2 STG.E [R18.64], R164 ;  /* 0x000000a412002986 */ /* 0x0007e2000c101904 */
[----:B------:R-:W-:-:S03]  /*2d8a0*/  ISETP.LT.AND P2, PT, R221, c[0x0][0x178], !P1 ;  /* 0x00005e00dd007a0c */ /* 0x000fc60004f41270 */
[----:B------:R2:W-:Y:S01]  /*2d8b0*/  @P4 STG.E [R20.64], R117 ;  /* 0x0000007514004986 */ /* 0x0005e2000c101904 */
[----:B------:R-:W-:-:S03]  /*2d8c0*/  ISETP.LT.AND P4, PT, R224, c[0x0][0x178], !P0 ;  /* 0x00005e00e0007a0c */ /* 0x000fc60004781270 */
[----:B------:R3:W-:Y:S01]  /*2d8d0*/  @P5 STG.E [R22.64], R125 ;  /* 0x0000007d16005986 */ /* 0x0007e2000c101904 */
[----:B------:R-:W-:Y:S02]  /*2d8e0*/  ISETP.LT.AND P5, PT, R223, c[0x0][0x178], !P0 ;  /* 0x00005e00df007a0c */ /* 0x000fe400047a1270 */
[----:B------:R-:W-:Y:S02]  /*2d8f0*/  ISETP.LT.AND P6, PT, R222, c[0x0][0x178], !P0 ;  /* 0x00005e00de007a0c */ /* 0x000fe400047c1270 */
[C---:B------:R-:W-:Y:S01]  /*2d900*/  IADD3 R3, R27.reuse, c[0x0][0x198], RZ ;  /* 0x000066001b037a10 */ /* 0x040fe20007ffe0ff */
[----:B-1----:R-:W-:Y:S01]  /*2d910*/  IMAD.WIDE R12, R27, 0x4, R6 ;  /* 0x000000041b0c7825 */ /* 0x002fe200078e0206 */
[----:B------:R-:W-:-:S03]  /*2d920*/  IADD3 R0, R225, 0x63, RZ ;  /* 0x00000063e1007810 */ /* 0x000fc60007ffe0ff */
[----:B--2---:R-:W-:Y:S01]  /*2d930*/  IMAD.WIDE R14, R27, 0x4, R4 ;  /* 0x000000041b0e7825 */ /* 0x004fe200078e0204 */
[----:B------:R-:W-:-:S03]  /*2d940*/  ISETP.GE.AND P1, PT, R0, c[0x0][0x17c], PT ;  /* 0x00005f0000007a0c */ /* 0x000fc60003f26270 */
[C---:B----4-:R-:W-:Y:S01]  /*2d950*/  IMAD.WIDE R16, R3.reuse, 0x4, R10 ;  /* 0x0000000403107825 */ /* 0x050fe200078e020a */
[----:B------:R1:W-:Y:S03]  /*2d960*/  @P3 STG.E [R12.64], R149 ;  /* 0x000000950c003986 */ /* 0x0003e6000c101904 */
[----:B---3--:R-:W-:Y:S01]  /*2d970*/  IMAD.WIDE R18, R3, 0x4, R8 ;  /* 0x0000000403127825 */ /* 0x008fe200078e0208 */
[----:B------:R-:W-:Y:S01]  /*2d980*/  IADD3 R0, R225, 0x64, RZ ;  /* 0x00000064e1007810 */ /* 0x000fe20007ffe0ff */
[----:B------:R2:W-:Y:S02]  /*2d990*/  @P2 STG.E [R14.64], R165 ;  /* 0x000000a50e002986 */ /* 0x0005e4000c101904 */
[----:B------:R-:W-:Y:S01]  /*2d9a0*/  IMAD.WIDE R20, R3, 0x4, R6 ;  /* 0x0000000403147825 */ /* 0x000fe200078e0206 */
[----:B------:R-:W-:Y:S01]  /*2d9b0*/  ISETP.LT.AND P0, PT, R221, c[0x0][0x178], !P0 ;  /* 0x00005e00dd007a0c */ /* 0x000fe20004701270 */
[----:B------:R3:W-:Y:S01]  /*2d9c0*/  @P4 STG.E [R16.64], R112 ;  /* 0x0000007010004986 */ /* 0x0007e2000c101904 */
[----:B------:R-:W-:-:S03]  /*2d9d0*/  ISETP.LT.AND P4, PT, R224, c[0x0][0x178], !P1 ;  /* 0x00005e00e0007a0c */ /* 0x000fc60004f81270 */
[----:B------:R4:W-:Y:S01]  /*2d9e0*/  @P5 STG.E [R18.64], R128 ;  /* 0x0000008012005986 */ /* 0x0009e2000c101904 */
[----:B------:R-:W-:-:S03]  /*2d9f0*/  ISETP.GE.AND P3, PT, R0, c[0x0][0x17c], PT ;  /* 0x00005f0000007a0c */ /* 0x000fc60003f66270 */
[----:B------:R2:W-:Y:S01]  /*2da00*/  @P6 STG.E [R20.64], R144 ;  /* 0x0000009014006986 */ /* 0x0005e2000c101904 */
[----:B------:R-:W-:Y:S02]  /*2da10*/  ISETP.LT.AND P6, PT, R223, c[0x0][0x178], !P1 ;  /* 0x00005e00df007a0c */ /* 0x000fe40004fc1270 */
[----:B------:R-:W-:Y:S02]  /*2da20*/  IADD3 R23, R3, c[0x0][0x198], RZ ;  /* 0x0000660003177a10 */ /* 0x000fe40007ffe0ff */
[----:B------:R-:W-:Y:S02]  /*2da30*/  ISETP.LT.AND P2, PT, R222, c[0x0][0x178], !P1 ;  /* 0x00005e00de007a0c */ /* 0x000fe40004f41270 */
[----:B------:R-:W-:Y:S02]  /*2da40*/  ISETP.LT.AND P1, PT, R221, c[0x0][0x178], !P1 ;  /* 0x00005e00dd007a0c */ /* 0x000fe40004f21270 */
[----:B------:R-:W-:Y:S01]  /*2da50*/  ISETP.LT.AND P5, PT, R224, c[0x0][0x178], !P3 ;  /* 0x00005e00e0007a0c */ /* 0x000fe20005fa1270 */
[----:B-1----:R-:W-:Y:S01]  /*2da60*/  IMAD.WIDE R12, R3, 0x4, R4 ;  /* 0x00000004030c7825 */ /* 0x002fe200078e0204 */
[----:B------:R-:W-:-:S03]  /*2da70*/  IADD3 R3, R23, c[0x0][0x198], RZ ;  /* 0x0000660017037a10 */ /* 0x000fc60007ffe0ff */
[----:B--2---:R-:W-:Y:S01]  /*2da80*/  IMAD.WIDE R14, R23, 0x4, R10 ;  /* 0x00000004170e7825 */ /* 0x004fe200078e020a */
[----:B------:R-:W-:-:S03]  /*2da90*/  IADD3 R0, R225, 0x65, RZ ;  /* 0x00000065e1007810 */ /* 0x000fc60007ffe0ff */
[C---:B---3--:R-:W-:Y:S01]  /*2daa0*/  IMAD.WIDE R16, R23.reuse, 0x4, R8 ;  /* 0x0000000417107825 */ /* 0x048fe200078e0208 */
[----:B------:R1:W-:Y:S03]  /*2dab0*/  @P0 STG.E [R12.64], R156 ;  /* 0x0000009c0c000986 */ /* 0x0003e6000c101904 */
[C---:B----4-:R-:W-:Y:S01]  /*2dac0*/  IMAD.WIDE R18, R23.reuse, 0x4, R6 ;  /* 0x0000000417127825 */ /* 0x050fe200078e0206 */
[----:B------:R2:W-:Y:S01]  /*2dad0*/  @P4 STG.E [R14.64], R113 ;  /* 0x000000710e004986 */ /* 0x0005e2000c101904 */
[----:B------:R-:W-:Y:S02]  /*2dae0*/  ISETP.GE.AND P0, PT, R0, c[0x0][0x17c], PT ;  /* 0x00005f0000007a0c */ /* 0x000fe40003f06270 */
[----:B------:R-:W-:Y:S01]  /*2daf0*/  IMAD.WIDE R20, R23, 0x4, R4 ;  /* 0x0000000417147825 */ /* 0x000fe200078e0204 */
[----:B------:R3:W-:Y:S01]  /*2db00*/  @P6 STG.E [R16.64], R129 ;  /* 0x0000008110006986 */ /* 0x0007e2000c101904 */
[----:B------:R-:W-:-:S02]  /*2db10*/  ISETP.LT.AND P6, PT, R223, c[0x0][0x178], !P3 ;  /* 0x00005e00df007a0c */ /* 0x000fc40005fc1270 */
[----:B------:R-:W-:Y:S01]  /*2db20*/  IMAD.WIDE R22, R3, 0x4, R10 ;  /* 0x0000000403167825 */ /* 0x000fe200078e020a */
[----:B------:R-:W-:Y:S01]  /*2db30*/  ISETP.LT.AND P4, PT, R222, c[0x0][0x178], !P3 ;  /* 0x00005e00de007a0c */ /* 0x000fe20005f81270 */
[----:B------:R4:W-:Y:S01]  /*2db40*/  @P2 STG.E [R18.64], R145 ;  /* 0x0000009112002986 */ /* 0x0009e2000c101904 */
[----:B------:R-:W-:Y:S02]  /*2db50*/  ISETP.LT.AND P3, PT, R221, c[0x0][0x178], !P3 ;  /* 0x00005e00dd007a0c */ /* 0x000fe40005f61270 */
[----:B------:R-:W-:Y:S01]  /*2db60*/  ISETP.LT.AND P2, PT, R224, c[0x0][0x178], !P0 ;  /* 0x00005e00e0007a0c */ /* 0x000fe20004741270 */
[----:B------:R3:W-:Y:S01]  /*2db70*/  @P1 STG.E [R20.64], R157 ;  /* 0x0000009d14001986 */ /* 0x0007e2000c101904 */
[----:B------:R-:W-:-:S03]  /*2db80*/  IADD3 R25, R3, c[0x0][0x198], RZ ;  /* 0x0000660003197a10 */ /* 0x000fc60007ffe0ff */
[----:B------:R-:W-:Y:S01]  /*2db90*/  @P5 STG.E [R22.64], R108 ;  /* 0x0000006c16005986 */ /* 0x000fe2000c101904 */
[----:B------:R-:W-:Y:S01]  /*2dba0*/  ISETP.LT.AND P5, PT, R223, c[0x0][0x178], !P0 ;  /* 0x00005e00df007a0c */ /* 0x000fe200047a1270 */
[----:B-1----:R-:W-:Y:S01]  /*2dbb0*/  IMAD.WIDE R12, R3, 0x4, R8 ;  /* 0x00000004030c7825 */ /* 0x002fe200078e0208 */
[----:B------:R-:W-:-:S03]  /*2dbc0*/  IADD3 R0, R225, 0x66, RZ ;  /* 0x00000066e1007810 */ /* 0x000fc60007ffe0ff */
[C---:B--2---:R-:W-:Y:S01]  /*2dbd0*/  IMAD.WIDE R14, R3.reuse, 0x4, R6 ;  /* 0x00000004030e7825 */ /* 0x044fe200078e0206 */
[----:B------:R1:W-:Y:S03]  /*2dbe0*/  @P6 STG.E [R12.64], R68 ;  /* 0x000000440c006986 */ /* 0x0003e6000c101904 */
[----:B---3--:R-:W-:Y:S01]  /*2dbf0*/  IMAD.WIDE R16, R3, 0x4, R4 ;  /* 0x0000000403107825 */ /* 0x008fe200078e0204 */
[----:B------:R-:W-:-:S03]  /*2dc00*/  ISETP.GE.AND P1, PT, R0, c[0x0][0x17c], PT ;  /* 0x00005f0000007a0c */ /* 0x000fc60003f26270 */
[C---:B----4-:R-:W-:Y:S01]  /*2dc10*/  IMAD.WIDE R18, R25.reuse, 0x4, R10 ;  /* 0x0000000419127825 */ /* 0x050fe200078e020a */
        /* <DEDUP_REMOVED lines=12> */
[----:B-1----:R-:W-:Y:S01]  /*2dce0*/  IMAD.WIDE R12, R25, 0x4, R6 ;  /* 0x00000004190c7825 */ /* 0x002fe200078e0206 */
[----:B------:R-:W-:-:S03]  /*2dcf0*/  IADD3 R0, R225, 0x67, RZ ;  /* 0x00000067e1007810 */ /* 0x000fc60007ffe0ff */
[----:B--2---:R-:W-:Y:S01]  /*2dd00*/  IMAD.WIDE R14, R25, 0x4, R4 ;  /* 0x00000004190e7825 */ /* 0x004fe200078e0204 */
[----:B------:R-:W-:-:S03]  /*2dd10*/  ISETP.GE.AND P4, PT, R0, c[0x0][0x17c], PT ;  /* 0x00005f0000007a0c */ /* 0x000fc60003f86270 */
[C---:B---3--:R-:W-:Y:S01]  /*2dd20*/  IMAD.WIDE R16, R3.reuse, 0x4, R10 ;  /* 0x0000000403107825 */ /* 0x048fe200078e020a */
[----:B------:R1:W-:Y:S03]  /*2dd30*/  @P6 STG.E [R12.64], R141 ;  /* 0x0000008d0c006986 */ /* 0x0003e6000c101904 */
[----:B----4-:R-:W-:Y:S01]  /*2dd40*/  IMAD.WIDE R18, R3, 0x4, R8 ;  /* 0x0000000403127825 */ /* 0x010fe200078e0208 */
[----:B------:R-:W-:Y:S01]  /*2dd50*/  IADD3 R0, R225, 0x68, RZ ;  /* 0x00000068e1007810 */ /* 0x000fe20007ffe0ff */
[----:B------:R2:W-:Y:S02]  /*2dd60*/  @P0 STG.E [R14.64], R161 ;  /* 0x000000a10e000986 */ /* 0x0005e4000c101904 */
[C---:B------:R-:W-:Y:S02]  /*2dd70*/  IMAD.WIDE R20, R3.reuse, 0x4, R6 ;  /* 0x0000000403147825 */ /* 0x040fe400078e0206 */
[----:B------:R3:W-:Y:S02]  /*2dd80*/  @P5 STG.E [R16.64], R104 ;  /* 0x0000006810005986 */ /* 0x0007e4000c101904 */
[----:B------:R-:W-:-:S02]  /*2dd90*/  IMAD.WIDE R22, R3, 0x4, R4 ;  /* 0x0000000403167825 */ /* 0x000fc400078e0204 */
[----:B------:R4:W-:Y:S01]  /*2dda0*/  @P3 STG.E [R18.64], R120 ;  /* 0x0000007812003986 */ /* 0x0009e2000c101904 */
[----:B------:R-:W-:-:S03]  /*2ddb0*/  ISETP.GE.AND P6, PT, R0, c[0x0][0x17c], PT ;  /* 0x00005f0000007a0c */ /* 0x000fc60003fc6270 */
[----:B------:R1:W-:Y:S01]  /*2ddc0*/  @P2 STG.E [R20.64], R136 ;  /* 0x0000008814002986 */ /* 0x0003e2000c101904 */
[----:B------:R-:W-:Y:S02]  /*2ddd0*/  ISETP.LT.AND P2, PT, R224, c[0x0][0x178], !P4 ;  /* 0x00005e00e0007a0c */ /* 0x000fe40006741270 */
[----:B------:R-:W-:Y:S01]  /*2dde0*/  ISETP.LT.AND P3, PT, R223, c[0x0][0x178], !P4 ;  /* 0x00005e00df007a0c */ /* 0x000fe20006761270 */
[----:B------:R2:W-:Y:S01]  /*2ddf0*/  @P1 STG.E [R22.64], R152 ;  /* 0x0000009816001986 */ /* 0x0005e2000c101904 */
[----:B------:R-:W-:Y:S02]  /*2de00*/  ISETP.LT.AND P1, PT, R222, c[0x0][0x178], !P4 ;  /* 0x00005e00de007a0c */ /* 0x000fe40006721270 */
[----:B------:R-:W-:Y:S02]  /*2de10*/  IADD3 R3, R3, c[0x0][0x198], RZ ;  /* 0x0000660003037a10 */ /* 0x000fe40007ffe0ff */
[----:B------:R-:W-:Y:S02]  /*2de20*/  ISETP.LT.AND P4, PT, R221, c[0x0][0x178], !P4 ;  /* 0x00005e00dd007a0c */ /* 0x000fe40006781270 */
[----:B------:R-:W-:Y:S01]  /*2de30*/  ISETP.LT.AND P5, PT, R224, c[0x0][0x178], !P6 ;  /* 0x00005e00e0007a0c */ /* 0x000fe200077a1270 */
[C---:B-1----:R-:W-:Y:S01]  /*2de40*/  IMAD.WIDE R12, R3.reuse, 0x4, R10 ;  /* 0x00000004030c7825 */ /* 0x042fe200078e020a */
[----:B------:R-:W-:-:S02]  /*2de50*/  IADD3 R25, R3, c[0x0][0x198], RZ ;  /* 0x0000660003197a10 */ /* 0x000fc40007ffe0ff */
[----:B------:R-:W-:Y:S01]  /*2de60*/  IADD3 R0, R225, 0x69, RZ ;  /* 0x00000069e1007810 */ /* 0x000fe20007ffe0ff */
[C---:B--2---:R-:W-:Y:S01]  /*2de70*/  IMAD.WIDE R14, R3.reuse, 0x4, R8 ;  /* 0x00000004030e7825 */ /* 0x044fe200078e0208 */
[----:B------:R1:W-:Y:S03]  /*2de80*/  @P2 STG.E [R12.64], R105 ;  /* 0x000000690c002986 */ /* 0x0003e6000c101904 */
[----:B---3--:R-:W-:Y:S01]  /*2de90*/  IMAD.WIDE R16, R3, 0x4, R6 ;  /* 0x0000000403107825 */ /* 0x008fe200078e0206 */
[----:B------:R-:W-:-:S03]  /*2dea0*/  ISETP.GE.AND P0, PT, R0, c[0x0][0x17c], PT ;  /* 0x00005f0000007a0c */ /* 0x000fc60003f06270 */
[----:B----4-:R-:W-:Y:S01]  /*2deb0*/  IMAD.WIDE R18, R3, 0x4, R4 ;  /* 0x0000000403127825 */ /* 0x010fe200078e0204 */
        /* <DEDUP_REMOVED lines=15> */
[----:B---3--:R-:W-:Y:S01]  /*2dfb0*/  IMAD.WIDE R16, R25, 0x4, R4 ;  /* 0x0000000419107825 */ /* 0x008fe200078e0204 */
[----:B------:R1:W-:Y:S03]  /*2dfc0*/  @P2 STG.E [R12.64], R126 ;  /* 0x0000007e0c002986 */ /* 0x0003e6000c101904 */
[C---:B----4-:R-:W-:Y:S01]  /*2dfd0*/  IMAD.WIDE R18, R23.reuse, 0x4, R10 ;  /* 0x0000000417127825 */ /* 0x050fe200078e020a */
[----:B------:R2:W-:Y:S03]  /*2dfe0*/  @P3 STG.E [R14.64], R150 ;  /* 0x000000960e003986 */ /* 0x0005e6000c101904 */
[----:B------:R-:W-:Y:S01]  /*2dff0*/  IMAD.WIDE R20, R23, 0x4, R8 ;  /* 0x0000000417147825 */ /* 0x000fe200078e0208 */
[----:B------:R3:W-:Y:S01]  /*2e000*/  @P6 STG.E [R16.64], R166 ;  /* 0x000000a610006986 */ /* 0x0007e2000c101904 */
[----:B------:R-:W-:-:S02]  /*2e010*/  ISETP.LT.AND P3, PT, R222, c[0x0][0x178], !P0 ;  /* 0x00005e00de007a0c */ /* 0x000fc40004761270 */
[----:B------:R-:W-:Y:S01]  /*2e020*/  ISETP.LT.AND P0, PT, R221, c[0x0][0x178], !P0 ;  /* 0x00005e00dd007a0c */ /* 0x000fe20004701270 */
[----:B------:R4:W-:Y:S01]  /*2e030*/  @P5 STG.E [R18.64], R119 ;  /* 0x0000007712005986 */ /* 0x0009e2000c101904 */
[----:B------:R-:W-:Y:S01]  /*2e040*/  ISETP.LT.AND P2, PT, R224, c[0x0][0x178], !P1 ;  /* 0x00005e00e0007a0c */ /* 0x000fe20004f41270 */
[----:B-1----:R-:W-:Y:S02]  /*2e050*/  IMAD.WIDE R12, R23, 0x4, R6 ;  /* 0x00000004170c7825 */ /* 0x002fe400078e0206 */
[----:B------:R1:W-:Y:S01]  /*2e060*/  @P4 STG.E [R20.64], R127 ;  /* 0x0000007f14004986 */ /* 0x0003e2000c101904 */
[----:B------:R-:W-:Y:S01]  /*2e070*/  ISETP.LT.AND P4, PT, R223, c[0x0][0x178], !P1 ;  /* 0x00005e00df007a0c */ /* 0x000fe20004f81270 */
[C---:B--2---:R-:W-:Y:S01]  /*2e080*/  IMAD.WIDE R14, R23.reuse, 0x4, R4 ;  /* 0x00000004170e7825 */ /* 0x044fe200078e0204 */
[----:B------:R-:W-:Y:S02]  /*2e090*/  ISETP.LT.AND P6, PT, R222, c[0x0][0x178], !P1 ;  /* 0x00005e00de007a0c */ /* 0x000fe40004fc1270 */
[----:B------:R-:W-:-:S02]  /*2e0a0*/  IADD3 R23, R23, c[0x0][0x198], RZ ;  /* 0x0000660017177a10 */ /* 0x000fc40007ffe0ff */
[----:B------:R-:W-:-:S03]  /*2e0b0*/  IADD3 R3, R225, 0x6b, RZ ;  /* 0x0000006be1037810 */ /* 0x000fc60007ffe0ff */
[----:B---3--:R-:W-:Y:S01]  /*2e0c0*/  IMAD.WIDE R16, R23, 0x4, R10 ;  /* 0x0000000417107825 */ /* 0x008fe200078e020a */
[----:B------:R-:W-:Y:S01]  /*2e0d0*/  ISETP.GE.AND P5, PT, R3, c[0x0][0x17c], PT ;  /* 0x00005f0003007a0c */ /* 0x000fe20003fa6270 */
[----:B------:R2:W-:Y:S02]  /*2e0e0*/  @P3 STG.E [R12.64], R151 ;  /* 0x000000970c003986 */ /* 0x0005e4000c101904 */
[----:B----4-:R-:W-:Y:S01]  /*2e0f0*/  IMAD.WIDE R18, R23, 0x4, R8 ;  /* 0x0000000417127825 */ /* 0x010fe200078e0208 */
[----:B------:R-:W-:Y:S01]  /*2e100*/  ISETP.LT.AND P1, PT, R221, c[0x0][0x178], !P1 ;  /* 0x00005e00dd007a0c */ /* 0x000fe20004f21270 */
[----:B------:R3:W-:Y:S02]  /*2e110*/  @P0 STG.E [R14.64], R167 ;  /* 0x000000a70e000986 */ /* 0x0007e4000c101904 */
[C---:B-1----:R-:W-:Y:S01]  /*2e120*/  IMAD.WIDE R20, R23.reuse, 0x4, R6 ;  /* 0x0000000417147825 */ /* 0x042fe200078e0206 */
[----:B------:R-:W-:Y:S01]  /*2e130*/  ISETP.LT.AND P0, PT, R224, c[0x0][0x178], !P5 ;  /* 0x00005e00e0007a0c */ /* 0x000fe20006f01270 */
[----:B------:R1:W-:Y:S01]  /*2e140*/  @P2 STG.E [R16.64], R114 ;  /* 0x0000007210002986 */ /* 0x0003e2000c101904 */
[----:B------:R-:W-:-:S03]  /*2e150*/  IADD3 R3, R23, c[0x0][0x198], RZ ;  /* 0x0000660017037a10 */ /* 0x000fc60007ffe0ff */
[----:B------:R4:W-:Y:S01]  /*2e160*/  @P4 STG.E [R18.64], R130 ;  /* 0x0000008212004986 */ /* 0x0009e2000c101904 */
[----:B------:R-:W-:-:S03]  /*2e170*/  ISETP.LT.AND P4, PT, R223, c[0x0][0x178], !P5 ;  /* 0x00005e00df007a0c */ /* 0x000fc60006f81270 */
[----:B------:R4:W-:Y:S01]  /*2e180*/  @P6 STG.E [R20.64], R146 ;  /* 0x0000009214006986 */ /* 0x0009e2000c101904 */
[----:B------:R-:W-:Y:S01]  /*2e190*/  ISETP.LT.AND P6, PT, R222, c[0x0][0x178], !P5 ;  /* 0x00005e00de007a0c */ /* 0x000fe20006fc1270 */
[----:B--2---:R-:W-:Y:S01]  /*2e1a0*/  IMAD.WIDE R12, R23, 0x4, R4 ;  /* 0x00000004170c7825 */ /* 0x004fe200078e0204 */
[----:B------:R-:W-:Y:S02]  /*2e1b0*/  IADD3 R0, R225, 0x6c, RZ ;  /* 0x0000006ce1007810 */ /* 0x000fe40007ffe0ff */
[----:B------:R-:W-:Y:S01]  /*2e1c0*/  ISETP.LT.AND P5, PT, R221, c[0x0][0x178], !P5 ;  /* 0x00005e00dd007a0c */ /* 0x000fe20006fa1270 */
[----:B---3--:R-:W-:Y:S01]  /*2e1d0*/  IMAD.WIDE R14, R3, 0x4, R10 ;  /* 0x00000004030e7825 */ /* 0x008fe200078e020a */
[----:B------:R-:W-:-:S03]  /*2e1e0*/  ISETP.GE.AND P3, PT, R0, c[0x0][0x17c], PT ;  /* 0x00005f0000007a0c */ /* 0x000fc60003f66270 */
[----:B-1----:R-:W-:Y:S01]  /*2e1f0*/  IMAD.WIDE R16, R3, 0x4, R8 ;  /* 0x0000000403107825 */ /* 0x002fe200078e0208 */
[----:B------:R-:W-:Y:S01]  /*2e200*/  IADD3 R0, R225, 0x6d, RZ ;  /* 0x0000006de1007810 */ /* 0x000fe20007ffe0ff */
[----:B------:R1:W-:Y:S02]  /*2e210*/  @P1 STG.E [R12.64], R158 ;  /* 0x0000009e0c001986 */ /* 0x0003e4000c101904 */
[C---:B----4-:R-:W-:Y:S01]  /*2e220*/  IMAD.WIDE R18, R3.reuse, 0x4, R6 ;  /* 0x0000000403127825 */ /* 0x050fe200078e0206 */
[----:B------:R-:W-:Y:S01]  /*2e230*/  ISETP.LT.AND P1, PT, R224, c[0x0][0x178], !P3 ;  /* 0x00005e00e0007a0c */ /* 0x000fe20005f21270 */
[----:B------:R2:W-:Y:S02]  /*2e240*/  @P0 STG.E [R14.64], R115 ;  /* 0x000000730e000986 */ /* 0x0005e4000c101904 */
[----:B------:R-:W-:Y:S02]  /*2e250*/  IMAD.WIDE R20, R3, 0x4, R4 ;  /* 0x0000000403147825 */ /* 0x000fe400078e0204 */
[----:B------:R3:W-:Y:S01]  /*2e260*/  @P4 STG.E [R16.64], R131 ;  /* 0x0000008310004986 */ /* 0x0007e2000c101904 */
[----:B------:R-:W-:-:S02]  /*2e270*/  ISETP.LT.AND P4, PT, R223, c[0x0][0x178], !P3 ;  /* 0x00005e00df007a0c */ /* 0x000fc40005f81270 */
[----:B------:R-:W-:Y:S01]  /*2e280*/  ISETP.GE.AND P2, PT, R0, c[0x0][0x17c], PT ;  /* 0x00005f0000007a0c */ /* 0x000fe20003f46270 */
[----:B------:R4:W-:Y:S01]  /*2e290*/  @P6 STG.E [R18.64], R147 ;  /* 0x0000009312006986 */ /* 0x0009e2000c101904 */
[----:B------:R-:W-:Y:S02]  /*2e2a0*/  ISETP.LT.AND P6, PT, R222, c[0x0][0x178], !P3 ;  /* 0x00005e00de007a0c */ /* 0x000fe40005fc1270 */
[----:B------:R-:W-:Y:S02]  /*2e2b0*/  IADD3 R23, R3, c[0x0][0x198], RZ ;  /* 0x0000660003177a10 */ /* 0x000fe40007ffe0ff */
[----:B------:R-:W-:Y:S01]  /*2e2c0*/  ISETP.LT.AND P3, PT, R221, c[0x0][0x178], !P3 ;  /* 0x00005e00dd007a0c */ /* 0x000fe20005f61270 */
[----:B------:R4:W-:Y:S01]  /*2e2d0*/  @P5 STG.E [R20.64], R159 ;  /* 0x0000009f14005986 */ /* 0x0009e2000c101904 */
[----:B------:R-:W-:Y:S01]  /*2e2e0*/  ISETP.LT.AND P5, PT, R224, c[0x0][0x178], !P2 ;  /* 0x00005e00e0007a0c */ /* 0x000fe200057a1270 */
[C---:B-1----:R-:W-:Y:S01]  /*2e2f0*/  IMAD.WIDE R12, R23.reuse, 0x4, R10 ;  /* 0x00000004170c7825 */ /* 0x042fe200078e020a */
[----:B------:R-:W-:-:S03]  /*2e300*/  IADD3 R3, R23, c[0x0][0x198], RZ ;  /* 0x0000660017037a10 */ /* 0x000fc60007ffe0ff */
[----:B--2---:R-:W-:Y:S01]  /*2e310*/  IMAD.WIDE R14, R23, 0x4, R8 ;  /* 0x00000004170e7825 */ /* 0x004fe200078e0208 */
[----:B------:R-:W-:-:S03]  /*2e320*/  IADD3 R0, R225, 0x6e, RZ ;  /* 0x0000006ee1007810 */ /* 0x000fc60007ffe0ff */
[C---:B---3--:R-:W-:Y:S01]  /*2e330*/  IMAD.WIDE R16, R23.reuse, 0x4, R6 ;  /* 0x0000000417107825 */ /* 0x048fe200078e0206 */
[----:B------:R-:W-:Y:S03]  /*2e340*/  @P1 STG.E [R12.64], R110 ;  /* 0x0000006e0c001986 */ /* 0x000fe6000c101904 */
[----:B----4-:R-:W-:Y:S01]  /*2e350*/  IMAD.WIDE R18, R23, 0x4, R4 ;  /* 0x0000000417127825 */ /* 0x010fe200078e0204 */
[----:B------:R-:W-:Y:S01]  /*2e360*/  @P4 STG.E [R14.64], R70 ;  /* 0x000000460e004986 */ /* 0x000fe2000c101904 */
[----:B------:R-:W-:Y:S02]  /*2e370*/  ISETP.GE.AND P0, PT, R0, c[0x0][0x17c], PT ;  /* 0x00005f0000007a0c */ /* 0x000fe40003f06270 */
[----:B------:R-:W-:Y:S01]  /*2e380*/  IMAD.WIDE R20, R3, 0x4, R10 ;  /* 0x0000000403147825 */ /* 0x000fe200078e020a */
[----:B------:R1:W-:Y:S01]  /*2e390*/  @P6 STG.E [R16.64], R142 ;  /* 0x0000008e10006986 */ /* 0x0003e2000c101904 */
[----:B------:R-:W-:-:S03]  /*2e3a0*/  ISETP.LT.AND P4, PT, R223, c[0x0][0x178], !P2 ;  /* 0x00005e00df007a0c */ /* 0x000fc60005781270 */
[----:B------:R2:W-:Y:S01]  /*2e3b0*/  @P3 STG.E [R18.64], R162 ;  /* 0x000000a212003986 */ /* 0x0005e2000c101904 */
[----:B------:R-:W-:Y:S02]  /*2e3c0*/  ISETP.LT.AND P3, PT, R222, c[0x0][0x178], !P2 ;  /* 0x00005e00de007a0c */ /* 0x000fe40005761270 */
[----:B------:R-:W-:Y:S01]  /*2e3d0*/  ISETP.LT.AND P2, PT, R221, c[0x0][0x178], !P2 ;  /* 0x00005e00dd007a0c */ /* 0x000fe20005741270 */
[----:B------:R3:W-:Y:S01]  /*2e3e0*/  @P5 STG.E [R20.64], R111 ;  /* 0x0000006f14005986 */ /* 0x0007e2000c101904 */
[----:B------:R-:W-:Y:S02]  /*2e3f0*/  ISETP.LT.AND P6, PT, R224, c[0x0][0x178], !P0 ;  /* 0x00005e00e0007a0c */ /* 0x000fe400047c1270 */
[----:B------:R-:W-:Y:S01]  /*2e400*/  ISETP.LT.AND P5, PT, R223, c[0x0][0x178], !P0 ;  /* 0x00005e00df007a0c */ /* 0x000fe200047a1270 */
[----:B------:R-:W4:Y:S01]  /*2e410*/  LDS.128 R12, [R2] ;  /* 0x00000000020c7984 */ /* 0x000f220000000c00 */
[C---:B------:R-:W-:Y:S01]  /*2e420*/  IADD3 R27, R3.reuse, c[0x0][0x198], RZ ;  /* 0x00006600031b7a10 */ /* 0x040fe20007ffe0ff */
[----:B------:R-:W-:Y:S01]  /*2e430*/  IMAD.WIDE R22, R3, 0x4, R8 ;  /* 0x0000000403167825 */ /* 0x000fe200078e0208 */
[----:B------:R-:W-:-:S03]  /*2e440*/  IADD3 R0, R225, 0x6f, RZ ;  /* 0x0000006fe1007810 */ /* 0x000fc60007ffe0ff */
[----:B------:R-:W-:Y:S01]  /*2e450*/  IMAD.WIDE R24, R3, 0x4, R6 ;  /* 0x0000000403187825 */ /* 0x000fe200078e0206 */
[----:B------:R-:W-:-:S03]  /*2e460*/  ISETP.GE.AND P1, PT, R0, c[0x0][0x17c], PT ;  /* 0x00005f0000007a0c */ /* 0x000fc60003f26270 */
[----:B-1----:R-:W-:Y:S01]  /*2e470*/  IMAD.WIDE R16, R3, 0x4, R4 ;  /* 0x0000000403107825 */ /* 0x002fe200078e0204 */
[----:B------:R1:W-:Y:S03]  /*2e480*/  @P4 STG.E [R22.64], R71 ;  /* 0x0000004716004986 */ /* 0x0003e6000c101904 */
[C---:B--2---:R-:W-:Y:S01]  /*2e490*/  IMAD.WIDE R18, R27.reuse, 0x4, R10 ;  /* 0x000000041b127825 */ /* 0x044fe200078e020a */
[----:B------:R-:W-:Y:S03]  /*2e4a0*/  @P3 STG.E [R24.64], R143 ;  /* 0x0000008f18003986 */ /* 0x000fe6000c101904 */
[----:B---3--:R-:W-:Y:S01]  /*2e4b0*/  IMAD.WIDE R20, R27, 0x4, R8 ;  /* 0x000000041b147825 */ /* 0x008fe200078e0208 */
[----:B------:R2:W-:Y:S01]  /*2e4c0*/  @P2 STG.E [R16.64], R163 ;  /* 0x000000a310002986 */ /* 0x0005e2000c101904 */
[----:B------:R-:W-:-:S02]  /*2e4d0*/  ISETP.LT.AND P3, PT, R222, c[0x0][0x178], !P0 ;  /* 0x00005e00de007a0c */ /* 0x000fc40004761270 */
        /* <DEDUP_REMOVED lines=11> */
[C---:B------:R-:W-:Y:S01]  /*2e590*/  IMAD.WIDE R24, R29.reuse, 0x4, R10 ;  /* 0x000000041d187825 */ /* 0x040fe200078e020a */
[----:B------:R1:W-:Y:S03]  /*2e5a0*/  @P3 STG.E [R22.64], R138 ;  /* 0x0000008a16003986 */ /* 0x0003e6000c101904 */
[C---:B------:R-:W-:Y:S01]  /*2e5b0*/  IMAD.WIDE R2, R29.reuse, 0x4, R8 ;  /* 0x000000041d027825 */ /* 0x040fe200078e0208 */
[----:B------:R-:W-:Y:S03]  /*2e5c0*/  @P0 STG.E [R16.64], R154 ;  /* 0x0000009a10000986 */ /* 0x000fe6000c101904 */
[----:B---3--:R-:W-:Y:S01]  /*2e5d0*/  IMAD.WIDE R18, R29, 0x4, R6 ;  /* 0x000000041d127825 */ /* 0x008fe200078e0206 */
[----:B------:R-:W-:Y:S01]  /*2e5e0*/  @P2 STG.E [R24.64], R107 ;  /* 0x0000006b18002986 */ /* 0x000fe2000c101904 */
[----:B------:R-:W-:-:S02]  /*2e5f0*/  ISETP.LT.AND P1, PT, R221, c[0x0][0x178], !P1 ;  /* 0x00005e00dd007a0c */ /* 0x000fc40004f21270 */
[----:B------:R-:W-:Y:S01]  /*2e600*/  ISETP.LT.AND P0, PT, R224, c[0x0][0x178], !P4 ;  /* 0x00005e00e0007a0c */ /* 0x000fe20006701270 */
[----:B------:R2:W-:Y:S01]  /*2e610*/  @P5 STG.E [R2.64], R123 ;  /* 0x0000007b02005986 */ /* 0x0005e2000c101904 */
[----:B------:R-:W-:-:S03]  /*2e620*/  ISETP.LT.AND P5, PT, R223, c[0x0][0x178], !P4 ;  /* 0x00005e00df007a0c */ /* 0x000fc600067a1270 */
[----:B------:R-:W-:Y:S01]  /*2e630*/  @P6 STG.E [R18.64], R139 ;  /* 0x0000008b12006986 */ /* 0x000fe2000c101904 */
[----:B------:R-:W-:Y:S02]  /*2e640*/  ISETP.LT.AND P6, PT, R222, c[0x0][0x178], !P4 ;  /* 0x00005e00de007a0c */ /* 0x000fe400067c1270 */
[C---:B------:R-:W-:Y:S01]  /*2e650*/  IADD3 R31, R29.reuse, c[0x0][0x198], RZ ;  /* 0x000066001d1f7a10 */ /* 0x040fe20007ffe0ff */
[----:B------:R-:W-:Y:S01]  /*2e660*/  IMAD.WIDE R20, R29, 0x4, R4 ;  /* 0x000000041d147825 */ /* 0x000fe200078e0204 */
[----:B------:R-:W-:Y:S01]  /*2e670*/  ISETP.LT.AND P4, PT, R221, c[0x0][0x178], !P4 ;  /* 0x00005e00dd007a0c */ /* 0x000fe20006781270 */
[----:B------:R-:W3:Y:S01]  /*2e680*/  LDS.128 R16, [R227] ;  /* 0x00000000e3107984 */ /* 0x000ee20000000c00 */
[----:B------:R-:W-:Y:S01]  /*2e690*/  IADD3 R0, R225, 0x71, RZ ;  /* 0x00000071e1007810 */ /* 0x000fe20007ffe0ff */
[----:B-1----:R-:W-:-:S04]  /*2e6a0*/  IMAD.WIDE R22, R31, 0x4, R10 ;  /* 0x000000041f167825 */ /* 0x002fc800078e020a */
[C---:B--2---:R-:W-:Y:S01]  /*2e6b0*/  IMAD.WIDE R2, R31.reuse, 0x4, R8 ;  /* 0x000000041f027825 */ /* 0x044fe200078e0208 */
[----:B------:R-:W-:Y:S01]  /*2e6c0*/  ISETP.GE.AND P3, PT, R0, c[0x0][0x17c], PT ;  /* 0x00005f0000007a0c */ /* 0x000fe20003f66270 */
[----:B------:R1:W-:Y:S02]  /*2e6d0*/  @P1 STG.E [R20.64], R155 ;  /* 0x0000009b14001986 */ /* 0x0003e4000c101904 */
[C---:B------:R-:W-:Y:S02]  /*2e6e0*/  IMAD.WIDE R24, R31.reuse, 0x4, R6 ;  /* 0x000000041f187825 */ /* 0x040fe400078e0206 */
[----:B------:R2:W-:Y:S02]  /*2e6f0*/  @P0 STG.E [R22.64], R180 ;  /* 0x000000b416000986 */ /* 0x0005e4000c101904 */
[----:B------:R-:W-:Y:S01]  /*2e700*/  IMAD.WIDE R26, R31, 0x4, R4 ;  /* 0x000000041f1a7825 */ /* 0x000fe200078e0204 */
[----:B------:R-:W-:Y:S01]  /*2e710*/  ISETP.LT.AND P0, PT, R224, c[0x0][0x178], !P3 ;  /* 0x00005e00e0007a0c */ /* 0x000fe20005f01270 */
[----:B------:R1:W-:Y:S01]  /*2e720*/  @P5 STG.E [R2.64], R196 ;  /* 0x000000c402005986 */ /* 0x0003e2000c101904 */
[----:B------:R-:W-:-:S03]  /*2e730*/  ISETP.LT.AND P5, PT, R223, c[0x0][0x178], !P3 ;  /* 0x00005e00df007a0c */ /* 0x000fc60005fa1270 */
[----:B------:R2:W-:Y:S01]  /*2e740*/  @P6 STG.E [R24.64], R200 ;  /* 0x000000c818006986 */ /* 0x0005e2000c101904 */
[----:B------:R-:W-:-:S03]  /*2e750*/  IADD3 R31, R31, c[0x0][0x198], RZ ;  /* 0x000066001f1f7a10 */ /* 0x000fc60007ffe0ff */
[----:B----4-:R4:W-:Y:S01]  /*2e760*/  @P4 STG.E [R26.64], R12 ;  /* 0x0000000c1a004986 */ /* 0x0109e2000c101904 */
[----:B------:R-:W-:Y:S02]  /*2e770*/  ISETP.LT.AND P4, PT, R222, c[0x0][0x178], !P3 ;  /* 0x00005e00de007a0c */ /* 0x000fe40005f81270 */
[----:B------:R-:W-:Y:S01]  /*2e780*/  IADD3 R0, R225, 0x72, RZ ;  /* 0x00000072e1007810 */ /* 0x000fe20007ffe0ff */
[----:B-1----:R-:W-:-:S03]  /*2e790*/  IMAD.WIDE R20, R31, 0x4, R10 ;  /* 0x000000041f147825 */ /* 0x002fc600078e020a */
[----:B------:R-:W-:Y:S01]  /*2e7a0*/  ISETP.GE.AND P2, PT, R0, c[0x0][0x17c], PT ;  /* 0x00005f0000007a0c */ /* 0x000fe20003f46270 */
[----:B--2---:R-:W-:Y:S01]  /*2e7b0*/  IMAD.WIDE R22, R31, 0x4, R8 ;  /* 0x000000041f167825 */ /* 0x004fe200078e0208 */
[----:B------:R-:W-:-:S03]  /*2e7c0*/  ISETP.LT.AND P3, PT, R221, c[0x0][0x178], !P3 ;  /* 0x00005e00dd007a0c */ /* 0x000fc60005f61270 */
[----:B------:R-:W-:Y:S01]  /*2e7d0*/  IMAD.WIDE R2, R31, 0x4, R6 ;  /* 0x000000041f027825 */ /* 0x000fe200078e0206 */
[----:B------:R-:W-:Y:S01]  /*2e7e0*/  @P0 STG.E [R20.64], R181 ;  /* 0x000000b514000986 */ /* 0x000fe2000c101904 */
[----:B------:R-:W-:-:S03]  /*2e7f0*/  ISETP.LT.AND P6, PT, R224, c[0x0][0x178], !P2 ;  /* 0x00005e00e0007a0c */ /* 0x000fc600057c1270 */
[----:B------:R-:W-:Y:S01]  /*2e800*/  @P5 STG.E [R22.64], R197 ;  /* 0x000000c516005986 */ /* 0x000fe2000c101904 */
[----:B------:R-:W-:-:S03]  /*2e810*/  ISETP.LT.AND P5, PT, R223, c[0x0][0x178], !P2 ;  /* 0x00005e00df007a0c */ /* 0x000fc600057a1270 */
[----:B------:R1:W-:Y:S01]  /*2e820*/  @P4 STG.E [R2.64], R201 ;  /* 0x000000c902004986 */ /* 0x0003e2000c101904 */
[----:B------:R-:W-:Y:S02]  /*2e830*/  ISETP.LT.AND P4, PT, R222, c[0x0][0x178], !P2 ;  /* 0x00005e00de007a0c */ /* 0x000fe40005781270 */
[----:B------:R-:W-:Y:S01]  /*2e840*/  IADD3 R33, R31, c[0x0][0x198], RZ ;  /* 0x000066001f217a10 */ /* 0x000fe20007ffe0ff */
[----:B------:R-:W2:Y:S01]  /*2e850*/  LDS.128 R20, [R226] ;  /* 0x00000000e2147984 */ /* 0x000ea20000000c00 */
[----:B------:R-:W-:Y:S01]  /*2e860*/  IADD3 R0, R225, 0x73, RZ ;  /* 0x00000073e1007810 */ /* 0x000fe20007ffe0ff */
[----:B------:R-:W-:-:S04]  /*2e870*/  IMAD.WIDE R24, R31, 0x4, R4 ;  /* 0x000000041f187825 */ /* 0x000fc800078e0204 */
[----:B----4-:R-:W-:Y:S01]  /*2e880*/  IMAD.WIDE R26, R33, 0x4, R10 ;  /* 0x00000004211a7825 */ /* 0x010fe200078e020a */
        /* <DEDUP_REMOVED lines=11> */
[----:B------:R-:W-:Y:S02]  /*2e940*/  IADD3 R35, R33, c[0x0][0x198], RZ ;  /* 0x0000660021237a10 */ /* 0x000fe40007ffe0ff */
[----:B------:R-:W-:Y:S01]  /*2e950*/  ISETP.LT.AND P1, PT, R221, c[0x0][0x178], !P1 ;  /* 0x00005e00dd007a0c */ /* 0x000fe20004f21270 */
[----:B-1----:R-:W-:Y:S01]  /*2e960*/  IMAD.WIDE R2, R33, 0x4, R4 ;  /* 0x0000000421027825 */ /* 0x002fe200078e0204 */
[----:B------:R-:W-:-:S03]  /*2e970*/  IADD3 R0, R225, 0x74, RZ ;  /* 0x00000074e1007810 */ /* 0x000fc60007ffe0ff */
[----:B----4-:R-:W-:Y:S01]  /*2e980*/  IMAD.WIDE R12, R35, 0x4, R10 ;  /* 0x00000004230c7825 */ /* 0x010fe200078e020a */
[----:B------:R-:W-:-:S03]  /*2e990*/  ISETP.GE.AND P0, PT, R0, c[0x0][0x17c], PT ;  /* 0x00005f0000007a0c */ /* 0x000fc60003f06270 */
[----:B------:R-:W-:Y:S01]  /*2e9a0*/  IMAD.WIDE R24, R35, 0x4, R8 ;  /* 0x0000000423187825 */ /* 0x000fe200078e0208 */
[----:B------:R-:W-:Y:S01]  /*2e9b0*/  IADD3 R0, R225, 0x75, RZ ;  /* 0x00000075e1007810 */ /* 0x000fe20007ffe0ff */
[----:B---3--:R1:W-:Y:S02]  /*2e9c0*/  @P2 STG.E [R2.64], R16 ;  /* 0x0000001002002986 */ /* 0x0083e4000c101904 */
[C---:B------:R-:W-:Y:S02]  /*2e9d0*/  IMAD.WIDE R26, R35.reuse, 0x4, R6 ;  /* 0x00000004231a7825 */ /* 0x040fe400078e0206 */
[----:B------:R3:W-:Y:S02]  /*2e9e0*/  @P6 STG.E [R12.64], R177 ;  /* 0x000000b10c006986 */ /* 0x0007e4000c101904 */
[----:B--2---:R-:W-:Y:S01]  /*2e9f0*/  IMAD.WIDE R28, R35, 0x4, R4 ;  /* 0x00000004231c7825 */ /* 0x004fe200078e0204 */
[----:B------:R-:W-:Y:S01]  /*2ea00*/  ISETP.LT.AND P2, PT, R224, c[0x0][0x178], !P0 ;  /* 0x00005e00e0007a0c */ /* 0x000fe20004741270 */
[----:B------:R-:W-:Y:S01]  /*2ea10*/  @P4 STG.E [R24.64], R193 ;  /* 0x000000c118004986 */ /* 0x000fe2000c101904 */
[----:B------:R-:W-:-:S02]  /*2ea20*/  ISETP.GE.AND P3, PT, R0, c[0x0][0x17c], PT ;  /* 0x00005f0000007a0c */ /* 0x000fc40003f66270 */
[----:B------:R-:W-:Y:S01]  /*2ea30*/  ISETP.LT.AND P4, PT, R223, c[0x0][0x178], !P0 ;  /* 0x00005e00df007a0c */ /* 0x000fe20004781270 */
[----:B------:R-:W-:Y:S01]  /*2ea40*/  @P5 STG.E [R26.64], R205 ;  /* 0x000000cd1a005986 */ /* 0x000fe2000c101904 */
[----:B------:R-:W-:-:S03]  /*2ea50*/  IADD3 R33, R35, c[0x0][0x198], RZ ;  /* 0x0000660023217a10 */ /* 0x000fc60007ffe0ff */
[----:B------:R2:W-:Y:S01]  /*2ea60*/  @P1 STG.E [R28.64], R17 ;  /* 0x000000111c001986 */ /* 0x0005e2000c101904 */
[----:B------:R-:W-:Y:S02]  /*2ea70*/  ISETP.LT.AND P1, PT, R222, c[0x0][0x178], !P0 ;  /* 0x00005e00de007a0c */ /* 0x000fe40004721270 */
[----:B------:R-:W-:Y:S01]  /*2ea80*/  ISETP.LT.AND P0, PT, R221, c[0x0][0x178], !P0 ;  /* 0x00005e00dd007a0c */ /* 0x000fe20004701270 */
[----:B------:R-:W4:Y:S01]  /*2ea90*/  LDS.128 R24, [R252] ;  /* 0x00000000fc187984 */ /* 0x000f220000000c00 */
[----:B------:R-:W-:Y:S01]  /*2eaa0*/  ISETP.LT.AND P5, PT, R224, c[0x0][0x178], !P3 ;  /* 0x00005e00e0007a0c */ /* 0x000fe20005fa1270 */
[C---:B------:R-:W-:Y:S01]  /*2eab0*/  IMAD.WIDE R30, R33.reuse, 0x4, R10 ;  /* 0x00000004211e7825 */ /* 0x040fe200078e020a */
[----:B------:R-:W-:-:S03]  /*2eac0*/  IADD3 R35, R33, c[0x0][0x198], RZ ;  /* 0x0000660021237a10 */ /* 0x000fc60007ffe0ff */
[----:B-1----:R-:W-:Y:S01]  /*2ead0*/  IMAD.WIDE R2, R33, 0x4, R8 ;  /* 0x0000000421027825 */ /* 0x002fe200078e0208 */
[----:B------:R-:W-:-:S03]  /*2eae0*/  IADD3 R0, R225, 0x76, RZ ;  /* 0x00000076e1007810 */ /* 0x000fc60007ffe0ff */
[C---:B---3--:R-:W-:Y:S01]  /*2eaf0*/  IMAD.WIDE R12, R33.reuse, 0x4, R6 ;  /* 0x00000004210c7825 */ /* 0x048fe200078e0206 */
[----:B------:R1:W-:Y:S03]  /*2eb00*/  @P2 STG.E [R30.64], R172 ;  /* 0x000000ac1e002986 */ /* 0x0003e6000c101904 */
[----:B--2---:R-:W-:Y:S01]  /*2eb10*/  IMAD.WIDE R16, R33, 0x4, R4 ;  /* 0x0000000421107825 */ /* 0x004fe200078e0204 */
[----:B------:R2:W-:Y:S01]  /*2eb20*/  @P4 STG.E [R2.64], R184 ;  /* 0x000000b802004986 */ /* 0x0005e2000c101904 */
        /* <DEDUP_REMOVED lines=17> */
[C---:B------:R-:W-:Y:S01]  /*2ec40*/  IMAD.WIDE R16, R33.reuse, 0x4, R10 ;  /* 0x0000000421107825 */ /* 0x040fe200078e020a */
        /* <DEDUP_REMOVED lines=10> */
[C---:B------:R-:W-:Y:S01]  /*2ecf0*/  IADD3 R35, R33.reuse, c[0x0][0x198], RZ ;  /* 0x0000660021237a10 */ /* 0x040fe20007ffe0ff */
[----:B-1----:R-:W-:Y:S01]  /*2ed00*/  IMAD.WIDE R30, R33, 0x4, R6 ;  /* 0x00000004211e7825 */ /* 0x002fe200078e0206 */
[----:B------:R-:W-:-:S03]  /*2ed10*/  IADD3 R0, R225, 0x78, RZ ;  /* 0x00000078e1007810 */ /* 0x000fc60007ffe0ff */
[----:B--2---:R-:W-:Y:S01]  /*2ed20*/  IMAD.WIDE R2, R33, 0x4, R4 ;  /* 0x0000000421027825 */ /* 0x004fe200078e0204 */
[----:B------:R-:W-:-:S03]  /*2ed30*/  ISETP.LT.AND P4, PT, R221, c[0x0][0x178], !P4 ;  /* 0x00005e00dd007a0c */ /* 0x000fc60006781270 */
[C---:B---3--:R-:W-:Y:S01]  /*2ed40*/  IMAD.WIDE R12, R35.reuse, 0x4, R10 ;  /* 0x00000004230c7825 */ /* 0x048fe200078e020a */
[----:B------:R-:W-:Y:S01]  /*2ed50*/  ISETP.GE.AND P0, PT, R0, c[0x0][0x17c], PT ;  /* 0x00005f0000007a0c */ /* 0x000fe20003f06270 */
[----:B------:R-:W-:Y:S02]  /*2ed60*/  @P2 STG.E [R30.64], R212 ;  /* 0x000000d41e002986 */ /* 0x000fe4000c101904 */
[C---:B------:R-:W-:Y:S02]  /*2ed70*/  IMAD.WIDE R16, R35.reuse, 0x4, R8 ;  /* 0x0000000423107825 */ /* 0x040fe400078e0208 */
[----:B----4-:R1:W-:Y:S02]  /*2ed80*/  @P6 STG.E [R2.64], R24 ;  /* 0x0000001802006986 */ /* 0x0103e4000c101904 */
[----:B------:R-:W-:Y:S02]  /*2ed90*/  IMAD.WIDE R20, R35, 0x4, R6 ;  /* 0x0000000423147825 */ /* 0x000fe400078e0206 */
[----:B------:R2:W-:Y:S01]  /*2eda0*/  @P5 STG.E [R12.64], R169 ;  /* 0x000000a90c005986 */ /* 0x0005e2000c101904 */
[----:B------:R-:W-:-:S03]  /*2edb0*/  IADD3 R0, R225, 0x79, RZ ;  /* 0x00000079e1007810 */ /* 0x000fc60007ffe0ff */
[----:B------:R3:W-:Y:S01]  /*2edc0*/  @P3 STG.E [R16.64], R189 ;  /* 0x000000bd10003986 */ /* 0x0007e2000c101904 */
[----:B------:R-:W-:Y:S01]  /*2edd0*/  ISETP.LT.AND P3, PT, R224, c[0x0][0x178], !P0 ;  /* 0x00005e00e0007a0c */ /* 0x000fe20004761270 */
[----:B------:R-:W-:Y:S02]  /*2ede0*/  IMAD.WIDE R28, R35, 0x4, R4 ;  /* 0x00000004231c7825 */ /* 0x000fe400078e0204 */
[----:B------:R4:W-:Y:S01]  /*2edf0*/  @P1 STG.E [R20.64], R213 ;  /* 0x000000d514001986 */ /* 0x0009e2000c101904 */
[----:B------:R-:W-:Y:S02]  /*2ee00*/  ISETP.LT.AND P1, PT, R223, c[0x0][0x178], !P0 ;  /* 0x00005e00df007a0c */ /* 0x000fe40004721270 */
[----:B------:R-:W-:Y:S02]  /*2ee10*/  ISETP.LT.AND P6, PT, R222, c[0x0][0x178], !P0 ;  /* 0x00005e00de007a0c */ /* 0x000fe400047c1270 */
[----:B------:R-:W-:Y:S02]  /*2ee20*/  IADD3 R35, R35, c[0x0][0x198], RZ ;  /* 0x0000660023237a10 */ /* 0x000fe40007ffe0ff */
[----:B------:R-:W-:-:S02]  /*2ee30*/  ISETP.LT.AND P0, PT, R221, c[0x0][0x178], !P0 ;  /* 0x00005e00dd007a0c */ /* 0x000fc40004701270 */
[----:B------:R-:W-:Y:S01]  /*2ee40*/  ISETP.GE.AND P2, PT, R0, c[0x0][0x17c], PT ;  /* 0x00005f0000007a0c */ /* 0x000fe20003f46270 */
[----:B------:R4:W-:Y:S01]  /*2ee50*/  @P4 STG.E [R28.64], R25 ;  /* 0x000000191c004986 */ /* 0x0009e2000c101904 */
[C---:B-1----:R-:W-:Y:S02]  /*2ee60*/  IMAD.WIDE R2, R35.reuse, 0x4, R10 ;  /* 0x0000000423027825 */ /* 0x042fe400078e020a */
[----:B------:R-:W-:Y:S02]  /*2ee70*/  ISETP.LT.AND P4, PT, R224, c[0x0][0x178], !P2 ;  /* 0x00005e00e0007a0c */ /* 0x000fe40005781270 */
[----:B--2---:R-:W-:Y:S01]  /*2ee80*/  IMAD.WIDE R12, R35, 0x4, R8 ;  /* 0x00000004230c7825 */ /* 0x004fe200078e0208 */
[----:B------:R-:W-:-:S03]  /*2ee90*/  IADD3 R0, R225, 0x7a, RZ ;  /* 0x0000007ae1007810 */ /* 0x000fc60007ffe0ff */
[C---:B---3--:R-:W-:Y:S01]  /*2eea0*/  IMAD.WIDE R16, R35.reuse, 0x4, R6 ;  /* 0x0000000423107825 */ /* 0x048fe200078e0206 */
[C---:B------:R-:W-:Y:S01]  /*2eeb0*/  IADD3 R33, R35.reuse, c[0x0][0x198], RZ ;  /* 0x0000660023217a10 */ /* 0x040fe20007ffe0ff */
[----:B------:R1:W-:Y:S02]  /*2eec0*/  @P3 STG.E [R2.64], R182 ;  /* 0x000000b602003986 */ /* 0x0003e4000c101904 */
[----:B----4-:R-:W-:Y:S02]  /*2eed0*/  IMAD.WIDE R20, R35, 0x4, R4 ;  /* 0x0000000423147825 */ /* 0x010fe400078e0204 */
[----:B------:R2:W-:Y:S01]  /*2eee0*/  @P1 STG.E [R12.64], R198 ;  /* 0x000000c60c001986 */ /* 0x0005e2000c101904 */
[----:B------:R-:W-:Y:S01]  /*2eef0*/  ISETP.GE.AND P5, PT, R0, c[0x0][0x17c], PT ;  /* 0x00005f0000007a0c */ /* 0x000fe20003fa6270 */
[----:B------:R-:W-:Y:S02]  /*2ef00*/  IMAD.WIDE R30, R33, 0x4, R10 ;  /* 0x00000004211e7825 */ /* 0x000fe400078e020a */
[----:B------:R3:W-:Y:S01]  /*2ef10*/  @P6 STG.E [R16.64], R202 ;  /* 0x000000ca10006986 */ /* 0x0007e2000c101904 */
[----:B------:R-:W-:-:S03]  /*2ef20*/  ISETP.LT.AND P1, PT, R222, c[0x0][0x178], !P2 ;  /* 0x00005e00de007a0c */ /* 0x000fc60005721270 */
[----:B------:R4:W-:Y:S01]  /*2ef30*/  @P0 STG.E [R20.64], R14 ;  /* 0x0000000e14000986 */ /* 0x0009e2000c101904 */
[----:B------:R-:W-:Y:S02]  /*2ef40*/  ISETP.LT.AND P0, PT, R223, c[0x0][0x178], !P2 ;  /* 0x00005e00df007a0c */ /* 0x000fe40005701270 */
        /* <DEDUP_REMOVED lines=21> */
[C---:B------:R-:W-:Y:S02]  /*2f0a0*/  IADD3 R31, R29.reuse, c[0x0][0x198], RZ ;  /* 0x000066001d1f7a10 */ /* 0x040fe40007ffe0ff */
[----:B------:R-:W-:Y:S01]  /*2f0b0*/  ISETP.LT.AND P4, PT, R222, c[0x0][0x178], !P3 ;  /* 0x00005e00de007a0c */ /* 0x000fe20005f81270 */
[----:B-1----:R-:W-:Y:S01]  /*2f0c0*/  IMAD.WIDE R2, R29, 0x4, R6 ;  /* 0x000000041d027825 */ /* 0x002fe200078e0206 */
[----:B------:R-:W-:-:S03]  /*2f0d0*/  IADD3 R28, R225, 0x7c, RZ ;  /* 0x0000007ce11c7810 */ /* 0x000fc60007ffe0ff */
[----:B--2---:R-:W-:Y:S01]  /*2f0e0*/  IMAD.WIDE R12, R29, 0x4, R4 ;  /* 0x000000041d0c7825 */ /* 0x004fe200078e0204 */
[----:B------:R-:W-:-:S03]  /*2f0f0*/  ISETP.GE.AND P2, PT, R28, c[0x0][0x17c], PT ;  /* 0x00005f001c007a0c */ /* 0x000fc60003f46270 */
[C---:B---3--:R-:W-:Y:S01]  /*2f100*/  IMAD.WIDE R14, R31.reuse, 0x4, R10 ;  /* 0x000000041f0e7825 */ /* 0x048fe200078e020a */
[----:B------:R1:W-:Y:S03]  /*2f110*/  @P1 STG.E [R2.64], R206 ;  /* 0x000000ce02001986 */ /* 0x0003e6000c101904 */
[----:B------:R-:W-:Y:S01]  /*2f120*/  IMAD.WIDE R16, R31, 0x4, R8 ;  /* 0x000000041f107825 */ /* 0x000fe200078e0208 */
[----:B------:R2:W-:Y:S01]  /*2f130*/  @P5 STG.E [R12.64], R18 ;  /* 0x000000120c005986 */ /* 0x0005e2000c101904 */
[----:B------:R-:W-:Y:S02]  /*2f140*/  ISETP.LT.AND P3, PT, R221, c[0x0][0x178], !P3 ;  /* 0x00005e00dd007a0c */ /* 0x000fe40005f61270 */
[----:B----4-:R-:W-:Y:S01]  /*2f150*/  IMAD.WIDE R20, R31, 0x4, R6 ;  /* 0x000000041f147825 */ /* 0x010fe200078e0206 */
        /* <DEDUP_REMOVED lines=8> */
[----:B------:R-:W-:Y:S02]  /*2f1e0*/  IADD3 R0, R225, 0x7d, RZ ;  /* 0x0000007de1007810 */ /* 0x000fe40007ffe0ff */
[----:B------:R-:W-:Y:S01]  /*2f1f0*/  ISETP.LT.AND P2, PT, R221, c[0x0][0x178], !P2 ;  /* 0x00005e00dd007a0c */ /* 0x000fe20005741270 */
[----:B--2---:R-:W-:Y:S01]  /*2f200*/  IMAD.WIDE R12, R25, 0x4, R10 ;  /* 0x00000004190c7825 */ /* 0x004fe200078e020a */
[----:B------:R-:W-:-:S03]  /*2f210*/  ISETP.GE.AND P1, PT, R0, c[0x0][0x17c], PT ;  /* 0x00005f0000007a0c */ /* 0x000fc60003f26270 */
[C---:B---3--:R-:W-:Y:S01]  /*2f220*/  IMAD.WIDE R14, R25.reuse, 0x4, R8 ;  /* 0x00000004190e7825 */ /* 0x048fe200078e0208 */
[----:B------:R1:W-:Y:S03]  /*2f230*/  @P3 STG.E [R2.64], R19 ;  /* 0x0000001302003986 */ /* 0x0003e6000c101904 */
[----:B----4-:R-:W-:Y:S01]  /*2f240*/  IMAD.WIDE R16, R25, 0x4, R6 ;  /* 0x0000000419107825 */ /* 0x010fe200078e0206 */
[----:B------:R2:W-:Y:S01]  /*2f250*/  @P6 STG.E [R12.64], R174 ;  /* 0x000000ae0c006986 */ /* 0x0005e2000c101904 */
[----:B------:R-:W-:-:S03]  /*2f260*/  IADD3 R0, R225, 0x7e, RZ ;  /* 0x0000007ee1007810 */ /* 0x000fc60007ffe0ff */
[----:B------:R3:W-:Y:S01]  /*2f270*/  @P5 STG.E [R14.64], R186 ;  /* 0x000000ba0e005986 */ /* 0x0007e2000c101904 */
[----:B------:R-:W-:Y:S01]  /*2f280*/  ISETP.LT.AND P5, PT, R224, c[0x0][0x178], !P1 ;  /* 0x00005e00e0007a0c */ /* 0x000fe20004fa1270 */
[----:B------:R-:W-:Y:S01]  /*2f290*/  IMAD.WIDE R20, R25, 0x4, R4 ;  /* 0x0000000419147825 */ /* 0x000fe200078e0204 */
[----:B------:R-:W-:Y:S01]  /*2f2a0*/  ISETP.LT.AND P6, PT, R223, c[0x0][0x178], !P1 ;  /* 0x00005e00df007a0c */ /* 0x000fe20004fc1270 */
[----:B------:R4:W-:Y:S01]  /*2f2b0*/  @P4 STG.E [R16.64], R210 ;  /* 0x000000d210004986 */ /* 0x0009e2000c101904 */
[----:B------:R-:W-:Y:S02]  /*2f2c0*/  ISETP.LT.AND P4, PT, R222, c[0x0][0x178], !P1 ;  /* 0x00005e00de007a0c */ /* 0x000fe40004f81270 */
[----:B------:R-:W-:Y:S02]  /*2f2d0*/  ISETP.GE.AND P0, PT, R0, c[0x0][0x17c], PT ;  /* 0x00005f0000007a0c */ /* 0x000fe40003f06270 */
        /* <DEDUP_REMOVED lines=9> */
[----:B------:R1:W-:Y:S03]  /*2f370*/  @P5 STG.E [R2.64], R175 ;  /* 0x000000af02005986 */ /* 0x0003e6000c101904 */
[----:B----4-:R-:W-:Y:S01]  /*2f380*/  IMAD.WIDE R16, R29, 0x4, R4 ;  /* 0x000000041d107825 */ /* 0x010fe200078e0204 */
        /* <DEDUP_REMOVED lines=11> */
[----:B------:R-:W-:Y:S02]  /*2f440*/  ISETP.LT.AND P2, PT, R222, c[0x0][0x178], !P3 ;  /* 0x00005e00de007a0c */ /* 0x000fe40005f41270 */
[----:B------:R-:W-:-:S02]  /*2f450*/  IADD3 R21, R25, c[0x0][0x198], RZ ;  /* 0x0000660019157a10 */ /* 0x000fc40007ffe0ff */
[----:B------:R-:W-:Y:S01]  /*2f460*/  ISETP.LT.AND P3, PT, R221, c[0x0][0x178], !P3 ;  /* 0x00005e00dd007a0c */ /* 0x000fe20005f61270 */
[----:B-1----:R-:W-:-:S04]  /*2f470*/  IMAD.WIDE R2, R25, 0x4, R8 ;  /* 0x0000000419027825 */ /* 0x002fc800078e0208 */
[C---:B--2---:R-:W-:Y:S01]  /*2f480*/  IMAD.WIDE R12, R25.reuse, 0x4, R6 ;  /* 0x00000004190c7825 */ /* 0x044fe200078e0206 */
[----:B------:R4:W-:Y:S03]  /*2f490*/  @P4 STG.E [R2.64], R190 ;  /* 0x000000be02004986 */ /* 0x0009e6000c101904 */
[----:B---3--:R-:W-:Y:S01]  /*2f4a0*/  IMAD.WIDE R14, R25, 0x4, R4 ;  /* 0x00000004190e7825 */ /* 0x008fe200078e0204 */
[----:B------:R4:W-:Y:S03]  /*2f4b0*/  @P1 STG.E [R12.64], R214 ;  /* 0x000000d60c001986 */ /* 0x0009e6000c101904 */
[C---:B------:R-:W-:Y:S01]  /*2f4c0*/  IMAD.WIDE R10, R21.reuse, 0x4, R10 ;  /* 0x00000004150a7825 */ /* 0x040fe200078e020a */
[----:B------:R4:W-:Y:S03]  /*2f4d0*/  @P0 STG.E [R14.64], R26 ;  /* 0x0000001a0e000986 */ /* 0x0009e6000c101904 */
[C---:B------:R-:W-:Y:S01]  /*2f4e0*/  IMAD.WIDE R8, R21.reuse, 0x4, R8 ;  /* 0x0000000415087825 */ /* 0x040fe200078e0208 */
[----:B------:R4:W-:Y:S03]  /*2f4f0*/  @P5 STG.E [R10.64], R171 ;  /* 0x000000ab0a005986 */ /* 0x0009e6000c101904 */
[C---:B------:R-:W-:Y:S01]  /*2f500*/  IMAD.WIDE R6, R21.reuse, 0x4, R6 ;  /* 0x0000000415067825 */ /* 0x040fe200078e0206 */
[----:B------:R4:W-:Y:S04]  /*2f510*/  @P6 STG.E [R8.64], R191 ;  /* 0x000000bf08006986 */ /* 0x0009e8000c101904 */
[----:B------:R4:W-:Y:S01]  /*2f520*/  @P2 STG.E [R6.64], R215 ;  /* 0x000000d706002986 */ /* 0x0009e2000c101904 */
[----:B------:R-:W-:Y:S01]  /*2f530*/  IMAD.WIDE R4, R21, 0x4, R4 ;  /* 0x0000000415047825 */ /* 0x000fe200078e0204 */
[----:B------:R-:W-:Y:S06]  /*2f540*/  @!P3 EXIT ;  /* 0x000000000000b94d */ /* 0x000fec0003800000 */
[----:B------:R-:W-:Y:S01]  /*2f550*/  STG.E [R4.64], R27 ;  /* 0x0000001b04007986 */ /* 0x000fe2000c101904 */
[----:B------:R-:W-:Y:S05]  /*2f560*/  EXIT ;  /* 0x000000000000794d */ /* 0x000fea0003800000 */
.L_x_2:
[----:B------:R-:W-:-:S00]  /*2f570*/  BRA `(.L_x_2) ;  /* 0xfffffff000007947 */ /* 0x000fc0000383ffff */
[----:B------:R-:W-:-:S00]  /*2f580*/  NOP ;  /* 0x0000000000007918 */ /* 0x000fc00000000000 */
[----:B------:R-:W-:-:S00]  /*2f590*/  NOP ;  /* 0x0000000000007918 */ /* 0x000fc00000000000 */
[----:B------:R-:W-:-:S00]  /*2f5a0*/  NOP ;  /* 0x0000000000007918 */ /* 0x000fc00000000000 */
[----:B------:R-:W-:-:S00]  /*2f5b0*/  NOP ;  /* 0x0000000000007918 */ /* 0x000fc00000000000 */
[----:B------:R-:W-:-:S00]  /*2f5c0*/  NOP ;  /* 0x0000000000007918 */ /* 0x000fc00000000000 */
[----:B------:R-:W-:-:S00]  /*2f5d0*/  NOP ;  /* 0x0000000000007918 */ /* 0x000fc00000000000 */
[----:B------:R-:W-:-:S00]  /*2f5e0*/  NOP ;  /* 0x0000000000007918 */ /* 0x000fc00000000000 */
[----:B------:R-:W-:-:S00]  /*2f5f0*/  NOP ;  /* 0x0000000000007918 */ /* 0x000fc00000000000 */
.L_x_3:


//--------------------- .nv.shared.matmul_kernel  --------------------------
	.section	.nv.shared.matmul_kernel,"aw",@nobits
	.sectionflags	@""
	.align	16
